//
// Generated by NVIDIA NVVM Compiler
//
// Compiler Build ID: CL-36424714
// Cuda compilation tools, release 13.0, V13.0.88
// Based on NVVM 20.0.0
//

.version 9.0
.target sm_100
.address_size 64

	// .globl	_Z11kernel__1_1PdS_S_iiiiiiiiiiiiiiii
// _ZZ11kernel__1_1PdS_S_iiiiiiiiiiiiiiiiE4sm_a has been demoted
// _ZZ11kernel__1_1PdS_S_iiiiiiiiiiiiiiiiE4sm_b has been demoted
// _ZZ11kernel__2_1PdS_S_iiiiiiiiiiiiiiiiE4sm_a has been demoted
// _ZZ11kernel__2_1PdS_S_iiiiiiiiiiiiiiiiE4sm_b has been demoted
// _ZZ11kernel__3_1PdS_S_iiiiiiiiiiiiiiiiE4sm_a has been demoted
// _ZZ11kernel__3_1PdS_S_iiiiiiiiiiiiiiiiE4sm_b has been demoted
// _ZZ11kernel__4_1PdS_S_iiiiiiiiiiiiiiiiE4sm_a has been demoted
// _ZZ11kernel__4_1PdS_S_iiiiiiiiiiiiiiiiE4sm_b has been demoted

.visible .entry _Z11kernel__1_1PdS_S_iiiiiiiiiiiiiiii(
	.param .u64 .ptr .align 1 _Z11kernel__1_1PdS_S_iiiiiiiiiiiiiiii_param_0,
	.param .u64 .ptr .align 1 _Z11kernel__1_1PdS_S_iiiiiiiiiiiiiiii_param_1,
	.param .u64 .ptr .align 1 _Z11kernel__1_1PdS_S_iiiiiiiiiiiiiiii_param_2,
	.param .u32 _Z11kernel__1_1PdS_S_iiiiiiiiiiiiiiii_param_3,
	.param .u32 _Z11kernel__1_1PdS_S_iiiiiiiiiiiiiiii_param_4,
	.param .u32 _Z11kernel__1_1PdS_S_iiiiiiiiiiiiiiii_param_5,
	.param .u32 _Z11kernel__1_1PdS_S_iiiiiiiiiiiiiiii_param_6,
	.param .u32 _Z11kernel__1_1PdS_S_iiiiiiiiiiiiiiii_param_7,
	.param .u32 _Z11kernel__1_1PdS_S_iiiiiiiiiiiiiiii_param_8,
	.param .u32 _Z11kernel__1_1PdS_S_iiiiiiiiiiiiiiii_param_9,
	.param .u32 _Z11kernel__1_1PdS_S_iiiiiiiiiiiiiiii_param_10,
	.param .u32 _Z11kernel__1_1PdS_S_iiiiiiiiiiiiiiii_param_11,
	.param .u32 _Z11kernel__1_1PdS_S_iiiiiiiiiiiiiiii_param_12,
	.param .u32 _Z11kernel__1_1PdS_S_iiiiiiiiiiiiiiii_param_13,
	.param .u32 _Z11kernel__1_1PdS_S_iiiiiiiiiiiiiiii_param_14,
	.param .u32 _Z11kernel__1_1PdS_S_iiiiiiiiiiiiiiii_param_15,
	.param .u32 _Z11kernel__1_1PdS_S_iiiiiiiiiiiiiiii_param_16,
	.param .u32 _Z11kernel__1_1PdS_S_iiiiiiiiiiiiiiii_param_17,
	.param .u32 _Z11kernel__1_1PdS_S_iiiiiiiiiiiiiiii_param_18
)
{
	.reg .pred 	%p<4>;
	.reg .b32 	%r<113>;
	.reg .b64 	%rd<73>;
	.reg .b64 	%fd<279>;
	// demoted variable
	.shared .align 8 .b8 _ZZ11kernel__1_1PdS_S_iiiiiiiiiiiiiiiiE4sm_a[12288];
	// demoted variable
	.shared .align 8 .b8 _ZZ11kernel__1_1PdS_S_iiiiiiiiiiiiiiiiE4sm_b[12288];
	ld.param.u32 	%r18, [_Z11kernel__1_1PdS_S_iiiiiiiiiiiiiiii_param_3];
	ld.param.u32 	%r19, [_Z11kernel__1_1PdS_S_iiiiiiiiiiiiiiii_param_4];
	ld.param.u32 	%r26, [_Z11kernel__1_1PdS_S_iiiiiiiiiiiiiiii_param_5];
	ld.param.u32 	%r20, [_Z11kernel__1_1PdS_S_iiiiiiiiiiiiiiii_param_6];
	ld.param.u32 	%r27, [_Z11kernel__1_1PdS_S_iiiiiiiiiiiiiiii_param_9];
	ld.param.u32 	%r28, [_Z11kernel__1_1PdS_S_iiiiiiiiiiiiiiii_param_10];
	ld.param.u32 	%r29, [_Z11kernel__1_1PdS_S_iiiiiiiiiiiiiiii_param_11];
	ld.param.u32 	%r30, [_Z11kernel__1_1PdS_S_iiiiiiiiiiiiiiii_param_12];
	ld.param.u32 	%r25, [_Z11kernel__1_1PdS_S_iiiiiiiiiiiiiiii_param_18];
	mov.u32 	%r31, %tid.x;
	and.b32  	%r32, %r31, 15;
	shr.u32 	%r33, %r31, 4;
	mov.u32 	%r34, %tid.y;
	mov.u32 	%r35, %ctaid.x;
	mul.lo.s32 	%r36, %r28, %r27;
	mul.lo.s32 	%r37, %r36, %r29;
	mul.lo.s32 	%r38, %r37, %r30;
	div.u32 	%r1, %r35, %r38;
	mul.lo.s32 	%r39, %r1, %r38;
	sub.s32 	%r40, %r35, %r39;
	div.s32 	%r41, %r40, %r37;
	mul.lo.s32 	%r42, %r41, %r37;
	sub.s32 	%r43, %r40, %r42;
	div.s32 	%r44, %r43, %r36;
	mul.lo.s32 	%r45, %r44, %r36;
	sub.s32 	%r46, %r43, %r45;
	div.s32 	%r47, %r46, %r27;
	mul.lo.s32 	%r48, %r47, %r27;
	sub.s32 	%r49, %r46, %r48;
	shl.b32 	%r50, %r49, 4;
	or.b32  	%r2, %r50, %r32;
	shl.b32 	%r51, %r47, 4;
	add.s32 	%r3, %r51, %r34;
	mul.lo.s32 	%r4, %r44, 6;
	mul.lo.s32 	%r5, %r41, 6;
	add.s32 	%r52, %r1, %r33;
	mad.lo.s32 	%r53, %r52, %r20, %r5;
	mad.lo.s32 	%r54, %r53, %r26, %r4;
	mad.lo.s32 	%r55, %r54, %r19, %r3;
	mul.lo.s32 	%r6, %r55, %r18;
	setp.lt.s32 	%p1, %r25, 1;
	mov.f64 	%fd207, 0d0000000000000000;
	mov.f64 	%fd208, %fd207;
	mov.f64 	%fd209, %fd207;
	mov.f64 	%fd210, %fd207;
	mov.f64 	%fd211, %fd207;
	mov.f64 	%fd212, %fd207;
	mov.f64 	%fd213, %fd207;
	mov.f64 	%fd214, %fd207;
	mov.f64 	%fd215, %fd207;
	mov.f64 	%fd216, %fd207;
	mov.f64 	%fd217, %fd207;
	mov.f64 	%fd218, %fd207;
	mov.f64 	%fd219, %fd207;
	mov.f64 	%fd220, %fd207;
	mov.f64 	%fd221, %fd207;
	mov.f64 	%fd222, %fd207;
	mov.f64 	%fd223, %fd207;
	mov.f64 	%fd224, %fd207;
	mov.f64 	%fd225, %fd207;
	mov.f64 	%fd226, %fd207;
	mov.f64 	%fd227, %fd207;
	mov.f64 	%fd228, %fd207;
	mov.f64 	%fd229, %fd207;
	mov.f64 	%fd230, %fd207;
	mov.f64 	%fd231, %fd207;
	mov.f64 	%fd232, %fd207;
	mov.f64 	%fd233, %fd207;
	mov.f64 	%fd234, %fd207;
	mov.f64 	%fd235, %fd207;
	mov.f64 	%fd236, %fd207;
	mov.f64 	%fd237, %fd207;
	mov.f64 	%fd238, %fd207;
	mov.f64 	%fd239, %fd207;
	mov.f64 	%fd240, %fd207;
	mov.f64 	%fd241, %fd207;
	mov.f64 	%fd242, %fd207;
	@%p1 bra 	$L__BB0_5;
	ld.param.u32 	%r105, [_Z11kernel__1_1PdS_S_iiiiiiiiiiiiiiii_param_8];
	ld.param.u32 	%r103, [_Z11kernel__1_1PdS_S_iiiiiiiiiiiiiiii_param_3];
	mad.lo.s32 	%r57, %r1, %r20, %r5;
	mul.lo.s32 	%r58, %r105, %r103;
	mad.lo.s32 	%r59, %r4, %r19, %r3;
	mul.lo.s32 	%r7, %r59, %r105;
	add.s32 	%r60, %r59, %r19;
	mul.lo.s32 	%r8, %r60, %r105;
	add.s32 	%r61, %r60, %r19;
	mul.lo.s32 	%r9, %r61, %r105;
	add.s32 	%r62, %r61, %r19;
	mul.lo.s32 	%r10, %r62, %r105;
	add.s32 	%r63, %r62, %r19;
	mul.lo.s32 	%r11, %r63, %r105;
	add.s32 	%r64, %r63, %r19;
	mul.lo.s32 	%r12, %r64, %r105;
	mul.lo.s32 	%r13, %r58, %r57;
	mov.b32 	%r111, 0;
	mov.f64 	%fd207, 0d0000000000000000;
$L__BB0_2:
	.pragma "nounroll";
	ld.param.u32 	%r107, [_Z11kernel__1_1PdS_S_iiiiiiiiiiiiiiii_param_15];
	ld.param.u32 	%r106, [_Z11kernel__1_1PdS_S_iiiiiiiiiiiiiiii_param_8];
	ld.param.u32 	%r104, [_Z11kernel__1_1PdS_S_iiiiiiiiiiiiiiii_param_3];
	ld.param.u64 	%rd72, [_Z11kernel__1_1PdS_S_iiiiiiiiiiiiiiii_param_2];
	ld.param.u64 	%rd71, [_Z11kernel__1_1PdS_S_iiiiiiiiiiiiiiii_param_1];
	mov.u32 	%r66, %tid.x;
	add.s32 	%r67, %r111, %r66;
	add.s32 	%r68, %r67, %r7;
	cvta.to.global.u64 	%rd4, %rd71;
	mul.wide.u32 	%rd5, %r68, 8;
	add.s64 	%rd6, %rd4, %rd5;
	ld.global.f64 	%fd147, [%rd6];
	mov.u32 	%r69, _ZZ11kernel__1_1PdS_S_iiiiiiiiiiiiiiiiE4sm_a;
	mad.lo.s32 	%r70, %r66, 768, %r69;
	mov.u32 	%r71, %tid.y;
	shl.b32 	%r72, %r71, 3;
	add.s32 	%r73, %r70, %r72;
	st.shared.f64 	[%r73], %fd147;
	add.s32 	%r74, %r67, %r8;
	mul.wide.u32 	%rd7, %r74, 8;
	add.s64 	%rd8, %rd4, %rd7;
	ld.global.f64 	%fd148, [%rd8];
	st.shared.f64 	[%r73+128], %fd148;
	add.s32 	%r75, %r67, %r9;
	mul.wide.u32 	%rd9, %r75, 8;
	add.s64 	%rd10, %rd4, %rd9;
	ld.global.f64 	%fd149, [%rd10];
	st.shared.f64 	[%r73+256], %fd149;
	add.s32 	%r76, %r67, %r10;
	mul.wide.u32 	%rd11, %r76, 8;
	add.s64 	%rd12, %rd4, %rd11;
	ld.global.f64 	%fd150, [%rd12];
	st.shared.f64 	[%r73+384], %fd150;
	add.s32 	%r77, %r67, %r11;
	mul.wide.u32 	%rd13, %r77, 8;
	add.s64 	%rd14, %rd4, %rd13;
	ld.global.f64 	%fd151, [%rd14];
	st.shared.f64 	[%r73+512], %fd151;
	add.s32 	%r78, %r67, %r12;
	mul.wide.u32 	%rd15, %r78, 8;
	add.s64 	%rd16, %rd4, %rd15;
	ld.global.f64 	%fd152, [%rd16];
	st.shared.f64 	[%r73+640], %fd152;
	add.s32 	%r79, %r111, %r71;
	mad.lo.s32 	%r80, %r79, %r107, %r2;
	add.s32 	%r81, %r80, %r13;
	cvta.to.global.u64 	%rd17, %rd72;
	mul.wide.u32 	%rd18, %r81, 8;
	add.s64 	%rd19, %rd17, %rd18;
	ld.global.f64 	%fd153, [%rd19];
	mov.u32 	%r82, _ZZ11kernel__1_1PdS_S_iiiiiiiiiiiiiiiiE4sm_b;
	mad.lo.s32 	%r83, %r71, 768, %r82;
	shl.b32 	%r84, %r66, 3;
	add.s32 	%r85, %r83, %r84;
	st.shared.f64 	[%r85], %fd153;
	mul.lo.s32 	%r86, %r106, %r104;
	add.s32 	%r87, %r81, %r86;
	mul.wide.u32 	%rd20, %r87, 8;
	add.s64 	%rd21, %rd17, %rd20;
	ld.global.f64 	%fd154, [%rd21];
	st.shared.f64 	[%r85+128], %fd154;
	add.s32 	%r88, %r87, %r86;
	mul.wide.u32 	%rd22, %r88, 8;
	add.s64 	%rd23, %rd17, %rd22;
	ld.global.f64 	%fd155, [%rd23];
	st.shared.f64 	[%r85+256], %fd155;
	add.s32 	%r89, %r88, %r86;
	mul.wide.u32 	%rd24, %r89, 8;
	add.s64 	%rd25, %rd17, %rd24;
	ld.global.f64 	%fd156, [%rd25];
	st.shared.f64 	[%r85+384], %fd156;
	add.s32 	%r90, %r89, %r86;
	mul.wide.u32 	%rd26, %r90, 8;
	add.s64 	%rd27, %rd17, %rd26;
	ld.global.f64 	%fd157, [%rd27];
	st.shared.f64 	[%r85+512], %fd157;
	add.s32 	%r91, %r90, %r86;
	mul.wide.u32 	%rd28, %r91, 8;
	add.s64 	%rd29, %rd17, %rd28;
	ld.global.f64 	%fd158, [%rd29];
	st.shared.f64 	[%r85+640], %fd158;
	bar.sync 	0;
	mov.b32 	%r112, 384;
$L__BB0_3:
	mov.u32 	%r92, %tid.y;
	shl.b32 	%r93, %r92, 3;
	mov.u32 	%r94, _ZZ11kernel__1_1PdS_S_iiiiiiiiiiiiiiiiE4sm_a;
	add.s32 	%r95, %r94, %r93;
	add.s32 	%r96, %r95, %r112;
	ld.shared.f64 	%fd159, [%r96+256];
	ld.shared.f64 	%fd160, [%r96+128];
	ld.shared.f64 	%fd161, [%r96];
	ld.shared.f64 	%fd162, [%r96+-128];
	ld.shared.f64 	%fd163, [%r96+-256];
	ld.shared.f64 	%fd164, [%r96+-384];
	mov.u32 	%r97, %tid.x;
	shl.b32 	%r98, %r97, 3;
	mov.u32 	%r99, _ZZ11kernel__1_1PdS_S_iiiiiiiiiiiiiiiiE4sm_b;
	add.s32 	%r100, %r99, %r98;
	add.s32 	%r101, %r100, %r112;
	ld.shared.f64 	%fd165, [%r101+-384];
	fma.rn.f64 	%fd242, %fd164, %fd165, %fd242;
	fma.rn.f64 	%fd236, %fd163, %fd165, %fd236;
	fma.rn.f64 	%fd230, %fd162, %fd165, %fd230;
	fma.rn.f64 	%fd224, %fd161, %fd165, %fd224;
	fma.rn.f64 	%fd218, %fd160, %fd165, %fd218;
	fma.rn.f64 	%fd212, %fd159, %fd165, %fd212;
	ld.shared.f64 	%fd166, [%r101+-256];
	fma.rn.f64 	%fd241, %fd164, %fd166, %fd241;
	fma.rn.f64 	%fd235, %fd163, %fd166, %fd235;
	fma.rn.f64 	%fd229, %fd162, %fd166, %fd229;
	fma.rn.f64 	%fd223, %fd161, %fd166, %fd223;
	fma.rn.f64 	%fd217, %fd160, %fd166, %fd217;
	fma.rn.f64 	%fd211, %fd159, %fd166, %fd211;
	ld.shared.f64 	%fd167, [%r101+-128];
	fma.rn.f64 	%fd240, %fd164, %fd167, %fd240;
	fma.rn.f64 	%fd234, %fd163, %fd167, %fd234;
	fma.rn.f64 	%fd228, %fd162, %fd167, %fd228;
	fma.rn.f64 	%fd222, %fd161, %fd167, %fd222;
	fma.rn.f64 	%fd216, %fd160, %fd167, %fd216;
	fma.rn.f64 	%fd210, %fd159, %fd167, %fd210;
	ld.shared.f64 	%fd168, [%r101];
	fma.rn.f64 	%fd239, %fd164, %fd168, %fd239;
	fma.rn.f64 	%fd233, %fd163, %fd168, %fd233;
	fma.rn.f64 	%fd227, %fd162, %fd168, %fd227;
	fma.rn.f64 	%fd221, %fd161, %fd168, %fd221;
	fma.rn.f64 	%fd215, %fd160, %fd168, %fd215;
	fma.rn.f64 	%fd209, %fd159, %fd168, %fd209;
	ld.shared.f64 	%fd169, [%r101+128];
	fma.rn.f64 	%fd238, %fd164, %fd169, %fd238;
	fma.rn.f64 	%fd232, %fd163, %fd169, %fd232;
	fma.rn.f64 	%fd226, %fd162, %fd169, %fd226;
	fma.rn.f64 	%fd220, %fd161, %fd169, %fd220;
	fma.rn.f64 	%fd214, %fd160, %fd169, %fd214;
	fma.rn.f64 	%fd208, %fd159, %fd169, %fd208;
	ld.shared.f64 	%fd170, [%r101+256];
	fma.rn.f64 	%fd237, %fd164, %fd170, %fd237;
	fma.rn.f64 	%fd231, %fd163, %fd170, %fd231;
	fma.rn.f64 	%fd225, %fd162, %fd170, %fd225;
	fma.rn.f64 	%fd219, %fd161, %fd170, %fd219;
	fma.rn.f64 	%fd213, %fd160, %fd170, %fd213;
	fma.rn.f64 	%fd207, %fd159, %fd170, %fd207;
	add.s32 	%r112, %r112, 768;
	setp.ne.s32 	%p2, %r112, 12672;
	@%p2 bra 	$L__BB0_3;
	ld.param.u32 	%r110, [_Z11kernel__1_1PdS_S_iiiiiiiiiiiiiiii_param_18];
	bar.sync 	0;
	add.s32 	%r111, %r111, 16;
	setp.lt.s32 	%p3, %r111, %r110;
	@%p3 bra 	$L__BB0_2;
$L__BB0_5:
	ld.param.u32 	%r109, [_Z11kernel__1_1PdS_S_iiiiiiiiiiiiiiii_param_17];
	ld.param.u32 	%r108, [_Z11kernel__1_1PdS_S_iiiiiiiiiiiiiiii_param_16];
	ld.param.u64 	%rd70, [_Z11kernel__1_1PdS_S_iiiiiiiiiiiiiiii_param_0];
	cvta.to.global.u64 	%rd30, %rd70;
	add.s32 	%r102, %r6, %r2;
	mul.wide.s32 	%rd31, %r102, 8;
	add.s64 	%rd32, %rd30, %rd31;
	st.global.f64 	[%rd32], %fd242;
	mul.wide.s32 	%rd33, %r108, 8;
	add.s64 	%rd34, %rd32, %rd33;
	st.global.f64 	[%rd34], %fd241;
	add.s64 	%rd35, %rd34, %rd33;
	st.global.f64 	[%rd35], %fd240;
	add.s64 	%rd36, %rd35, %rd33;
	st.global.f64 	[%rd36], %fd239;
	add.s64 	%rd37, %rd36, %rd33;
	st.global.f64 	[%rd37], %fd238;
	add.s64 	%rd38, %rd37, %rd33;
	st.global.f64 	[%rd38], %fd237;
	mul.wide.s32 	%rd39, %r109, 8;
	add.s64 	%rd40, %rd32, %rd39;
	st.global.f64 	[%rd40], %fd236;
	add.s64 	%rd41, %rd40, %rd33;
	st.global.f64 	[%rd41], %fd235;
	add.s64 	%rd42, %rd41, %rd33;
	st.global.f64 	[%rd42], %fd234;
	add.s64 	%rd43, %rd42, %rd33;
	st.global.f64 	[%rd43], %fd233;
	add.s64 	%rd44, %rd43, %rd33;
	st.global.f64 	[%rd44], %fd232;
	add.s64 	%rd45, %rd44, %rd33;
	st.global.f64 	[%rd45], %fd231;
	add.s64 	%rd46, %rd40, %rd39;
	st.global.f64 	[%rd46], %fd230;
	add.s64 	%rd47, %rd46, %rd33;
	st.global.f64 	[%rd47], %fd229;
	add.s64 	%rd48, %rd47, %rd33;
	st.global.f64 	[%rd48], %fd228;
	add.s64 	%rd49, %rd48, %rd33;
	st.global.f64 	[%rd49], %fd227;
	add.s64 	%rd50, %rd49, %rd33;
	st.global.f64 	[%rd50], %fd226;
	add.s64 	%rd51, %rd50, %rd33;
	st.global.f64 	[%rd51], %fd225;
	add.s64 	%rd52, %rd46, %rd39;
	st.global.f64 	[%rd52], %fd224;
	add.s64 	%rd53, %rd52, %rd33;
	st.global.f64 	[%rd53], %fd223;
	add.s64 	%rd54, %rd53, %rd33;
	st.global.f64 	[%rd54], %fd222;
	add.s64 	%rd55, %rd54, %rd33;
	st.global.f64 	[%rd55], %fd221;
	add.s64 	%rd56, %rd55, %rd33;
	st.global.f64 	[%rd56], %fd220;
	add.s64 	%rd57, %rd56, %rd33;
	st.global.f64 	[%rd57], %fd219;
	add.s64 	%rd58, %rd52, %rd39;
	st.global.f64 	[%rd58], %fd218;
	add.s64 	%rd59, %rd58, %rd33;
	st.global.f64 	[%rd59], %fd217;
	add.s64 	%rd60, %rd59, %rd33;
	st.global.f64 	[%rd60], %fd216;
	add.s64 	%rd61, %rd60, %rd33;
	st.global.f64 	[%rd61], %fd215;
	add.s64 	%rd62, %rd61, %rd33;
	st.global.f64 	[%rd62], %fd214;
	add.s64 	%rd63, %rd62, %rd33;
	st.global.f64 	[%rd63], %fd213;
	add.s64 	%rd64, %rd58, %rd39;
	st.global.f64 	[%rd64], %fd212;
	add.s64 	%rd65, %rd64, %rd33;
	st.global.f64 	[%rd65], %fd211;
	add.s64 	%rd66, %rd65, %rd33;
	st.global.f64 	[%rd66], %fd210;
	add.s64 	%rd67, %rd66, %rd33;
	st.global.f64 	[%rd67], %fd209;
	add.s64 	%rd68, %rd67, %rd33;
	st.global.f64 	[%rd68], %fd208;
	add.s64 	%rd69, %rd68, %rd33;
	st.global.f64 	[%rd69], %fd207;
	ret;

}
	// .globl	_Z11kernel__2_1PdS_S_iiiiiiiiiiiiiiii
.visible .entry _Z11kernel__2_1PdS_S_iiiiiiiiiiiiiiii(
	.param .u64 .ptr .align 1 _Z11kernel__2_1PdS_S_iiiiiiiiiiiiiiii_param_0,
	.param .u64 .ptr .align 1 _Z11kernel__2_1PdS_S_iiiiiiiiiiiiiiii_param_1,
	.param .u64 .ptr .align 1 _Z11kernel__2_1PdS_S_iiiiiiiiiiiiiiii_param_2,
	.param .u32 _Z11kernel__2_1PdS_S_iiiiiiiiiiiiiiii_param_3,
	.param .u32 _Z11kernel__2_1PdS_S_iiiiiiiiiiiiiiii_param_4,
	.param .u32 _Z11kernel__2_1PdS_S_iiiiiiiiiiiiiiii_param_5,
	.param .u32 _Z11kernel__2_1PdS_S_iiiiiiiiiiiiiiii_param_6,
	.param .u32 _Z11kernel__2_1PdS_S_iiiiiiiiiiiiiiii_param_7,
	.param .u32 _Z11kernel__2_1PdS_S_iiiiiiiiiiiiiiii_param_8,
	.param .u32 _Z11kernel__2_1PdS_S_iiiiiiiiiiiiiiii_param_9,
	.param .u32 _Z11kernel__2_1PdS_S_iiiiiiiiiiiiiiii_param_10,
	.param .u32 _Z11kernel__2_1PdS_S_iiiiiiiiiiiiiiii_param_11,
	.param .u32 _Z11kernel__2_1PdS_S_iiiiiiiiiiiiiiii_param_12,
	.param .u32 _Z11kernel__2_1PdS_S_iiiiiiiiiiiiiiii_param_13,
	.param .u32 _Z11kernel__2_1PdS_S_iiiiiiiiiiiiiiii_param_14,
	.param .u32 _Z11kernel__2_1PdS_S_iiiiiiiiiiiiiiii_param_15,
	.param .u32 _Z11kernel__2_1PdS_S_iiiiiiiiiiiiiiii_param_16,
	.param .u32 _Z11kernel__2_1PdS_S_iiiiiiiiiiiiiiii_param_17,
	.param .u32 _Z11kernel__2_1PdS_S_iiiiiiiiiiiiiiii_param_18
)
{
	.reg .pred 	%p<8>;
	.reg .b32 	%r<132>;
	.reg .b64 	%rd<73>;
	.reg .b64 	%fd<351>;
	// demoted variable
	.shared .align 8 .b8 _ZZ11kernel__2_1PdS_S_iiiiiiiiiiiiiiiiE4sm_a[12288];
	// demoted variable
	.shared .align 8 .b8 _ZZ11kernel__2_1PdS_S_iiiiiiiiiiiiiiiiE4sm_b[12288];
	ld.param.u32 	%r27, [_Z11kernel__2_1PdS_S_iiiiiiiiiiiiiiii_param_3];
	ld.param.u32 	%r28, [_Z11kernel__2_1PdS_S_iiiiiiiiiiiiiiii_param_4];
	ld.param.u32 	%r35, [_Z11kernel__2_1PdS_S_iiiiiiiiiiiiiiii_param_5];
	ld.param.u32 	%r29, [_Z11kernel__2_1PdS_S_iiiiiiiiiiiiiiii_param_6];
	ld.param.u32 	%r36, [_Z11kernel__2_1PdS_S_iiiiiiiiiiiiiiii_param_9];
	ld.param.u32 	%r37, [_Z11kernel__2_1PdS_S_iiiiiiiiiiiiiiii_param_10];
	ld.param.u32 	%r38, [_Z11kernel__2_1PdS_S_iiiiiiiiiiiiiiii_param_11];
	ld.param.u32 	%r39, [_Z11kernel__2_1PdS_S_iiiiiiiiiiiiiiii_param_12];
	ld.param.u32 	%r34, [_Z11kernel__2_1PdS_S_iiiiiiiiiiiiiiii_param_18];
	mov.u32 	%r40, %tid.x;
	and.b32  	%r41, %r40, 15;
	shr.u32 	%r42, %r40, 4;
	mov.u32 	%r43, %tid.y;
	mov.u32 	%r44, %ctaid.x;
	mul.lo.s32 	%r45, %r37, %r36;
	mul.lo.s32 	%r46, %r45, %r38;
	mul.lo.s32 	%r47, %r46, %r39;
	div.u32 	%r1, %r44, %r47;
	mul.lo.s32 	%r48, %r1, %r47;
	sub.s32 	%r49, %r44, %r48;
	div.s32 	%r50, %r49, %r46;
	mul.lo.s32 	%r51, %r50, %r46;
	sub.s32 	%r52, %r49, %r51;
	div.s32 	%r53, %r52, %r45;
	mul.lo.s32 	%r54, %r53, %r45;
	sub.s32 	%r55, %r52, %r54;
	div.s32 	%r56, %r55, %r36;
	mul.lo.s32 	%r57, %r56, %r36;
	sub.s32 	%r58, %r55, %r57;
	shl.b32 	%r59, %r58, 4;
	or.b32  	%r2, %r59, %r41;
	shl.b32 	%r60, %r56, 4;
	add.s32 	%r3, %r60, %r43;
	mul.lo.s32 	%r4, %r53, 6;
	mul.lo.s32 	%r5, %r50, 6;
	add.s32 	%r61, %r1, %r42;
	mad.lo.s32 	%r62, %r61, %r29, %r5;
	mad.lo.s32 	%r63, %r62, %r35, %r4;
	mad.lo.s32 	%r64, %r63, %r28, %r3;
	mul.lo.s32 	%r6, %r64, %r27;
	setp.lt.s32 	%p1, %r34, 1;
	mov.f64 	%fd279, 0d0000000000000000;
	mov.f64 	%fd280, %fd279;
	mov.f64 	%fd281, %fd279;
	mov.f64 	%fd282, %fd279;
	mov.f64 	%fd283, %fd279;
	mov.f64 	%fd284, %fd279;
	mov.f64 	%fd285, %fd279;
	mov.f64 	%fd286, %fd279;
	mov.f64 	%fd287, %fd279;
	mov.f64 	%fd288, %fd279;
	mov.f64 	%fd289, %fd279;
	mov.f64 	%fd290, %fd279;
	mov.f64 	%fd291, %fd279;
	mov.f64 	%fd292, %fd279;
	mov.f64 	%fd293, %fd279;
	mov.f64 	%fd294, %fd279;
	mov.f64 	%fd295, %fd279;
	mov.f64 	%fd296, %fd279;
	mov.f64 	%fd297, %fd279;
	mov.f64 	%fd298, %fd279;
	mov.f64 	%fd299, %fd279;
	mov.f64 	%fd300, %fd279;
	mov.f64 	%fd301, %fd279;
	mov.f64 	%fd302, %fd279;
	mov.f64 	%fd303, %fd279;
	mov.f64 	%fd304, %fd279;
	mov.f64 	%fd305, %fd279;
	mov.f64 	%fd306, %fd279;
	mov.f64 	%fd307, %fd279;
	mov.f64 	%fd308, %fd279;
	mov.f64 	%fd309, %fd279;
	mov.f64 	%fd310, %fd279;
	mov.f64 	%fd311, %fd279;
	mov.f64 	%fd312, %fd279;
	mov.f64 	%fd313, %fd279;
	mov.f64 	%fd314, %fd279;
	@%p1 bra 	$L__BB1_10;
	ld.param.u32 	%r120, [_Z11kernel__2_1PdS_S_iiiiiiiiiiiiiiii_param_8];
	ld.param.u32 	%r118, [_Z11kernel__2_1PdS_S_iiiiiiiiiiiiiiii_param_3];
	mad.lo.s32 	%r66, %r1, %r29, %r5;
	mul.lo.s32 	%r67, %r120, %r118;
	mad.lo.s32 	%r68, %r4, %r28, %r3;
	mul.lo.s32 	%r7, %r68, %r120;
	add.s32 	%r69, %r68, %r28;
	mul.lo.s32 	%r8, %r69, %r120;
	add.s32 	%r70, %r69, %r28;
	mul.lo.s32 	%r9, %r70, %r120;
	add.s32 	%r71, %r70, %r28;
	mul.lo.s32 	%r10, %r71, %r120;
	add.s32 	%r72, %r71, %r28;
	mul.lo.s32 	%r11, %r72, %r120;
	add.s32 	%r73, %r72, %r28;
	mul.lo.s32 	%r12, %r73, %r120;
	mul.lo.s32 	%r13, %r67, %r66;
	mov.b32 	%r127, 0;
	mov.f64 	%fd279, 0d0000000000000000;
	mov.u32 	%r128, %r127;
$L__BB1_2:
	.pragma "nounroll";
	ld.param.u32 	%r125, [_Z11kernel__2_1PdS_S_iiiiiiiiiiiiiiii_param_18];
	add.s32 	%r16, %r127, 16;
	sub.s32 	%r74, %r16, %r125;
	setp.gt.s32 	%p2, %r74, 0;
	selp.b32 	%r128, %r74, %r128, %p2;
	sub.s32 	%r75, 16, %r128;
	mov.u32 	%r76, %tid.x;
	setp.ge.u32 	%p3, %r76, %r75;
	@%p3 bra 	$L__BB1_4;
	ld.param.u64 	%rd71, [_Z11kernel__2_1PdS_S_iiiiiiiiiiiiiiii_param_1];
	mov.u32 	%r77, %tid.x;
	add.s32 	%r78, %r127, %r77;
	add.s32 	%r79, %r78, %r7;
	cvta.to.global.u64 	%rd4, %rd71;
	mul.wide.u32 	%rd5, %r79, 8;
	add.s64 	%rd6, %rd4, %rd5;
	ld.global.f64 	%fd183, [%rd6];
	mov.u32 	%r80, _ZZ11kernel__2_1PdS_S_iiiiiiiiiiiiiiiiE4sm_a;
	mad.lo.s32 	%r81, %r77, 768, %r80;
	mov.u32 	%r82, %tid.y;
	shl.b32 	%r83, %r82, 3;
	add.s32 	%r84, %r81, %r83;
	st.shared.f64 	[%r84], %fd183;
	add.s32 	%r85, %r78, %r8;
	mul.wide.u32 	%rd7, %r85, 8;
	add.s64 	%rd8, %rd4, %rd7;
	ld.global.f64 	%fd184, [%rd8];
	st.shared.f64 	[%r84+128], %fd184;
	add.s32 	%r86, %r78, %r9;
	mul.wide.u32 	%rd9, %r86, 8;
	add.s64 	%rd10, %rd4, %rd9;
	ld.global.f64 	%fd185, [%rd10];
	st.shared.f64 	[%r84+256], %fd185;
	add.s32 	%r87, %r78, %r10;
	mul.wide.u32 	%rd11, %r87, 8;
	add.s64 	%rd12, %rd4, %rd11;
	ld.global.f64 	%fd186, [%rd12];
	st.shared.f64 	[%r84+384], %fd186;
	add.s32 	%r88, %r78, %r11;
	mul.wide.u32 	%rd13, %r88, 8;
	add.s64 	%rd14, %rd4, %rd13;
	ld.global.f64 	%fd187, [%rd14];
	st.shared.f64 	[%r84+512], %fd187;
	add.s32 	%r89, %r78, %r12;
	mul.wide.u32 	%rd15, %r89, 8;
	add.s64 	%rd16, %rd4, %rd15;
	ld.global.f64 	%fd188, [%rd16];
	st.shared.f64 	[%r84+640], %fd188;
$L__BB1_4:
	sub.s32 	%r90, 16, %r128;
	mov.u32 	%r91, %tid.y;
	setp.ge.u32 	%p4, %r91, %r90;
	@%p4 bra 	$L__BB1_6;
	ld.param.u32 	%r122, [_Z11kernel__2_1PdS_S_iiiiiiiiiiiiiiii_param_15];
	ld.param.u32 	%r121, [_Z11kernel__2_1PdS_S_iiiiiiiiiiiiiiii_param_8];
	ld.param.u32 	%r119, [_Z11kernel__2_1PdS_S_iiiiiiiiiiiiiiii_param_3];
	ld.param.u64 	%rd72, [_Z11kernel__2_1PdS_S_iiiiiiiiiiiiiiii_param_2];
	mov.u32 	%r92, %tid.y;
	add.s32 	%r93, %r127, %r92;
	mad.lo.s32 	%r94, %r93, %r122, %r2;
	add.s32 	%r95, %r94, %r13;
	cvta.to.global.u64 	%rd17, %rd72;
	mul.wide.u32 	%rd18, %r95, 8;
	add.s64 	%rd19, %rd17, %rd18;
	ld.global.f64 	%fd189, [%rd19];
	mov.u32 	%r96, _ZZ11kernel__2_1PdS_S_iiiiiiiiiiiiiiiiE4sm_b;
	mad.lo.s32 	%r97, %r92, 768, %r96;
	mov.u32 	%r98, %tid.x;
	shl.b32 	%r99, %r98, 3;
	add.s32 	%r100, %r97, %r99;
	st.shared.f64 	[%r100], %fd189;
	mul.lo.s32 	%r101, %r121, %r119;
	add.s32 	%r102, %r95, %r101;
	mul.wide.u32 	%rd20, %r102, 8;
	add.s64 	%rd21, %rd17, %rd20;
	ld.global.f64 	%fd190, [%rd21];
	st.shared.f64 	[%r100+128], %fd190;
	add.s32 	%r103, %r102, %r101;
	mul.wide.u32 	%rd22, %r103, 8;
	add.s64 	%rd23, %rd17, %rd22;
	ld.global.f64 	%fd191, [%rd23];
	st.shared.f64 	[%r100+256], %fd191;
	add.s32 	%r104, %r103, %r101;
	mul.wide.u32 	%rd24, %r104, 8;
	add.s64 	%rd25, %rd17, %rd24;
	ld.global.f64 	%fd192, [%rd25];
	st.shared.f64 	[%r100+384], %fd192;
	add.s32 	%r105, %r104, %r101;
	mul.wide.u32 	%rd26, %r105, 8;
	add.s64 	%rd27, %rd17, %rd26;
	ld.global.f64 	%fd193, [%rd27];
	st.shared.f64 	[%r100+512], %fd193;
	add.s32 	%r106, %r105, %r101;
	mul.wide.u32 	%rd28, %r106, 8;
	add.s64 	%rd29, %rd17, %rd28;
	ld.global.f64 	%fd194, [%rd29];
	st.shared.f64 	[%r100+640], %fd194;
$L__BB1_6:
	bar.sync 	0;
	setp.gt.s32 	%p5, %r128, 15;
	@%p5 bra 	$L__BB1_9;
	mov.u32 	%r107, %tid.x;
	shl.b32 	%r108, %r107, 3;
	mov.u32 	%r109, _ZZ11kernel__2_1PdS_S_iiiiiiiiiiiiiiiiE4sm_b;
	add.s32 	%r110, %r108, %r109;
	add.s32 	%r129, %r110, 384;
	mov.u32 	%r111, %tid.y;
	shl.b32 	%r112, %r111, 3;
	mov.u32 	%r113, _ZZ11kernel__2_1PdS_S_iiiiiiiiiiiiiiiiE4sm_a;
	add.s32 	%r114, %r112, %r113;
	add.s32 	%r130, %r114, 384;
	sub.s32 	%r115, 16, %r128;
	max.s32 	%r116, %r115, 1;
	neg.s32 	%r131, %r116;
$L__BB1_8:
	ld.shared.f64 	%fd195, [%r130+256];
	ld.shared.f64 	%fd196, [%r130+128];
	ld.shared.f64 	%fd197, [%r130];
	ld.shared.f64 	%fd198, [%r130+-128];
	ld.shared.f64 	%fd199, [%r130+-256];
	ld.shared.f64 	%fd200, [%r130+-384];
	ld.shared.f64 	%fd201, [%r129+-384];
	fma.rn.f64 	%fd314, %fd200, %fd201, %fd314;
	fma.rn.f64 	%fd308, %fd199, %fd201, %fd308;
	fma.rn.f64 	%fd302, %fd198, %fd201, %fd302;
	fma.rn.f64 	%fd296, %fd197, %fd201, %fd296;
	fma.rn.f64 	%fd290, %fd196, %fd201, %fd290;
	fma.rn.f64 	%fd284, %fd195, %fd201, %fd284;
	ld.shared.f64 	%fd202, [%r129+-256];
	fma.rn.f64 	%fd313, %fd200, %fd202, %fd313;
	fma.rn.f64 	%fd307, %fd199, %fd202, %fd307;
	fma.rn.f64 	%fd301, %fd198, %fd202, %fd301;
	fma.rn.f64 	%fd295, %fd197, %fd202, %fd295;
	fma.rn.f64 	%fd289, %fd196, %fd202, %fd289;
	fma.rn.f64 	%fd283, %fd195, %fd202, %fd283;
	ld.shared.f64 	%fd203, [%r129+-128];
	fma.rn.f64 	%fd312, %fd200, %fd203, %fd312;
	fma.rn.f64 	%fd306, %fd199, %fd203, %fd306;
	fma.rn.f64 	%fd300, %fd198, %fd203, %fd300;
	fma.rn.f64 	%fd294, %fd197, %fd203, %fd294;
	fma.rn.f64 	%fd288, %fd196, %fd203, %fd288;
	fma.rn.f64 	%fd282, %fd195, %fd203, %fd282;
	ld.shared.f64 	%fd204, [%r129];
	fma.rn.f64 	%fd311, %fd200, %fd204, %fd311;
	fma.rn.f64 	%fd305, %fd199, %fd204, %fd305;
	fma.rn.f64 	%fd299, %fd198, %fd204, %fd299;
	fma.rn.f64 	%fd293, %fd197, %fd204, %fd293;
	fma.rn.f64 	%fd287, %fd196, %fd204, %fd287;
	fma.rn.f64 	%fd281, %fd195, %fd204, %fd281;
	ld.shared.f64 	%fd205, [%r129+128];
	fma.rn.f64 	%fd310, %fd200, %fd205, %fd310;
	fma.rn.f64 	%fd304, %fd199, %fd205, %fd304;
	fma.rn.f64 	%fd298, %fd198, %fd205, %fd298;
	fma.rn.f64 	%fd292, %fd197, %fd205, %fd292;
	fma.rn.f64 	%fd286, %fd196, %fd205, %fd286;
	fma.rn.f64 	%fd280, %fd195, %fd205, %fd280;
	ld.shared.f64 	%fd206, [%r129+256];
	fma.rn.f64 	%fd309, %fd200, %fd206, %fd309;
	fma.rn.f64 	%fd303, %fd199, %fd206, %fd303;
	fma.rn.f64 	%fd297, %fd198, %fd206, %fd297;
	fma.rn.f64 	%fd291, %fd197, %fd206, %fd291;
	fma.rn.f64 	%fd285, %fd196, %fd206, %fd285;
	fma.rn.f64 	%fd279, %fd195, %fd206, %fd279;
	add.s32 	%r131, %r131, 1;
	setp.ne.s32 	%p6, %r131, 0;
	add.s32 	%r130, %r130, 768;
	add.s32 	%r129, %r129, 768;
	@%p6 bra 	$L__BB1_8;
$L__BB1_9:
	ld.param.u32 	%r126, [_Z11kernel__2_1PdS_S_iiiiiiiiiiiiiiii_param_18];
	bar.sync 	0;
	setp.lt.s32 	%p7, %r16, %r126;
	mov.u32 	%r127, %r16;
	@%p7 bra 	$L__BB1_2;
$L__BB1_10:
	ld.param.u32 	%r124, [_Z11kernel__2_1PdS_S_iiiiiiiiiiiiiiii_param_17];
	ld.param.u32 	%r123, [_Z11kernel__2_1PdS_S_iiiiiiiiiiiiiiii_param_16];
	ld.param.u64 	%rd70, [_Z11kernel__2_1PdS_S_iiiiiiiiiiiiiiii_param_0];
	cvta.to.global.u64 	%rd30, %rd70;
	add.s32 	%r117, %r6, %r2;
	mul.wide.s32 	%rd31, %r117, 8;
	add.s64 	%rd32, %rd30, %rd31;
	st.global.f64 	[%rd32], %fd314;
	mul.wide.s32 	%rd33, %r123, 8;
	add.s64 	%rd34, %rd32, %rd33;
	st.global.f64 	[%rd34], %fd313;
	add.s64 	%rd35, %rd34, %rd33;
	st.global.f64 	[%rd35], %fd312;
	add.s64 	%rd36, %rd35, %rd33;
	st.global.f64 	[%rd36], %fd311;
	add.s64 	%rd37, %rd36, %rd33;
	st.global.f64 	[%rd37], %fd310;
	add.s64 	%rd38, %rd37, %rd33;
	st.global.f64 	[%rd38], %fd309;
	mul.wide.s32 	%rd39, %r124, 8;
	add.s64 	%rd40, %rd32, %rd39;
	st.global.f64 	[%rd40], %fd308;
	add.s64 	%rd41, %rd40, %rd33;
	st.global.f64 	[%rd41], %fd307;
	add.s64 	%rd42, %rd41, %rd33;
	st.global.f64 	[%rd42], %fd306;
	add.s64 	%rd43, %rd42, %rd33;
	st.global.f64 	[%rd43], %fd305;
	add.s64 	%rd44, %rd43, %rd33;
	st.global.f64 	[%rd44], %fd304;
	add.s64 	%rd45, %rd44, %rd33;
	st.global.f64 	[%rd45], %fd303;
	add.s64 	%rd46, %rd40, %rd39;
	st.global.f64 	[%rd46], %fd302;
	add.s64 	%rd47, %rd46, %rd33;
	st.global.f64 	[%rd47], %fd301;
	add.s64 	%rd48, %rd47, %rd33;
	st.global.f64 	[%rd48], %fd300;
	add.s64 	%rd49, %rd48, %rd33;
	st.global.f64 	[%rd49], %fd299;
	add.s64 	%rd50, %rd49, %rd33;
	st.global.f64 	[%rd50], %fd298;
	add.s64 	%rd51, %rd50, %rd33;
	st.global.f64 	[%rd51], %fd297;
	add.s64 	%rd52, %rd46, %rd39;
	st.global.f64 	[%rd52], %fd296;
	add.s64 	%rd53, %rd52, %rd33;
	st.global.f64 	[%rd53], %fd295;
	add.s64 	%rd54, %rd53, %rd33;
	st.global.f64 	[%rd54], %fd294;
	add.s64 	%rd55, %rd54, %rd33;
	st.global.f64 	[%rd55], %fd293;
	add.s64 	%rd56, %rd55, %rd33;
	st.global.f64 	[%rd56], %fd292;
	add.s64 	%rd57, %rd56, %rd33;
	st.global.f64 	[%rd57], %fd291;
	add.s64 	%rd58, %rd52, %rd39;
	st.global.f64 	[%rd58], %fd290;
	add.s64 	%rd59, %rd58, %rd33;
	st.global.f64 	[%rd59], %fd289;
	add.s64 	%rd60, %rd59, %rd33;
	st.global.f64 	[%rd60], %fd288;
	add.s64 	%rd61, %rd60, %rd33;
	st.global.f64 	[%rd61], %fd287;
	add.s64 	%rd62, %rd61, %rd33;
	st.global.f64 	[%rd62], %fd286;
	add.s64 	%rd63, %rd62, %rd33;
	st.global.f64 	[%rd63], %fd285;
	add.s64 	%rd64, %rd58, %rd39;
	st.global.f64 	[%rd64], %fd284;
	add.s64 	%rd65, %rd64, %rd33;
	st.global.f64 	[%rd65], %fd283;
	add.s64 	%rd66, %rd65, %rd33;
	st.global.f64 	[%rd66], %fd282;
	add.s64 	%rd67, %rd66, %rd33;
	st.global.f64 	[%rd67], %fd281;
	add.s64 	%rd68, %rd67, %rd33;
	st.global.f64 	[%rd68], %fd280;
	add.s64 	%rd69, %rd68, %rd33;
	st.global.f64 	[%rd69], %fd279;
	ret;

}
	// .globl	_Z11kernel__3_1PdS_S_iiiiiiiiiiiiiiii
.visible .entry _Z11kernel__3_1PdS_S_iiiiiiiiiiiiiiii(
	.param .u64 .ptr .align 1 _Z11kernel__3_1PdS_S_iiiiiiiiiiiiiiii_param_0,
	.param .u64 .ptr .align 1 _Z11kernel__3_1PdS_S_iiiiiiiiiiiiiiii_param_1,
	.param .u64 .ptr .align 1 _Z11kernel__3_1PdS_S_iiiiiiiiiiiiiiii_param_2,
	.param .u32 _Z11kernel__3_1PdS_S_iiiiiiiiiiiiiiii_param_3,
	.param .u32 _Z11kernel__3_1PdS_S_iiiiiiiiiiiiiiii_param_4,
	.param .u32 _Z11kernel__3_1PdS_S_iiiiiiiiiiiiiiii_param_5,
	.param .u32 _Z11kernel__3_1PdS_S_iiiiiiiiiiiiiiii_param_6,
	.param .u32 _Z11kernel__3_1PdS_S_iiiiiiiiiiiiiiii_param_7,
	.param .u32 _Z11kernel__3_1PdS_S_iiiiiiiiiiiiiiii_param_8,
	.param .u32 _Z11kernel__3_1PdS_S_iiiiiiiiiiiiiiii_param_9,
	.param .u32 _Z11kernel__3_1PdS_S_iiiiiiiiiiiiiiii_param_10,
	.param .u32 _Z11kernel__3_1PdS_S_iiiiiiiiiiiiiiii_param_11,
	.param .u32 _Z11kernel__3_1PdS_S_iiiiiiiiiiiiiiii_param_12,
	.param .u32 _Z11kernel__3_1PdS_S_iiiiiiiiiiiiiiii_param_13,
	.param .u32 _Z11kernel__3_1PdS_S_iiiiiiiiiiiiiiii_param_14,
	.param .u32 _Z11kernel__3_1PdS_S_iiiiiiiiiiiiiiii_param_15,
	.param .u32 _Z11kernel__3_1PdS_S_iiiiiiiiiiiiiiii_param_16,
	.param .u32 _Z11kernel__3_1PdS_S_iiiiiiiiiiiiiiii_param_17,
	.param .u32 _Z11kernel__3_1PdS_S_iiiiiiiiiiiiiiii_param_18
)
{
	.reg .pred 	%p<125>;
	.reg .b32 	%r<234>;
	.reg .b64 	%rd<98>;
	.reg .b64 	%fd<269>;
	// demoted variable
	.shared .align 8 .b8 _ZZ11kernel__3_1PdS_S_iiiiiiiiiiiiiiiiE4sm_a[12288];
	// demoted variable
	.shared .align 8 .b8 _ZZ11kernel__3_1PdS_S_iiiiiiiiiiiiiiiiE4sm_b[12288];
	ld.param.u32 	%r38, [_Z11kernel__3_1PdS_S_iiiiiiiiiiiiiiii_param_3];
	ld.param.u32 	%r39, [_Z11kernel__3_1PdS_S_iiiiiiiiiiiiiiii_param_4];
	ld.param.u32 	%r47, [_Z11kernel__3_1PdS_S_iiiiiiiiiiiiiiii_param_5];
	ld.param.u32 	%r40, [_Z11kernel__3_1PdS_S_iiiiiiiiiiiiiiii_param_6];
	ld.param.u32 	%r48, [_Z11kernel__3_1PdS_S_iiiiiiiiiiiiiiii_param_9];
	ld.param.u32 	%r49, [_Z11kernel__3_1PdS_S_iiiiiiiiiiiiiiii_param_10];
	ld.param.u32 	%r50, [_Z11kernel__3_1PdS_S_iiiiiiiiiiiiiiii_param_11];
	ld.param.u32 	%r51, [_Z11kernel__3_1PdS_S_iiiiiiiiiiiiiiii_param_12];
	ld.param.u32 	%r46, [_Z11kernel__3_1PdS_S_iiiiiiiiiiiiiiii_param_18];
	mov.u32 	%r1, %tid.x;
	and.b32  	%r2, %r1, 15;
	shr.u32 	%r52, %r1, 4;
	mov.u32 	%r3, %tid.y;
	mov.u32 	%r53, %ctaid.x;
	mul.lo.s32 	%r54, %r49, %r48;
	mul.lo.s32 	%r55, %r54, %r50;
	mul.lo.s32 	%r56, %r55, %r51;
	div.u32 	%r4, %r53, %r56;
	mul.lo.s32 	%r57, %r4, %r56;
	sub.s32 	%r58, %r53, %r57;
	div.s32 	%r59, %r58, %r55;
	mul.lo.s32 	%r60, %r59, %r55;
	sub.s32 	%r61, %r58, %r60;
	div.s32 	%r5, %r61, %r54;
	mul.lo.s32 	%r62, %r5, %r54;
	sub.s32 	%r63, %r61, %r62;
	div.s32 	%r64, %r63, %r48;
	mul.lo.s32 	%r65, %r64, %r48;
	sub.s32 	%r66, %r63, %r65;
	shl.b32 	%r67, %r66, 4;
	or.b32  	%r6, %r67, %r2;
	shl.b32 	%r7, %r64, 4;
	add.s32 	%r68, %r7, %r3;
	mul.lo.s32 	%r8, %r59, 6;
	add.s32 	%r69, %r4, %r52;
	mad.lo.s32 	%r70, %r69, %r40, %r8;
	mul.lo.s32 	%r71, %r70, %r47;
	mad.lo.s32 	%r72, %r5, 6, %r71;
	mad.lo.s32 	%r73, %r72, %r39, %r68;
	mad.lo.s32 	%r9, %r73, %r38, %r6;
	sub.s32 	%r74, %r38, %r67;
	shr.s32 	%r75, %r38, 31;
	shr.u32 	%r76, %r75, 28;
	add.s32 	%r77, %r38, %r76;
	and.b32  	%r78, %r77, -16;
	sub.s32 	%r79, %r38, %r78;
	setp.lt.s32 	%p3, %r74, 16;
	selp.b32 	%r10, %r79, 16, %p3;
	sub.s32 	%r80, %r39, %r7;
	shr.s32 	%r81, %r39, 31;
	shr.u32 	%r82, %r81, 28;
	add.s32 	%r83, %r39, %r82;
	and.b32  	%r84, %r83, -16;
	sub.s32 	%r85, %r39, %r84;
	setp.lt.s32 	%p4, %r80, 16;
	selp.b32 	%r11, %r85, 16, %p4;
	mad.lo.s32 	%r12, %r5, -6, %r47;
	mul.hi.s32 	%r86, %r47, 715827883;
	shr.u32 	%r87, %r86, 31;
	add.s32 	%r88, %r86, %r87;
	mul.lo.s32 	%r89, %r88, 6;
	sub.s32 	%r90, %r47, %r89;
	setp.gt.s32 	%p5, %r12, 5;
	selp.b32 	%r13, 6, %r90, %p5;
	mad.lo.s32 	%r14, %r59, -6, %r40;
	mul.hi.s32 	%r91, %r40, 715827883;
	shr.u32 	%r92, %r91, 31;
	add.s32 	%r93, %r91, %r92;
	mul.lo.s32 	%r94, %r93, 6;
	sub.s32 	%r95, %r40, %r94;
	setp.gt.s32 	%p6, %r14, 5;
	selp.b32 	%r15, 6, %r95, %p6;
	setp.lt.s32 	%p7, %r46, 1;
	mov.f64 	%fd197, 0d0000000000000000;
	mov.f64 	%fd198, %fd197;
	mov.f64 	%fd199, %fd197;
	mov.f64 	%fd200, %fd197;
	mov.f64 	%fd201, %fd197;
	mov.f64 	%fd202, %fd197;
	mov.f64 	%fd203, %fd197;
	mov.f64 	%fd204, %fd197;
	mov.f64 	%fd205, %fd197;
	mov.f64 	%fd206, %fd197;
	mov.f64 	%fd207, %fd197;
	mov.f64 	%fd208, %fd197;
	mov.f64 	%fd209, %fd197;
	mov.f64 	%fd210, %fd197;
	mov.f64 	%fd211, %fd197;
	mov.f64 	%fd212, %fd197;
	mov.f64 	%fd213, %fd197;
	mov.f64 	%fd214, %fd197;
	mov.f64 	%fd215, %fd197;
	mov.f64 	%fd216, %fd197;
	mov.f64 	%fd217, %fd197;
	mov.f64 	%fd218, %fd197;
	mov.f64 	%fd219, %fd197;
	mov.f64 	%fd220, %fd197;
	mov.f64 	%fd221, %fd197;
	mov.f64 	%fd222, %fd197;
	mov.f64 	%fd223, %fd197;
	mov.f64 	%fd224, %fd197;
	mov.f64 	%fd225, %fd197;
	mov.f64 	%fd226, %fd197;
	mov.f64 	%fd227, %fd197;
	mov.f64 	%fd228, %fd197;
	mov.f64 	%fd229, %fd197;
	mov.f64 	%fd230, %fd197;
	mov.f64 	%fd231, %fd197;
	mov.f64 	%fd232, %fd197;
	@%p7 bra 	$L__BB2_11;
	ld.param.u32 	%r188, [_Z11kernel__3_1PdS_S_iiiiiiiiiiiiiiii_param_8];
	ld.param.u32 	%r186, [_Z11kernel__3_1PdS_S_iiiiiiiiiiiiiiii_param_7];
	ld.param.u32 	%r184, [_Z11kernel__3_1PdS_S_iiiiiiiiiiiiiiii_param_4];
	setp.gt.s32 	%p8, %r186, %r4;
	setp.lt.s32 	%p9, %r3, %r11;
	setp.gt.s32 	%p10, %r13, 0;
	and.pred  	%p1, %p9, %p10;
	setp.lt.s32 	%p11, %r2, %r10;
	setp.gt.s32 	%p12, %r15, 0;
	and.pred  	%p13, %p12, %p8;
	and.pred  	%p2, %p13, %p11;
	mad.lo.s32 	%r16, %r4, %r40, %r8;
	mul.lo.s32 	%r97, %r5, %r184;
	mad.lo.s32 	%r98, %r97, 6, %r3;
	add.s32 	%r99, %r98, %r7;
	mad.lo.s32 	%r17, %r188, %r99, %r1;
	mov.b32 	%r228, 0;
	mov.f64 	%fd197, 0d0000000000000000;
	not.pred 	%p14, %p1;
	not.pred 	%p16, %p2;
$L__BB2_2:
	.pragma "nounroll";
	@%p14 bra 	$L__BB2_5;
	mov.u32 	%r100, %tid.x;
	mov.u32 	%r101, %tid.y;
	shl.b32 	%r102, %r101, 3;
	mad.lo.s32 	%r103, %r100, 768, %r102;
	mov.u32 	%r104, _ZZ11kernel__3_1PdS_S_iiiiiiiiiiiiiiiiE4sm_a;
	add.s32 	%r230, %r104, %r103;
	neg.s32 	%r231, %r13;
	add.s32 	%r229, %r17, %r228;
$L__BB2_4:
	ld.param.u32 	%r189, [_Z11kernel__3_1PdS_S_iiiiiiiiiiiiiiii_param_8];
	ld.param.u32 	%r185, [_Z11kernel__3_1PdS_S_iiiiiiiiiiiiiiii_param_4];
	ld.param.u64 	%rd96, [_Z11kernel__3_1PdS_S_iiiiiiiiiiiiiiii_param_1];
	cvta.to.global.u64 	%rd5, %rd96;
	mul.wide.u32 	%rd6, %r229, 8;
	add.s64 	%rd7, %rd5, %rd6;
	ld.global.f64 	%fd147, [%rd7];
	st.shared.f64 	[%r230], %fd147;
	add.s32 	%r231, %r231, 1;
	setp.ne.s32 	%p15, %r231, 0;
	add.s32 	%r230, %r230, 128;
	mad.lo.s32 	%r229, %r189, %r185, %r229;
	@%p15 bra 	$L__BB2_4;
$L__BB2_5:
	@%p16 bra 	$L__BB2_8;
	mov.b32 	%r232, 0;
$L__BB2_7:
	ld.param.u32 	%r191, [_Z11kernel__3_1PdS_S_iiiiiiiiiiiiiiii_param_15];
	ld.param.u32 	%r190, [_Z11kernel__3_1PdS_S_iiiiiiiiiiiiiiii_param_8];
	ld.param.u32 	%r183, [_Z11kernel__3_1PdS_S_iiiiiiiiiiiiiiii_param_3];
	ld.param.u64 	%rd97, [_Z11kernel__3_1PdS_S_iiiiiiiiiiiiiiii_param_2];
	add.s32 	%r106, %r16, %r232;
	mul.lo.s32 	%r107, %r190, %r183;
	mov.u32 	%r108, %tid.y;
	add.s32 	%r109, %r228, %r108;
	mad.lo.s32 	%r110, %r109, %r191, %r6;
	mad.lo.s32 	%r111, %r107, %r106, %r110;
	cvta.to.global.u64 	%rd8, %rd97;
	mul.wide.u32 	%rd9, %r111, 8;
	add.s64 	%rd10, %rd8, %rd9;
	ld.global.f64 	%fd148, [%rd10];
	shl.b32 	%r112, %r232, 4;
	mov.u32 	%r113, %tid.x;
	add.s32 	%r114, %r112, %r113;
	mov.u32 	%r115, _ZZ11kernel__3_1PdS_S_iiiiiiiiiiiiiiiiE4sm_b;
	mad.lo.s32 	%r116, %r108, 768, %r115;
	shl.b32 	%r117, %r114, 3;
	add.s32 	%r118, %r116, %r117;
	st.shared.f64 	[%r118], %fd148;
	add.s32 	%r232, %r232, 1;
	setp.ne.s32 	%p17, %r232, %r15;
	@%p17 bra 	$L__BB2_7;
$L__BB2_8:
	bar.sync 	0;
	mov.b32 	%r233, 0;
$L__BB2_9:
	mul.lo.s32 	%r120, %r233, 768;
	mov.u32 	%r121, _ZZ11kernel__3_1PdS_S_iiiiiiiiiiiiiiiiE4sm_a;
	add.s32 	%r122, %r121, %r120;
	mov.u32 	%r123, %tid.y;
	shl.b32 	%r124, %r123, 3;
	add.s32 	%r125, %r122, %r124;
	mov.u32 	%r126, _ZZ11kernel__3_1PdS_S_iiiiiiiiiiiiiiiiE4sm_b;
	add.s32 	%r127, %r126, %r120;
	ld.shared.f64 	%fd149, [%r125+640];
	ld.shared.f64 	%fd150, [%r125+512];
	ld.shared.f64 	%fd151, [%r125+384];
	ld.shared.f64 	%fd152, [%r125+256];
	ld.shared.f64 	%fd153, [%r125+128];
	ld.shared.f64 	%fd154, [%r125];
	mov.u32 	%r128, %tid.x;
	shl.b32 	%r129, %r128, 3;
	add.s32 	%r130, %r127, %r129;
	ld.shared.f64 	%fd155, [%r130];
	fma.rn.f64 	%fd232, %fd154, %fd155, %fd232;
	fma.rn.f64 	%fd226, %fd153, %fd155, %fd226;
	fma.rn.f64 	%fd220, %fd152, %fd155, %fd220;
	fma.rn.f64 	%fd214, %fd151, %fd155, %fd214;
	fma.rn.f64 	%fd208, %fd150, %fd155, %fd208;
	fma.rn.f64 	%fd202, %fd149, %fd155, %fd202;
	ld.shared.f64 	%fd156, [%r130+128];
	fma.rn.f64 	%fd231, %fd154, %fd156, %fd231;
	fma.rn.f64 	%fd225, %fd153, %fd156, %fd225;
	fma.rn.f64 	%fd219, %fd152, %fd156, %fd219;
	fma.rn.f64 	%fd213, %fd151, %fd156, %fd213;
	fma.rn.f64 	%fd207, %fd150, %fd156, %fd207;
	fma.rn.f64 	%fd201, %fd149, %fd156, %fd201;
	ld.shared.f64 	%fd157, [%r130+256];
	fma.rn.f64 	%fd230, %fd154, %fd157, %fd230;
	fma.rn.f64 	%fd224, %fd153, %fd157, %fd224;
	fma.rn.f64 	%fd218, %fd152, %fd157, %fd218;
	fma.rn.f64 	%fd212, %fd151, %fd157, %fd212;
	fma.rn.f64 	%fd206, %fd150, %fd157, %fd206;
	fma.rn.f64 	%fd200, %fd149, %fd157, %fd200;
	ld.shared.f64 	%fd158, [%r130+384];
	fma.rn.f64 	%fd229, %fd154, %fd158, %fd229;
	fma.rn.f64 	%fd223, %fd153, %fd158, %fd223;
	fma.rn.f64 	%fd217, %fd152, %fd158, %fd217;
	fma.rn.f64 	%fd211, %fd151, %fd158, %fd211;
	fma.rn.f64 	%fd205, %fd150, %fd158, %fd205;
	fma.rn.f64 	%fd199, %fd149, %fd158, %fd199;
	ld.shared.f64 	%fd159, [%r130+512];
	fma.rn.f64 	%fd228, %fd154, %fd159, %fd228;
	fma.rn.f64 	%fd222, %fd153, %fd159, %fd222;
	fma.rn.f64 	%fd216, %fd152, %fd159, %fd216;
	fma.rn.f64 	%fd210, %fd151, %fd159, %fd210;
	fma.rn.f64 	%fd204, %fd150, %fd159, %fd204;
	fma.rn.f64 	%fd198, %fd149, %fd159, %fd198;
	ld.shared.f64 	%fd160, [%r130+640];
	fma.rn.f64 	%fd227, %fd154, %fd160, %fd227;
	fma.rn.f64 	%fd221, %fd153, %fd160, %fd221;
	fma.rn.f64 	%fd215, %fd152, %fd160, %fd215;
	fma.rn.f64 	%fd209, %fd151, %fd160, %fd209;
	fma.rn.f64 	%fd203, %fd150, %fd160, %fd203;
	fma.rn.f64 	%fd197, %fd149, %fd160, %fd197;
	add.s32 	%r233, %r233, 1;
	setp.ne.s32 	%p18, %r233, 16;
	@%p18 bra 	$L__BB2_9;
	ld.param.u32 	%r227, [_Z11kernel__3_1PdS_S_iiiiiiiiiiiiiiii_param_18];
	bar.sync 	0;
	add.s32 	%r228, %r228, 16;
	setp.lt.s32 	%p19, %r228, %r227;
	@%p19 bra 	$L__BB2_2;
$L__BB2_11:
	ld.param.u32 	%r187, [_Z11kernel__3_1PdS_S_iiiiiiiiiiiiiiii_param_7];
	setp.gt.s32 	%p20, %r187, %r4;
	mov.u32 	%r131, %tid.x;
	and.b32  	%r132, %r131, 15;
	setp.ge.s32 	%p21, %r132, %r10;
	setp.lt.u32 	%p22, %r131, 16;
	and.pred  	%p23, %p22, %p20;
	not.pred 	%p25, %p23;
	or.pred  	%p26, %p21, %p25;
	mov.u32 	%r133, %tid.y;
	setp.ge.s32 	%p27, %r133, %r11;
	or.pred  	%p28, %p26, %p27;
	@%p28 bra 	$L__BB2_84;
	min.s32 	%r135, %r13, %r15;
	setp.lt.s32 	%p29, %r135, 1;
	@%p29 bra 	$L__BB2_14;
	ld.param.u64 	%rd89, [_Z11kernel__3_1PdS_S_iiiiiiiiiiiiiiii_param_0];
	cvta.to.global.u64 	%rd11, %rd89;
	mul.wide.s32 	%rd12, %r9, 8;
	add.s64 	%rd13, %rd11, %rd12;
	st.global.f64 	[%rd13], %fd232;
$L__BB2_14:
	setp.lt.s32 	%p30, %r13, 1;
	setp.lt.s32 	%p31, %r15, 2;
	or.pred  	%p32, %p30, %p31;
	@%p32 bra 	$L__BB2_16;
	ld.param.u32 	%r192, [_Z11kernel__3_1PdS_S_iiiiiiiiiiiiiiii_param_16];
	ld.param.u64 	%rd90, [_Z11kernel__3_1PdS_S_iiiiiiiiiiiiiiii_param_0];
	add.s32 	%r136, %r9, %r192;
	cvta.to.global.u64 	%rd14, %rd90;
	mul.wide.s32 	%rd15, %r136, 8;
	add.s64 	%rd16, %rd14, %rd15;
	st.global.f64 	[%rd16], %fd231;
$L__BB2_16:
	setp.lt.s32 	%p34, %r15, 3;
	or.pred  	%p35, %p30, %p34;
	@%p35 bra 	$L__BB2_18;
	ld.param.u32 	%r193, [_Z11kernel__3_1PdS_S_iiiiiiiiiiiiiiii_param_16];
	ld.param.u64 	%rd91, [_Z11kernel__3_1PdS_S_iiiiiiiiiiiiiiii_param_0];
	shl.b32 	%r137, %r193, 1;
	add.s32 	%r138, %r9, %r137;
	cvta.to.global.u64 	%rd17, %rd91;
	mul.wide.s32 	%rd18, %r138, 8;
	add.s64 	%rd19, %rd17, %rd18;
	st.global.f64 	[%rd19], %fd230;
$L__BB2_18:
	setp.lt.s32 	%p37, %r15, 4;
	or.pred  	%p38, %p30, %p37;
	@%p38 bra 	$L__BB2_20;
	ld.param.u32 	%r194, [_Z11kernel__3_1PdS_S_iiiiiiiiiiiiiiii_param_16];
	ld.param.u64 	%rd92, [_Z11kernel__3_1PdS_S_iiiiiiiiiiiiiiii_param_0];
	mad.lo.s32 	%r139, %r194, 3, %r9;
	cvta.to.global.u64 	%rd20, %rd92;
	mul.wide.s32 	%rd21, %r139, 8;
	add.s64 	%rd22, %rd20, %rd21;
	st.global.f64 	[%rd22], %fd229;
$L__BB2_20:
	setp.lt.s32 	%p40, %r15, 5;
	or.pred  	%p41, %p30, %p40;
	@%p41 bra 	$L__BB2_22;
	ld.param.u32 	%r195, [_Z11kernel__3_1PdS_S_iiiiiiiiiiiiiiii_param_16];
	ld.param.u64 	%rd93, [_Z11kernel__3_1PdS_S_iiiiiiiiiiiiiiii_param_0];
	shl.b32 	%r140, %r195, 2;
	add.s32 	%r141, %r9, %r140;
	cvta.to.global.u64 	%rd23, %rd93;
	mul.wide.s32 	%rd24, %r141, 8;
	add.s64 	%rd25, %rd23, %rd24;
	st.global.f64 	[%rd25], %fd228;
$L__BB2_22:
	setp.lt.s32 	%p43, %r14, 6;
	or.pred  	%p44, %p30, %p43;
	@%p44 bra 	$L__BB2_24;
	ld.param.u32 	%r196, [_Z11kernel__3_1PdS_S_iiiiiiiiiiiiiiii_param_16];
	ld.param.u64 	%rd94, [_Z11kernel__3_1PdS_S_iiiiiiiiiiiiiiii_param_0];
	mad.lo.s32 	%r142, %r196, 5, %r9;
	cvta.to.global.u64 	%rd26, %rd94;
	mul.wide.s32 	%rd27, %r142, 8;
	add.s64 	%rd28, %rd26, %rd27;
	st.global.f64 	[%rd28], %fd227;
$L__BB2_24:
	ld.param.u32 	%r222, [_Z11kernel__3_1PdS_S_iiiiiiiiiiiiiiii_param_17];
	ld.param.u64 	%rd95, [_Z11kernel__3_1PdS_S_iiiiiiiiiiiiiiii_param_0];
	cvta.to.global.u64 	%rd1, %rd95;
	setp.lt.s32 	%p45, %r15, 1;
	setp.lt.s32 	%p46, %r13, 2;
	add.s32 	%r33, %r9, %r222;
	or.pred  	%p47, %p46, %p45;
	@%p47 bra 	$L__BB2_26;
	mul.wide.s32 	%rd29, %r33, 8;
	add.s64 	%rd30, %rd1, %rd29;
	st.global.f64 	[%rd30], %fd226;
$L__BB2_26:
	min.s32 	%r143, %r13, %r15;
	setp.lt.s32 	%p48, %r143, 2;
	@%p48 bra 	$L__BB2_28;
	ld.param.u32 	%r197, [_Z11kernel__3_1PdS_S_iiiiiiiiiiiiiiii_param_16];
	add.s32 	%r144, %r33, %r197;
	mul.wide.s32 	%rd31, %r144, 8;
	add.s64 	%rd32, %rd1, %rd31;
	st.global.f64 	[%rd32], %fd225;
$L__BB2_28:
	setp.lt.s32 	%p49, %r13, 2;
	setp.lt.s32 	%p50, %r15, 3;
	or.pred  	%p51, %p49, %p50;
	@%p51 bra 	$L__BB2_30;
	ld.param.u32 	%r198, [_Z11kernel__3_1PdS_S_iiiiiiiiiiiiiiii_param_16];
	shl.b32 	%r145, %r198, 1;
	add.s32 	%r146, %r33, %r145;
	mul.wide.s32 	%rd33, %r146, 8;
	add.s64 	%rd34, %rd1, %rd33;
	st.global.f64 	[%rd34], %fd224;
$L__BB2_30:
	setp.lt.s32 	%p52, %r13, 2;
	setp.lt.s32 	%p53, %r15, 4;
	or.pred  	%p54, %p52, %p53;
	@%p54 bra 	$L__BB2_32;
	ld.param.u32 	%r199, [_Z11kernel__3_1PdS_S_iiiiiiiiiiiiiiii_param_16];
	mad.lo.s32 	%r147, %r199, 3, %r33;
	mul.wide.s32 	%rd35, %r147, 8;
	add.s64 	%rd36, %rd1, %rd35;
	st.global.f64 	[%rd36], %fd223;
$L__BB2_32:
	setp.lt.s32 	%p55, %r13, 2;
	setp.lt.s32 	%p56, %r15, 5;
	or.pred  	%p57, %p55, %p56;
	@%p57 bra 	$L__BB2_34;
	ld.param.u32 	%r200, [_Z11kernel__3_1PdS_S_iiiiiiiiiiiiiiii_param_16];
	shl.b32 	%r148, %r200, 2;
	add.s32 	%r149, %r33, %r148;
	mul.wide.s32 	%rd37, %r149, 8;
	add.s64 	%rd38, %rd1, %rd37;
	st.global.f64 	[%rd38], %fd222;
$L__BB2_34:
	setp.lt.s32 	%p58, %r13, 2;
	setp.lt.s32 	%p59, %r14, 6;
	or.pred  	%p60, %p58, %p59;
	@%p60 bra 	$L__BB2_36;
	ld.param.u32 	%r201, [_Z11kernel__3_1PdS_S_iiiiiiiiiiiiiiii_param_16];
	mad.lo.s32 	%r150, %r201, 5, %r33;
	mul.wide.s32 	%rd39, %r150, 8;
	add.s64 	%rd40, %rd1, %rd39;
	st.global.f64 	[%rd40], %fd221;
$L__BB2_36:
	ld.param.u32 	%r223, [_Z11kernel__3_1PdS_S_iiiiiiiiiiiiiiii_param_17];
	setp.lt.s32 	%p61, %r15, 1;
	setp.lt.s32 	%p62, %r13, 3;
	add.s32 	%r34, %r33, %r223;
	or.pred  	%p63, %p62, %p61;
	@%p63 bra 	$L__BB2_38;
	mul.wide.s32 	%rd41, %r34, 8;
	add.s64 	%rd42, %rd1, %rd41;
	st.global.f64 	[%rd42], %fd220;
$L__BB2_38:
	setp.lt.s32 	%p64, %r13, 3;
	setp.lt.s32 	%p65, %r15, 2;
	or.pred  	%p66, %p64, %p65;
	@%p66 bra 	$L__BB2_40;
	ld.param.u32 	%r202, [_Z11kernel__3_1PdS_S_iiiiiiiiiiiiiiii_param_16];
	add.s32 	%r151, %r34, %r202;
	mul.wide.s32 	%rd43, %r151, 8;
	add.s64 	%rd44, %rd1, %rd43;
	st.global.f64 	[%rd44], %fd219;
$L__BB2_40:
	setp.lt.s32 	%p67, %r143, 3;
	@%p67 bra 	$L__BB2_42;
	ld.param.u32 	%r203, [_Z11kernel__3_1PdS_S_iiiiiiiiiiiiiiii_param_16];
	shl.b32 	%r153, %r203, 1;
	add.s32 	%r154, %r34, %r153;
	mul.wide.s32 	%rd45, %r154, 8;
	add.s64 	%rd46, %rd1, %rd45;
	st.global.f64 	[%rd46], %fd218;
$L__BB2_42:
	setp.lt.s32 	%p68, %r13, 3;
	setp.lt.s32 	%p69, %r15, 4;
	or.pred  	%p70, %p68, %p69;
	@%p70 bra 	$L__BB2_44;
	ld.param.u32 	%r204, [_Z11kernel__3_1PdS_S_iiiiiiiiiiiiiiii_param_16];
	mad.lo.s32 	%r155, %r204, 3, %r34;
	mul.wide.s32 	%rd47, %r155, 8;
	add.s64 	%rd48, %rd1, %rd47;
	st.global.f64 	[%rd48], %fd217;
$L__BB2_44:
	setp.lt.s32 	%p71, %r13, 3;
	setp.lt.s32 	%p72, %r15, 5;
	or.pred  	%p73, %p71, %p72;
	@%p73 bra 	$L__BB2_46;
	ld.param.u32 	%r205, [_Z11kernel__3_1PdS_S_iiiiiiiiiiiiiiii_param_16];
	shl.b32 	%r156, %r205, 2;
	add.s32 	%r157, %r34, %r156;
	mul.wide.s32 	%rd49, %r157, 8;
	add.s64 	%rd50, %rd1, %rd49;
	st.global.f64 	[%rd50], %fd216;
$L__BB2_46:
	setp.lt.s32 	%p74, %r13, 3;
	setp.lt.s32 	%p75, %r14, 6;
	or.pred  	%p76, %p74, %p75;
	@%p76 bra 	$L__BB2_48;
	ld.param.u32 	%r206, [_Z11kernel__3_1PdS_S_iiiiiiiiiiiiiiii_param_16];
	mad.lo.s32 	%r158, %r206, 5, %r34;
	mul.wide.s32 	%rd51, %r158, 8;
	add.s64 	%rd52, %rd1, %rd51;
	st.global.f64 	[%rd52], %fd215;
$L__BB2_48:
	ld.param.u32 	%r224, [_Z11kernel__3_1PdS_S_iiiiiiiiiiiiiiii_param_17];
	setp.lt.s32 	%p77, %r15, 1;
	setp.lt.s32 	%p78, %r13, 4;
	add.s32 	%r35, %r34, %r224;
	or.pred  	%p79, %p78, %p77;
	@%p79 bra 	$L__BB2_50;
	mul.wide.s32 	%rd53, %r35, 8;
	add.s64 	%rd54, %rd1, %rd53;
	st.global.f64 	[%rd54], %fd214;
$L__BB2_50:
	setp.lt.s32 	%p80, %r13, 4;
	setp.lt.s32 	%p81, %r15, 2;
	or.pred  	%p82, %p80, %p81;
	@%p82 bra 	$L__BB2_52;
	ld.param.u32 	%r207, [_Z11kernel__3_1PdS_S_iiiiiiiiiiiiiiii_param_16];
	add.s32 	%r159, %r35, %r207;
	mul.wide.s32 	%rd55, %r159, 8;
	add.s64 	%rd56, %rd1, %rd55;
	st.global.f64 	[%rd56], %fd213;
$L__BB2_52:
	setp.lt.s32 	%p83, %r13, 4;
	setp.lt.s32 	%p84, %r15, 3;
	or.pred  	%p85, %p83, %p84;
	@%p85 bra 	$L__BB2_54;
	ld.param.u32 	%r208, [_Z11kernel__3_1PdS_S_iiiiiiiiiiiiiiii_param_16];
	shl.b32 	%r160, %r208, 1;
	add.s32 	%r161, %r35, %r160;
	mul.wide.s32 	%rd57, %r161, 8;
	add.s64 	%rd58, %rd1, %rd57;
	st.global.f64 	[%rd58], %fd212;
$L__BB2_54:
	setp.lt.s32 	%p86, %r143, 4;
	@%p86 bra 	$L__BB2_56;
	ld.param.u32 	%r209, [_Z11kernel__3_1PdS_S_iiiiiiiiiiiiiiii_param_16];
	mad.lo.s32 	%r163, %r209, 3, %r35;
	mul.wide.s32 	%rd59, %r163, 8;
	add.s64 	%rd60, %rd1, %rd59;
	st.global.f64 	[%rd60], %fd211;
$L__BB2_56:
	setp.lt.s32 	%p87, %r13, 4;
	setp.lt.s32 	%p88, %r15, 5;
	or.pred  	%p89, %p87, %p88;
	@%p89 bra 	$L__BB2_58;
	ld.param.u32 	%r210, [_Z11kernel__3_1PdS_S_iiiiiiiiiiiiiiii_param_16];
	shl.b32 	%r164, %r210, 2;
	add.s32 	%r165, %r35, %r164;
	mul.wide.s32 	%rd61, %r165, 8;
	add.s64 	%rd62, %rd1, %rd61;
	st.global.f64 	[%rd62], %fd210;
$L__BB2_58:
	setp.lt.s32 	%p90, %r13, 4;
	setp.lt.s32 	%p91, %r14, 6;
	or.pred  	%p92, %p90, %p91;
	@%p92 bra 	$L__BB2_60;
	ld.param.u32 	%r211, [_Z11kernel__3_1PdS_S_iiiiiiiiiiiiiiii_param_16];
	mad.lo.s32 	%r166, %r211, 5, %r35;
	mul.wide.s32 	%rd63, %r166, 8;
	add.s64 	%rd64, %rd1, %rd63;
	st.global.f64 	[%rd64], %fd209;
$L__BB2_60:
	ld.param.u32 	%r225, [_Z11kernel__3_1PdS_S_iiiiiiiiiiiiiiii_param_17];
	setp.lt.s32 	%p93, %r15, 1;
	setp.lt.s32 	%p94, %r13, 5;
	add.s32 	%r36, %r35, %r225;
	or.pred  	%p95, %p94, %p93;
	@%p95 bra 	$L__BB2_62;
	mul.wide.s32 	%rd65, %r36, 8;
	add.s64 	%rd66, %rd1, %rd65;
	st.global.f64 	[%rd66], %fd208;
$L__BB2_62:
	setp.lt.s32 	%p96, %r13, 5;
	setp.lt.s32 	%p97, %r15, 2;
	or.pred  	%p98, %p96, %p97;
	@%p98 bra 	$L__BB2_64;
	ld.param.u32 	%r212, [_Z11kernel__3_1PdS_S_iiiiiiiiiiiiiiii_param_16];
	add.s32 	%r167, %r36, %r212;
	mul.wide.s32 	%rd67, %r167, 8;
	add.s64 	%rd68, %rd1, %rd67;
	st.global.f64 	[%rd68], %fd207;
$L__BB2_64:
	setp.lt.s32 	%p99, %r13, 5;
	setp.lt.s32 	%p100, %r15, 3;
	or.pred  	%p101, %p99, %p100;
	@%p101 bra 	$L__BB2_66;
	ld.param.u32 	%r213, [_Z11kernel__3_1PdS_S_iiiiiiiiiiiiiiii_param_16];
	shl.b32 	%r168, %r213, 1;
	add.s32 	%r169, %r36, %r168;
	mul.wide.s32 	%rd69, %r169, 8;
	add.s64 	%rd70, %rd1, %rd69;
	st.global.f64 	[%rd70], %fd206;
$L__BB2_66:
	setp.lt.s32 	%p102, %r13, 5;
	setp.lt.s32 	%p103, %r15, 4;
	or.pred  	%p104, %p102, %p103;
	@%p104 bra 	$L__BB2_68;
	ld.param.u32 	%r214, [_Z11kernel__3_1PdS_S_iiiiiiiiiiiiiiii_param_16];
	mad.lo.s32 	%r170, %r214, 3, %r36;
	mul.wide.s32 	%rd71, %r170, 8;
	add.s64 	%rd72, %rd1, %rd71;
	st.global.f64 	[%rd72], %fd205;
$L__BB2_68:
	setp.lt.s32 	%p105, %r143, 5;
	@%p105 bra 	$L__BB2_70;
	ld.param.u32 	%r215, [_Z11kernel__3_1PdS_S_iiiiiiiiiiiiiiii_param_16];
	shl.b32 	%r172, %r215, 2;
	add.s32 	%r173, %r36, %r172;
	mul.wide.s32 	%rd73, %r173, 8;
	add.s64 	%rd74, %rd1, %rd73;
	st.global.f64 	[%rd74], %fd204;
$L__BB2_70:
	setp.lt.s32 	%p106, %r13, 5;
	setp.lt.s32 	%p107, %r14, 6;
	or.pred  	%p108, %p106, %p107;
	@%p108 bra 	$L__BB2_72;
	ld.param.u32 	%r216, [_Z11kernel__3_1PdS_S_iiiiiiiiiiiiiiii_param_16];
	mad.lo.s32 	%r174, %r216, 5, %r36;
	mul.wide.s32 	%rd75, %r174, 8;
	add.s64 	%rd76, %rd1, %rd75;
	st.global.f64 	[%rd76], %fd203;
$L__BB2_72:
	ld.param.u32 	%r226, [_Z11kernel__3_1PdS_S_iiiiiiiiiiiiiiii_param_17];
	setp.lt.s32 	%p109, %r15, 1;
	setp.lt.s32 	%p110, %r12, 6;
	add.s32 	%r37, %r36, %r226;
	or.pred  	%p111, %p110, %p109;
	@%p111 bra 	$L__BB2_74;
	mul.wide.s32 	%rd77, %r37, 8;
	add.s64 	%rd78, %rd1, %rd77;
	st.global.f64 	[%rd78], %fd202;
$L__BB2_74:
	setp.lt.s32 	%p112, %r15, 2;
	setp.lt.s32 	%p113, %r12, 6;
	or.pred  	%p114, %p113, %p112;
	@%p114 bra 	$L__BB2_76;
	ld.param.u32 	%r217, [_Z11kernel__3_1PdS_S_iiiiiiiiiiiiiiii_param_16];
	add.s32 	%r175, %r37, %r217;
	mul.wide.s32 	%rd79, %r175, 8;
	add.s64 	%rd80, %rd1, %rd79;
	st.global.f64 	[%rd80], %fd201;
$L__BB2_76:
	setp.lt.s32 	%p115, %r15, 3;
	setp.lt.s32 	%p116, %r12, 6;
	or.pred  	%p117, %p116, %p115;
	@%p117 bra 	$L__BB2_78;
	ld.param.u32 	%r218, [_Z11kernel__3_1PdS_S_iiiiiiiiiiiiiiii_param_16];
	shl.b32 	%r176, %r218, 1;
	add.s32 	%r177, %r37, %r176;
	mul.wide.s32 	%rd81, %r177, 8;
	add.s64 	%rd82, %rd1, %rd81;
	st.global.f64 	[%rd82], %fd200;
$L__BB2_78:
	setp.lt.s32 	%p118, %r15, 4;
	setp.lt.s32 	%p119, %r12, 6;
	or.pred  	%p120, %p119, %p118;
	@%p120 bra 	$L__BB2_80;
	ld.param.u32 	%r219, [_Z11kernel__3_1PdS_S_iiiiiiiiiiiiiiii_param_16];
	mad.lo.s32 	%r178, %r219, 3, %r37;
	mul.wide.s32 	%rd83, %r178, 8;
	add.s64 	%rd84, %rd1, %rd83;
	st.global.f64 	[%rd84], %fd199;
$L__BB2_80:
	setp.lt.s32 	%p121, %r15, 5;
	setp.lt.s32 	%p122, %r12, 6;
	or.pred  	%p123, %p122, %p121;
	@%p123 bra 	$L__BB2_82;
	ld.param.u32 	%r220, [_Z11kernel__3_1PdS_S_iiiiiiiiiiiiiiii_param_16];
	shl.b32 	%r179, %r220, 2;
	add.s32 	%r180, %r37, %r179;
	mul.wide.s32 	%rd85, %r180, 8;
	add.s64 	%rd86, %rd1, %rd85;
	st.global.f64 	[%rd86], %fd198;
$L__BB2_82:
	min.s32 	%r181, %r12, %r14;
	setp.lt.s32 	%p124, %r181, 6;
	@%p124 bra 	$L__BB2_84;
	ld.param.u32 	%r221, [_Z11kernel__3_1PdS_S_iiiiiiiiiiiiiiii_param_16];
	mad.lo.s32 	%r182, %r221, 5, %r37;
	mul.wide.s32 	%rd87, %r182, 8;
	add.s64 	%rd88, %rd1, %rd87;
	st.global.f64 	[%rd88], %fd197;
$L__BB2_84:
	ret;

}
	// .globl	_Z11kernel__4_1PdS_S_iiiiiiiiiiiiiiii
.visible .entry _Z11kernel__4_1PdS_S_iiiiiiiiiiiiiiii(
	.param .u64 .ptr .align 1 _Z11kernel__4_1PdS_S_iiiiiiiiiiiiiiii_param_0,
	.param .u64 .ptr .align 1 _Z11kernel__4_1PdS_S_iiiiiiiiiiiiiiii_param_1,
	.param .u64 .ptr .align 1 _Z11kernel__4_1PdS_S_iiiiiiiiiiiiiiii_param_2,
	.param .u32 _Z11kernel__4_1PdS_S_iiiiiiiiiiiiiiii_param_3,
	.param .u32 _Z11kernel__4_1PdS_S_iiiiiiiiiiiiiiii_param_4,
	.param .u32 _Z11kernel__4_1PdS_S_iiiiiiiiiiiiiiii_param_5,
	.param .u32 _Z11kernel__4_1PdS_S_iiiiiiiiiiiiiiii_param_6,
	.param .u32 _Z11kernel__4_1PdS_S_iiiiiiiiiiiiiiii_param_7,
	.param .u32 _Z11kernel__4_1PdS_S_iiiiiiiiiiiiiiii_param_8,
	.param .u32 _Z11kernel__4_1PdS_S_iiiiiiiiiiiiiiii_param_9,
	.param .u32 _Z11kernel__4_1PdS_S_iiiiiiiiiiiiiiii_param_10,
	.param .u32 _Z11kernel__4_1PdS_S_iiiiiiiiiiiiiiii_param_11,
	.param .u32 _Z11kernel__4_1PdS_S_iiiiiiiiiiiiiiii_param_12,
	.param .u32 _Z11kernel__4_1PdS_S_iiiiiiiiiiiiiiii_param_13,
	.param .u32 _Z11kernel__4_1PdS_S_iiiiiiiiiiiiiiii_param_14,
	.param .u32 _Z11kernel__4_1PdS_S_iiiiiiiiiiiiiiii_param_15,
	.param .u32 _Z11kernel__4_1PdS_S_iiiiiiiiiiiiiiii_param_16,
	.param .u32 _Z11kernel__4_1PdS_S_iiiiiiiiiiiiiiii_param_17,
	.param .u32 _Z11kernel__4_1PdS_S_iiiiiiiiiiiiiiii_param_18
)
{
	.reg .pred 	%p<130>;
	.reg .b32 	%r<250>;
	.reg .b64 	%rd<98>;
	.reg .b64 	%fd<341>;
	// demoted variable
	.shared .align 8 .b8 _ZZ11kernel__4_1PdS_S_iiiiiiiiiiiiiiiiE4sm_a[12288];
	// demoted variable
	.shared .align 8 .b8 _ZZ11kernel__4_1PdS_S_iiiiiiiiiiiiiiiiE4sm_b[12288];
	ld.param.u32 	%r42, [_Z11kernel__4_1PdS_S_iiiiiiiiiiiiiiii_param_3];
	ld.param.u32 	%r43, [_Z11kernel__4_1PdS_S_iiiiiiiiiiiiiiii_param_4];
	ld.param.u32 	%r51, [_Z11kernel__4_1PdS_S_iiiiiiiiiiiiiiii_param_5];
	ld.param.u32 	%r44, [_Z11kernel__4_1PdS_S_iiiiiiiiiiiiiiii_param_6];
	ld.param.u32 	%r52, [_Z11kernel__4_1PdS_S_iiiiiiiiiiiiiiii_param_9];
	ld.param.u32 	%r53, [_Z11kernel__4_1PdS_S_iiiiiiiiiiiiiiii_param_10];
	ld.param.u32 	%r54, [_Z11kernel__4_1PdS_S_iiiiiiiiiiiiiiii_param_11];
	ld.param.u32 	%r55, [_Z11kernel__4_1PdS_S_iiiiiiiiiiiiiiii_param_12];
	ld.param.u32 	%r50, [_Z11kernel__4_1PdS_S_iiiiiiiiiiiiiiii_param_18];
	mov.u32 	%r1, %tid.x;
	and.b32  	%r2, %r1, 15;
	shr.u32 	%r56, %r1, 4;
	mov.u32 	%r3, %tid.y;
	mov.u32 	%r57, %ctaid.x;
	mul.lo.s32 	%r58, %r53, %r52;
	mul.lo.s32 	%r59, %r58, %r54;
	mul.lo.s32 	%r60, %r59, %r55;
	div.u32 	%r4, %r57, %r60;
	mul.lo.s32 	%r61, %r4, %r60;
	sub.s32 	%r62, %r57, %r61;
	div.s32 	%r63, %r62, %r59;
	mul.lo.s32 	%r64, %r63, %r59;
	sub.s32 	%r65, %r62, %r64;
	div.s32 	%r5, %r65, %r58;
	mul.lo.s32 	%r66, %r5, %r58;
	sub.s32 	%r67, %r65, %r66;
	div.s32 	%r68, %r67, %r52;
	mul.lo.s32 	%r69, %r68, %r52;
	sub.s32 	%r70, %r67, %r69;
	shl.b32 	%r71, %r70, 4;
	or.b32  	%r6, %r71, %r2;
	shl.b32 	%r7, %r68, 4;
	add.s32 	%r72, %r7, %r3;
	mul.lo.s32 	%r8, %r63, 6;
	add.s32 	%r73, %r4, %r56;
	mad.lo.s32 	%r74, %r73, %r44, %r8;
	mul.lo.s32 	%r75, %r74, %r51;
	mad.lo.s32 	%r76, %r5, 6, %r75;
	mad.lo.s32 	%r77, %r76, %r43, %r72;
	mad.lo.s32 	%r9, %r77, %r42, %r6;
	sub.s32 	%r78, %r42, %r71;
	shr.s32 	%r79, %r42, 31;
	shr.u32 	%r80, %r79, 28;
	add.s32 	%r81, %r42, %r80;
	and.b32  	%r82, %r81, -16;
	sub.s32 	%r83, %r42, %r82;
	setp.lt.s32 	%p2, %r78, 16;
	selp.b32 	%r10, %r83, 16, %p2;
	sub.s32 	%r84, %r43, %r7;
	shr.s32 	%r85, %r43, 31;
	shr.u32 	%r86, %r85, 28;
	add.s32 	%r87, %r43, %r86;
	and.b32  	%r88, %r87, -16;
	sub.s32 	%r89, %r43, %r88;
	setp.lt.s32 	%p3, %r84, 16;
	selp.b32 	%r11, %r89, 16, %p3;
	mad.lo.s32 	%r12, %r5, -6, %r51;
	mul.hi.s32 	%r90, %r51, 715827883;
	shr.u32 	%r91, %r90, 31;
	add.s32 	%r92, %r90, %r91;
	mul.lo.s32 	%r93, %r92, 6;
	sub.s32 	%r94, %r51, %r93;
	setp.gt.s32 	%p4, %r12, 5;
	selp.b32 	%r13, 6, %r94, %p4;
	mad.lo.s32 	%r14, %r63, -6, %r44;
	mul.hi.s32 	%r95, %r44, 715827883;
	shr.u32 	%r96, %r95, 31;
	add.s32 	%r97, %r95, %r96;
	mul.lo.s32 	%r98, %r97, 6;
	sub.s32 	%r99, %r44, %r98;
	setp.gt.s32 	%p5, %r14, 5;
	selp.b32 	%r15, 6, %r99, %p5;
	setp.lt.s32 	%p6, %r50, 1;
	mov.f64 	%fd269, 0d0000000000000000;
	mov.f64 	%fd270, %fd269;
	mov.f64 	%fd271, %fd269;
	mov.f64 	%fd272, %fd269;
	mov.f64 	%fd273, %fd269;
	mov.f64 	%fd274, %fd269;
	mov.f64 	%fd275, %fd269;
	mov.f64 	%fd276, %fd269;
	mov.f64 	%fd277, %fd269;
	mov.f64 	%fd278, %fd269;
	mov.f64 	%fd279, %fd269;
	mov.f64 	%fd280, %fd269;
	mov.f64 	%fd281, %fd269;
	mov.f64 	%fd282, %fd269;
	mov.f64 	%fd283, %fd269;
	mov.f64 	%fd284, %fd269;
	mov.f64 	%fd285, %fd269;
	mov.f64 	%fd286, %fd269;
	mov.f64 	%fd287, %fd269;
	mov.f64 	%fd288, %fd269;
	mov.f64 	%fd289, %fd269;
	mov.f64 	%fd290, %fd269;
	mov.f64 	%fd291, %fd269;
	mov.f64 	%fd292, %fd269;
	mov.f64 	%fd293, %fd269;
	mov.f64 	%fd294, %fd269;
	mov.f64 	%fd295, %fd269;
	mov.f64 	%fd296, %fd269;
	mov.f64 	%fd297, %fd269;
	mov.f64 	%fd298, %fd269;
	mov.f64 	%fd299, %fd269;
	mov.f64 	%fd300, %fd269;
	mov.f64 	%fd301, %fd269;
	mov.f64 	%fd302, %fd269;
	mov.f64 	%fd303, %fd269;
	mov.f64 	%fd304, %fd269;
	@%p6 bra 	$L__BB3_12;
	ld.param.u32 	%r202, [_Z11kernel__4_1PdS_S_iiiiiiiiiiiiiiii_param_8];
	ld.param.u32 	%r200, [_Z11kernel__4_1PdS_S_iiiiiiiiiiiiiiii_param_7];
	ld.param.u32 	%r198, [_Z11kernel__4_1PdS_S_iiiiiiiiiiiiiiii_param_4];
	setp.gt.s32 	%p7, %r200, %r4;
	setp.lt.s32 	%p8, %r2, %r10;
	and.pred  	%p1, %p7, %p8;
	mad.lo.s32 	%r16, %r4, %r44, %r8;
	mul.lo.s32 	%r101, %r5, %r198;
	mad.lo.s32 	%r102, %r101, 6, %r3;
	add.s32 	%r103, %r102, %r7;
	mad.lo.s32 	%r17, %r202, %r103, %r1;
	mov.b32 	%r243, 0;
	mov.f64 	%fd269, 0d0000000000000000;
	not.pred 	%p18, %p1;
	mov.u32 	%r244, %r243;
$L__BB3_2:
	.pragma "nounroll";
	ld.param.u32 	%r241, [_Z11kernel__4_1PdS_S_iiiiiiiiiiiiiiii_param_18];
	setp.lt.s32 	%p9, %r13, 1;
	mov.u32 	%r104, %tid.y;
	setp.ge.s32 	%p10, %r104, %r11;
	add.s32 	%r20, %r243, 16;
	sub.s32 	%r105, %r20, %r241;
	setp.gt.s32 	%p11, %r105, 0;
	selp.b32 	%r244, %r105, %r244, %p11;
	sub.s32 	%r107, 16, %r244;
	mov.u32 	%r108, %tid.x;
	setp.ge.u32 	%p12, %r108, %r107;
	or.pred  	%p13, %p10, %p12;
	or.pred  	%p14, %p13, %p9;
	@%p14 bra 	$L__BB3_5;
	mov.u32 	%r110, %tid.x;
	mov.u32 	%r111, %tid.y;
	shl.b32 	%r112, %r111, 3;
	mad.lo.s32 	%r113, %r110, 768, %r112;
	mov.u32 	%r114, _ZZ11kernel__4_1PdS_S_iiiiiiiiiiiiiiiiE4sm_a;
	add.s32 	%r246, %r114, %r113;
	neg.s32 	%r247, %r13;
	add.s32 	%r245, %r17, %r243;
$L__BB3_4:
	ld.param.u32 	%r203, [_Z11kernel__4_1PdS_S_iiiiiiiiiiiiiiii_param_8];
	ld.param.u32 	%r199, [_Z11kernel__4_1PdS_S_iiiiiiiiiiiiiiii_param_4];
	ld.param.u64 	%rd96, [_Z11kernel__4_1PdS_S_iiiiiiiiiiiiiiii_param_1];
	cvta.to.global.u64 	%rd5, %rd96;
	mul.wide.u32 	%rd6, %r245, 8;
	add.s64 	%rd7, %rd5, %rd6;
	ld.global.f64 	%fd183, [%rd7];
	st.shared.f64 	[%r246], %fd183;
	add.s32 	%r247, %r247, 1;
	setp.ne.s32 	%p15, %r247, 0;
	add.s32 	%r246, %r246, 128;
	mad.lo.s32 	%r245, %r203, %r199, %r245;
	@%p15 bra 	$L__BB3_4;
$L__BB3_5:
	setp.lt.s32 	%p16, %r15, 1;
	sub.s32 	%r115, 16, %r244;
	mov.u32 	%r116, %tid.y;
	setp.ge.u32 	%p17, %r116, %r115;
	or.pred  	%p19, %p18, %p17;
	or.pred  	%p20, %p19, %p16;
	@%p20 bra 	$L__BB3_8;
	ld.param.u32 	%r205, [_Z11kernel__4_1PdS_S_iiiiiiiiiiiiiiii_param_15];
	mov.u32 	%r119, %tid.y;
	add.s32 	%r120, %r243, %r119;
	mad.lo.s32 	%r31, %r120, %r205, %r6;
	mov.b32 	%r248, 0;
$L__BB3_7:
	ld.param.u32 	%r204, [_Z11kernel__4_1PdS_S_iiiiiiiiiiiiiiii_param_8];
	ld.param.u32 	%r197, [_Z11kernel__4_1PdS_S_iiiiiiiiiiiiiiii_param_3];
	ld.param.u64 	%rd97, [_Z11kernel__4_1PdS_S_iiiiiiiiiiiiiiii_param_2];
	add.s32 	%r121, %r16, %r248;
	mul.lo.s32 	%r122, %r204, %r197;
	mad.lo.s32 	%r123, %r122, %r121, %r31;
	cvta.to.global.u64 	%rd8, %rd97;
	mul.wide.u32 	%rd9, %r123, 8;
	add.s64 	%rd10, %rd8, %rd9;
	ld.global.f64 	%fd184, [%rd10];
	shl.b32 	%r124, %r248, 4;
	mov.u32 	%r125, %tid.x;
	add.s32 	%r126, %r124, %r125;
	mov.u32 	%r127, %tid.y;
	mov.u32 	%r128, _ZZ11kernel__4_1PdS_S_iiiiiiiiiiiiiiiiE4sm_b;
	mad.lo.s32 	%r129, %r127, 768, %r128;
	shl.b32 	%r130, %r126, 3;
	add.s32 	%r131, %r129, %r130;
	st.shared.f64 	[%r131], %fd184;
	add.s32 	%r248, %r248, 1;
	setp.ne.s32 	%p21, %r248, %r15;
	@%p21 bra 	$L__BB3_7;
$L__BB3_8:
	bar.sync 	0;
	setp.gt.s32 	%p22, %r244, 15;
	@%p22 bra 	$L__BB3_11;
	sub.s32 	%r133, 16, %r244;
	max.s32 	%r34, %r133, 1;
	mov.b32 	%r249, 0;
$L__BB3_10:
	mul.lo.s32 	%r134, %r249, 768;
	mov.u32 	%r135, _ZZ11kernel__4_1PdS_S_iiiiiiiiiiiiiiiiE4sm_a;
	add.s32 	%r136, %r135, %r134;
	mov.u32 	%r137, %tid.y;
	shl.b32 	%r138, %r137, 3;
	add.s32 	%r139, %r136, %r138;
	mov.u32 	%r140, _ZZ11kernel__4_1PdS_S_iiiiiiiiiiiiiiiiE4sm_b;
	add.s32 	%r141, %r140, %r134;
	ld.shared.f64 	%fd185, [%r139+640];
	ld.shared.f64 	%fd186, [%r139+512];
	ld.shared.f64 	%fd187, [%r139+384];
	ld.shared.f64 	%fd188, [%r139+256];
	ld.shared.f64 	%fd189, [%r139+128];
	ld.shared.f64 	%fd190, [%r139];
	mov.u32 	%r142, %tid.x;
	shl.b32 	%r143, %r142, 3;
	add.s32 	%r144, %r141, %r143;
	ld.shared.f64 	%fd191, [%r144];
	fma.rn.f64 	%fd304, %fd190, %fd191, %fd304;
	fma.rn.f64 	%fd298, %fd189, %fd191, %fd298;
	fma.rn.f64 	%fd292, %fd188, %fd191, %fd292;
	fma.rn.f64 	%fd286, %fd187, %fd191, %fd286;
	fma.rn.f64 	%fd280, %fd186, %fd191, %fd280;
	fma.rn.f64 	%fd274, %fd185, %fd191, %fd274;
	ld.shared.f64 	%fd192, [%r144+128];
	fma.rn.f64 	%fd303, %fd190, %fd192, %fd303;
	fma.rn.f64 	%fd297, %fd189, %fd192, %fd297;
	fma.rn.f64 	%fd291, %fd188, %fd192, %fd291;
	fma.rn.f64 	%fd285, %fd187, %fd192, %fd285;
	fma.rn.f64 	%fd279, %fd186, %fd192, %fd279;
	fma.rn.f64 	%fd273, %fd185, %fd192, %fd273;
	ld.shared.f64 	%fd193, [%r144+256];
	fma.rn.f64 	%fd302, %fd190, %fd193, %fd302;
	fma.rn.f64 	%fd296, %fd189, %fd193, %fd296;
	fma.rn.f64 	%fd290, %fd188, %fd193, %fd290;
	fma.rn.f64 	%fd284, %fd187, %fd193, %fd284;
	fma.rn.f64 	%fd278, %fd186, %fd193, %fd278;
	fma.rn.f64 	%fd272, %fd185, %fd193, %fd272;
	ld.shared.f64 	%fd194, [%r144+384];
	fma.rn.f64 	%fd301, %fd190, %fd194, %fd301;
	fma.rn.f64 	%fd295, %fd189, %fd194, %fd295;
	fma.rn.f64 	%fd289, %fd188, %fd194, %fd289;
	fma.rn.f64 	%fd283, %fd187, %fd194, %fd283;
	fma.rn.f64 	%fd277, %fd186, %fd194, %fd277;
	fma.rn.f64 	%fd271, %fd185, %fd194, %fd271;
	ld.shared.f64 	%fd195, [%r144+512];
	fma.rn.f64 	%fd300, %fd190, %fd195, %fd300;
	fma.rn.f64 	%fd294, %fd189, %fd195, %fd294;
	fma.rn.f64 	%fd288, %fd188, %fd195, %fd288;
	fma.rn.f64 	%fd282, %fd187, %fd195, %fd282;
	fma.rn.f64 	%fd276, %fd186, %fd195, %fd276;
	fma.rn.f64 	%fd270, %fd185, %fd195, %fd270;
	ld.shared.f64 	%fd196, [%r144+640];
	fma.rn.f64 	%fd299, %fd190, %fd196, %fd299;
	fma.rn.f64 	%fd293, %fd189, %fd196, %fd293;
	fma.rn.f64 	%fd287, %fd188, %fd196, %fd287;
	fma.rn.f64 	%fd281, %fd187, %fd196, %fd281;
	fma.rn.f64 	%fd275, %fd186, %fd196, %fd275;
	fma.rn.f64 	%fd269, %fd185, %fd196, %fd269;
	add.s32 	%r249, %r249, 1;
	setp.ne.s32 	%p23, %r249, %r34;
	@%p23 bra 	$L__BB3_10;
$L__BB3_11:
	ld.param.u32 	%r242, [_Z11kernel__4_1PdS_S_iiiiiiiiiiiiiiii_param_18];
	bar.sync 	0;
	setp.lt.s32 	%p24, %r20, %r242;
	mov.u32 	%r243, %r20;
	@%p24 bra 	$L__BB3_2;
$L__BB3_12:
	ld.param.u32 	%r201, [_Z11kernel__4_1PdS_S_iiiiiiiiiiiiiiii_param_7];
	setp.gt.s32 	%p25, %r201, %r4;
	mov.u32 	%r145, %tid.x;
	and.b32  	%r146, %r145, 15;
	setp.ge.s32 	%p26, %r146, %r10;
	setp.lt.u32 	%p27, %r145, 16;
	and.pred  	%p28, %p27, %p25;
	not.pred 	%p30, %p28;
	or.pred  	%p31, %p26, %p30;
	mov.u32 	%r147, %tid.y;
	setp.ge.s32 	%p32, %r147, %r11;
	or.pred  	%p33, %p31, %p32;
	@%p33 bra 	$L__BB3_85;
	min.s32 	%r149, %r13, %r15;
	setp.lt.s32 	%p34, %r149, 1;
	@%p34 bra 	$L__BB3_15;
	ld.param.u64 	%rd89, [_Z11kernel__4_1PdS_S_iiiiiiiiiiiiiiii_param_0];
	cvta.to.global.u64 	%rd11, %rd89;
	mul.wide.s32 	%rd12, %r9, 8;
	add.s64 	%rd13, %rd11, %rd12;
	st.global.f64 	[%rd13], %fd304;
$L__BB3_15:
	setp.lt.s32 	%p35, %r13, 1;
	setp.lt.s32 	%p36, %r15, 2;
	or.pred  	%p37, %p35, %p36;
	@%p37 bra 	$L__BB3_17;
	ld.param.u32 	%r206, [_Z11kernel__4_1PdS_S_iiiiiiiiiiiiiiii_param_16];
	ld.param.u64 	%rd90, [_Z11kernel__4_1PdS_S_iiiiiiiiiiiiiiii_param_0];
	add.s32 	%r150, %r9, %r206;
	cvta.to.global.u64 	%rd14, %rd90;
	mul.wide.s32 	%rd15, %r150, 8;
	add.s64 	%rd16, %rd14, %rd15;
	st.global.f64 	[%rd16], %fd303;
$L__BB3_17:
	setp.lt.s32 	%p39, %r15, 3;
	or.pred  	%p40, %p35, %p39;
	@%p40 bra 	$L__BB3_19;
	ld.param.u32 	%r207, [_Z11kernel__4_1PdS_S_iiiiiiiiiiiiiiii_param_16];
	ld.param.u64 	%rd91, [_Z11kernel__4_1PdS_S_iiiiiiiiiiiiiiii_param_0];
	shl.b32 	%r151, %r207, 1;
	add.s32 	%r152, %r9, %r151;
	cvta.to.global.u64 	%rd17, %rd91;
	mul.wide.s32 	%rd18, %r152, 8;
	add.s64 	%rd19, %rd17, %rd18;
	st.global.f64 	[%rd19], %fd302;
$L__BB3_19:
	setp.lt.s32 	%p42, %r15, 4;
	or.pred  	%p43, %p35, %p42;
	@%p43 bra 	$L__BB3_21;
	ld.param.u32 	%r208, [_Z11kernel__4_1PdS_S_iiiiiiiiiiiiiiii_param_16];
	ld.param.u64 	%rd92, [_Z11kernel__4_1PdS_S_iiiiiiiiiiiiiiii_param_0];
	mad.lo.s32 	%r153, %r208, 3, %r9;
	cvta.to.global.u64 	%rd20, %rd92;
	mul.wide.s32 	%rd21, %r153, 8;
	add.s64 	%rd22, %rd20, %rd21;
	st.global.f64 	[%rd22], %fd301;
$L__BB3_21:
	setp.lt.s32 	%p45, %r15, 5;
	or.pred  	%p46, %p35, %p45;
	@%p46 bra 	$L__BB3_23;
	ld.param.u32 	%r209, [_Z11kernel__4_1PdS_S_iiiiiiiiiiiiiiii_param_16];
	ld.param.u64 	%rd93, [_Z11kernel__4_1PdS_S_iiiiiiiiiiiiiiii_param_0];
	shl.b32 	%r154, %r209, 2;
	add.s32 	%r155, %r9, %r154;
	cvta.to.global.u64 	%rd23, %rd93;
	mul.wide.s32 	%rd24, %r155, 8;
	add.s64 	%rd25, %rd23, %rd24;
	st.global.f64 	[%rd25], %fd300;
$L__BB3_23:
	setp.lt.s32 	%p48, %r14, 6;
	or.pred  	%p49, %p35, %p48;
	@%p49 bra 	$L__BB3_25;
	ld.param.u32 	%r210, [_Z11kernel__4_1PdS_S_iiiiiiiiiiiiiiii_param_16];
	ld.param.u64 	%rd94, [_Z11kernel__4_1PdS_S_iiiiiiiiiiiiiiii_param_0];
	mad.lo.s32 	%r156, %r210, 5, %r9;
	cvta.to.global.u64 	%rd26, %rd94;
	mul.wide.s32 	%rd27, %r156, 8;
	add.s64 	%rd28, %rd26, %rd27;
	st.global.f64 	[%rd28], %fd299;
$L__BB3_25:
	ld.param.u32 	%r236, [_Z11kernel__4_1PdS_S_iiiiiiiiiiiiiiii_param_17];
	ld.param.u64 	%rd95, [_Z11kernel__4_1PdS_S_iiiiiiiiiiiiiiii_param_0];
	cvta.to.global.u64 	%rd1, %rd95;
	setp.lt.s32 	%p50, %r15, 1;
	setp.lt.s32 	%p51, %r13, 2;
	add.s32 	%r37, %r9, %r236;
	or.pred  	%p52, %p51, %p50;
	@%p52 bra 	$L__BB3_27;
	mul.wide.s32 	%rd29, %r37, 8;
	add.s64 	%rd30, %rd1, %rd29;
	st.global.f64 	[%rd30], %fd298;
$L__BB3_27:
	min.s32 	%r157, %r13, %r15;
	setp.lt.s32 	%p53, %r157, 2;
	@%p53 bra 	$L__BB3_29;
	ld.param.u32 	%r211, [_Z11kernel__4_1PdS_S_iiiiiiiiiiiiiiii_param_16];
	add.s32 	%r158, %r37, %r211;
	mul.wide.s32 	%rd31, %r158, 8;
	add.s64 	%rd32, %rd1, %rd31;
	st.global.f64 	[%rd32], %fd297;
$L__BB3_29:
	setp.lt.s32 	%p54, %r13, 2;
	setp.lt.s32 	%p55, %r15, 3;
	or.pred  	%p56, %p54, %p55;
	@%p56 bra 	$L__BB3_31;
	ld.param.u32 	%r212, [_Z11kernel__4_1PdS_S_iiiiiiiiiiiiiiii_param_16];
	shl.b32 	%r159, %r212, 1;
	add.s32 	%r160, %r37, %r159;
	mul.wide.s32 	%rd33, %r160, 8;
	add.s64 	%rd34, %rd1, %rd33;
	st.global.f64 	[%rd34], %fd296;
$L__BB3_31:
	setp.lt.s32 	%p57, %r13, 2;
	setp.lt.s32 	%p58, %r15, 4;
	or.pred  	%p59, %p57, %p58;
	@%p59 bra 	$L__BB3_33;
	ld.param.u32 	%r213, [_Z11kernel__4_1PdS_S_iiiiiiiiiiiiiiii_param_16];
	mad.lo.s32 	%r161, %r213, 3, %r37;
	mul.wide.s32 	%rd35, %r161, 8;
	add.s64 	%rd36, %rd1, %rd35;
	st.global.f64 	[%rd36], %fd295;
$L__BB3_33:
	setp.lt.s32 	%p60, %r13, 2;
	setp.lt.s32 	%p61, %r15, 5;
	or.pred  	%p62, %p60, %p61;
	@%p62 bra 	$L__BB3_35;
	ld.param.u32 	%r214, [_Z11kernel__4_1PdS_S_iiiiiiiiiiiiiiii_param_16];
	shl.b32 	%r162, %r214, 2;
	add.s32 	%r163, %r37, %r162;
	mul.wide.s32 	%rd37, %r163, 8;
	add.s64 	%rd38, %rd1, %rd37;
	st.global.f64 	[%rd38], %fd294;
$L__BB3_35:
	setp.lt.s32 	%p63, %r13, 2;
	setp.lt.s32 	%p64, %r14, 6;
	or.pred  	%p65, %p63, %p64;
	@%p65 bra 	$L__BB3_37;
	ld.param.u32 	%r215, [_Z11kernel__4_1PdS_S_iiiiiiiiiiiiiiii_param_16];
	mad.lo.s32 	%r164, %r215, 5, %r37;
	mul.wide.s32 	%rd39, %r164, 8;
	add.s64 	%rd40, %rd1, %rd39;
	st.global.f64 	[%rd40], %fd293;
$L__BB3_37:
	ld.param.u32 	%r237, [_Z11kernel__4_1PdS_S_iiiiiiiiiiiiiiii_param_17];
	setp.lt.s32 	%p66, %r15, 1;
	setp.lt.s32 	%p67, %r13, 3;
	add.s32 	%r38, %r37, %r237;
	or.pred  	%p68, %p67, %p66;
	@%p68 bra 	$L__BB3_39;
	mul.wide.s32 	%rd41, %r38, 8;
	add.s64 	%rd42, %rd1, %rd41;
	st.global.f64 	[%rd42], %fd292;
$L__BB3_39:
	setp.lt.s32 	%p69, %r13, 3;
	setp.lt.s32 	%p70, %r15, 2;
	or.pred  	%p71, %p69, %p70;
	@%p71 bra 	$L__BB3_41;
	ld.param.u32 	%r216, [_Z11kernel__4_1PdS_S_iiiiiiiiiiiiiiii_param_16];
	add.s32 	%r165, %r38, %r216;
	mul.wide.s32 	%rd43, %r165, 8;
	add.s64 	%rd44, %rd1, %rd43;
	st.global.f64 	[%rd44], %fd291;
$L__BB3_41:
	setp.lt.s32 	%p72, %r157, 3;
	@%p72 bra 	$L__BB3_43;
	ld.param.u32 	%r217, [_Z11kernel__4_1PdS_S_iiiiiiiiiiiiiiii_param_16];
	shl.b32 	%r167, %r217, 1;
	add.s32 	%r168, %r38, %r167;
	mul.wide.s32 	%rd45, %r168, 8;
	add.s64 	%rd46, %rd1, %rd45;
	st.global.f64 	[%rd46], %fd290;
$L__BB3_43:
	setp.lt.s32 	%p73, %r13, 3;
	setp.lt.s32 	%p74, %r15, 4;
	or.pred  	%p75, %p73, %p74;
	@%p75 bra 	$L__BB3_45;
	ld.param.u32 	%r218, [_Z11kernel__4_1PdS_S_iiiiiiiiiiiiiiii_param_16];
	mad.lo.s32 	%r169, %r218, 3, %r38;
	mul.wide.s32 	%rd47, %r169, 8;
	add.s64 	%rd48, %rd1, %rd47;
	st.global.f64 	[%rd48], %fd289;
$L__BB3_45:
	setp.lt.s32 	%p76, %r13, 3;
	setp.lt.s32 	%p77, %r15, 5;
	or.pred  	%p78, %p76, %p77;
	@%p78 bra 	$L__BB3_47;
	ld.param.u32 	%r219, [_Z11kernel__4_1PdS_S_iiiiiiiiiiiiiiii_param_16];
	shl.b32 	%r170, %r219, 2;
	add.s32 	%r171, %r38, %r170;
	mul.wide.s32 	%rd49, %r171, 8;
	add.s64 	%rd50, %rd1, %rd49;
	st.global.f64 	[%rd50], %fd288;
$L__BB3_47:
	setp.lt.s32 	%p79, %r13, 3;
	setp.lt.s32 	%p80, %r14, 6;
	or.pred  	%p81, %p79, %p80;
	@%p81 bra 	$L__BB3_49;
	ld.param.u32 	%r220, [_Z11kernel__4_1PdS_S_iiiiiiiiiiiiiiii_param_16];
	mad.lo.s32 	%r172, %r220, 5, %r38;
	mul.wide.s32 	%rd51, %r172, 8;
	add.s64 	%rd52, %rd1, %rd51;
	st.global.f64 	[%rd52], %fd287;
$L__BB3_49:
	ld.param.u32 	%r238, [_Z11kernel__4_1PdS_S_iiiiiiiiiiiiiiii_param_17];
	setp.lt.s32 	%p82, %r15, 1;
	setp.lt.s32 	%p83, %r13, 4;
	add.s32 	%r39, %r38, %r238;
	or.pred  	%p84, %p83, %p82;
	@%p84 bra 	$L__BB3_51;
	mul.wide.s32 	%rd53, %r39, 8;
	add.s64 	%rd54, %rd1, %rd53;
	st.global.f64 	[%rd54], %fd286;
$L__BB3_51:
	setp.lt.s32 	%p85, %r13, 4;
	setp.lt.s32 	%p86, %r15, 2;
	or.pred  	%p87, %p85, %p86;
	@%p87 bra 	$L__BB3_53;
	ld.param.u32 	%r221, [_Z11kernel__4_1PdS_S_iiiiiiiiiiiiiiii_param_16];
	add.s32 	%r173, %r39, %r221;
	mul.wide.s32 	%rd55, %r173, 8;
	add.s64 	%rd56, %rd1, %rd55;
	st.global.f64 	[%rd56], %fd285;
$L__BB3_53:
	setp.lt.s32 	%p88, %r13, 4;
	setp.lt.s32 	%p89, %r15, 3;
	or.pred  	%p90, %p88, %p89;
	@%p90 bra 	$L__BB3_55;
	ld.param.u32 	%r222, [_Z11kernel__4_1PdS_S_iiiiiiiiiiiiiiii_param_16];
	shl.b32 	%r174, %r222, 1;
	add.s32 	%r175, %r39, %r174;
	mul.wide.s32 	%rd57, %r175, 8;
	add.s64 	%rd58, %rd1, %rd57;
	st.global.f64 	[%rd58], %fd284;
$L__BB3_55:
	setp.lt.s32 	%p91, %r157, 4;
	@%p91 bra 	$L__BB3_57;
	ld.param.u32 	%r223, [_Z11kernel__4_1PdS_S_iiiiiiiiiiiiiiii_param_16];
	mad.lo.s32 	%r177, %r223, 3, %r39;
	mul.wide.s32 	%rd59, %r177, 8;
	add.s64 	%rd60, %rd1, %rd59;
	st.global.f64 	[%rd60], %fd283;
$L__BB3_57:
	setp.lt.s32 	%p92, %r13, 4;
	setp.lt.s32 	%p93, %r15, 5;
	or.pred  	%p94, %p92, %p93;
	@%p94 bra 	$L__BB3_59;
	ld.param.u32 	%r224, [_Z11kernel__4_1PdS_S_iiiiiiiiiiiiiiii_param_16];
	shl.b32 	%r178, %r224, 2;
	add.s32 	%r179, %r39, %r178;
	mul.wide.s32 	%rd61, %r179, 8;
	add.s64 	%rd62, %rd1, %rd61;
	st.global.f64 	[%rd62], %fd282;
$L__BB3_59:
	setp.lt.s32 	%p95, %r13, 4;
	setp.lt.s32 	%p96, %r14, 6;
	or.pred  	%p97, %p95, %p96;
	@%p97 bra 	$L__BB3_61;
	ld.param.u32 	%r225, [_Z11kernel__4_1PdS_S_iiiiiiiiiiiiiiii_param_16];
	mad.lo.s32 	%r180, %r225, 5, %r39;
	mul.wide.s32 	%rd63, %r180, 8;
	add.s64 	%rd64, %rd1, %rd63;
	st.global.f64 	[%rd64], %fd281;
$L__BB3_61:
	ld.param.u32 	%r239, [_Z11kernel__4_1PdS_S_iiiiiiiiiiiiiiii_param_17];
	setp.lt.s32 	%p98, %r15, 1;
	setp.lt.s32 	%p99, %r13, 5;
	add.s32 	%r40, %r39, %r239;
	or.pred  	%p100, %p99, %p98;
	@%p100 bra 	$L__BB3_63;
	mul.wide.s32 	%rd65, %r40, 8;
	add.s64 	%rd66, %rd1, %rd65;
	st.global.f64 	[%rd66], %fd280;
$L__BB3_63:
	setp.lt.s32 	%p101, %r13, 5;
	setp.lt.s32 	%p102, %r15, 2;
	or.pred  	%p103, %p101, %p102;
	@%p103 bra 	$L__BB3_65;
	ld.param.u32 	%r226, [_Z11kernel__4_1PdS_S_iiiiiiiiiiiiiiii_param_16];
	add.s32 	%r181, %r40, %r226;
	mul.wide.s32 	%rd67, %r181, 8;
	add.s64 	%rd68, %rd1, %rd67;
	st.global.f64 	[%rd68], %fd279;
$L__BB3_65:
	setp.lt.s32 	%p104, %r13, 5;
	setp.lt.s32 	%p105, %r15, 3;
	or.pred  	%p106, %p104, %p105;
	@%p106 bra 	$L__BB3_67;
	ld.param.u32 	%r227, [_Z11kernel__4_1PdS_S_iiiiiiiiiiiiiiii_param_16];
	shl.b32 	%r182, %r227, 1;
	add.s32 	%r183, %r40, %r182;
	mul.wide.s32 	%rd69, %r183, 8;
	add.s64 	%rd70, %rd1, %rd69;
	st.global.f64 	[%rd70], %fd278;
$L__BB3_67:
	setp.lt.s32 	%p107, %r13, 5;
	setp.lt.s32 	%p108, %r15, 4;
	or.pred  	%p109, %p107, %p108;
	@%p109 bra 	$L__BB3_69;
	ld.param.u32 	%r228, [_Z11kernel__4_1PdS_S_iiiiiiiiiiiiiiii_param_16];
	mad.lo.s32 	%r184, %r228, 3, %r40;
	mul.wide.s32 	%rd71, %r184, 8;
	add.s64 	%rd72, %rd1, %rd71;
	st.global.f64 	[%rd72], %fd277;
$L__BB3_69:
	setp.lt.s32 	%p110, %r157, 5;
	@%p110 bra 	$L__BB3_71;
	ld.param.u32 	%r229, [_Z11kernel__4_1PdS_S_iiiiiiiiiiiiiiii_param_16];
	shl.b32 	%r186, %r229, 2;
	add.s32 	%r187, %r40, %r186;
	mul.wide.s32 	%rd73, %r187, 8;
	add.s64 	%rd74, %rd1, %rd73;
	st.global.f64 	[%rd74], %fd276;
$L__BB3_71:
	setp.lt.s32 	%p111, %r13, 5;
	setp.lt.s32 	%p112, %r14, 6;
	or.pred  	%p113, %p111, %p112;
	@%p113 bra 	$L__BB3_73;
	ld.param.u32 	%r230, [_Z11kernel__4_1PdS_S_iiiiiiiiiiiiiiii_param_16];
	mad.lo.s32 	%r188, %r230, 5, %r40;
	mul.wide.s32 	%rd75, %r188, 8;
	add.s64 	%rd76, %rd1, %rd75;
	st.global.f64 	[%rd76], %fd275;
$L__BB3_73:
	ld.param.u32 	%r240, [_Z11kernel__4_1PdS_S_iiiiiiiiiiiiiiii_param_17];
	setp.lt.s32 	%p114, %r15, 1;
	setp.lt.s32 	%p115, %r12, 6;
	add.s32 	%r41, %r40, %r240;
	or.pred  	%p116, %p115, %p114;
	@%p116 bra 	$L__BB3_75;
	mul.wide.s32 	%rd77, %r41, 8;
	add.s64 	%rd78, %rd1, %rd77;
	st.global.f64 	[%rd78], %fd274;
$L__BB3_75:
	setp.lt.s32 	%p117, %r15, 2;
	setp.lt.s32 	%p118, %r12, 6;
	or.pred  	%p119, %p118, %p117;
	@%p119 bra 	$L__BB3_77;
	ld.param.u32 	%r231, [_Z11kernel__4_1PdS_S_iiiiiiiiiiiiiiii_param_16];
	add.s32 	%r189, %r41, %r231;
	mul.wide.s32 	%rd79, %r189, 8;
	add.s64 	%rd80, %rd1, %rd79;
	st.global.f64 	[%rd80], %fd273;
$L__BB3_77:
	setp.lt.s32 	%p120, %r15, 3;
	setp.lt.s32 	%p121, %r12, 6;
	or.pred  	%p122, %p121, %p120;
	@%p122 bra 	$L__BB3_79;
	ld.param.u32 	%r232, [_Z11kernel__4_1PdS_S_iiiiiiiiiiiiiiii_param_16];
	shl.b32 	%r190, %r232, 1;
	add.s32 	%r191, %r41, %r190;
	mul.wide.s32 	%rd81, %r191, 8;
	add.s64 	%rd82, %rd1, %rd81;
	st.global.f64 	[%rd82], %fd272;
$L__BB3_79:
	setp.lt.s32 	%p123, %r15, 4;
	setp.lt.s32 	%p124, %r12, 6;
	or.pred  	%p125, %p124, %p123;
	@%p125 bra 	$L__BB3_81;
	ld.param.u32 	%r233, [_Z11kernel__4_1PdS_S_iiiiiiiiiiiiiiii_param_16];
	mad.lo.s32 	%r192, %r233, 3, %r41;
	mul.wide.s32 	%rd83, %r192, 8;
	add.s64 	%rd84, %rd1, %rd83;
	st.global.f64 	[%rd84], %fd271;
$L__BB3_81:
	setp.lt.s32 	%p126, %r15, 5;
	setp.lt.s32 	%p127, %r12, 6;
	or.pred  	%p128, %p127, %p126;
	@%p128 bra 	$L__BB3_83;
	ld.param.u32 	%r234, [_Z11kernel__4_1PdS_S_iiiiiiiiiiiiiiii_param_16];
	shl.b32 	%r193, %r234, 2;
	add.s32 	%r194, %r41, %r193;
	mul.wide.s32 	%rd85, %r194, 8;
	add.s64 	%rd86, %rd1, %rd85;
	st.global.f64 	[%rd86], %fd270;
$L__BB3_83:
	min.s32 	%r195, %r12, %r14;
	setp.lt.s32 	%p129, %r195, 6;
	@%p129 bra 	$L__BB3_85;
	ld.param.u32 	%r235, [_Z11kernel__4_1PdS_S_iiiiiiiiiiiiiiii_param_16];
	mad.lo.s32 	%r196, %r235, 5, %r41;
	mul.wide.s32 	%rd87, %r196, 8;
	add.s64 	%rd88, %rd1, %rd87;
	st.global.f64 	[%rd88], %fd269;
$L__BB3_85:
	ret;

}


// ===== COMPILED SASS (sm_100) =====

	.target	sm_100

	.elftype	@"ET_EXEC"


//--------------------- .note.nv.tkinfo           --------------------------
	.section	.note.nv.tkinfo,"",@"SHT_NOTE"
	.sectionflags	@"SHF_NOTE_NV_TKINFO"
	.tkinfo
        /*0018*/ 	.word	0x00000002
        /*0030*/ 	.string	""
        /*0030*/ 	.string	"ptxas"
        /*0030*/ 	.string	"Cuda compilation tools, release 13.0, V13.0.88"
        /*0030*/ 	.string	"Build cuda_13.0.r13.0/compiler.36424714_0"
        /*0030*/ 	.string	"-arch sm_100 -m 64 "



//--------------------- .note.nv.cuinfo           --------------------------
	.section	.note.nv.cuinfo,"",@"SHT_NOTE"
	.sectionflags	@"SHF_NOTE_NV_CUINFO"
        /*0018*/ 	.short	0x0002
        /*001a*/ 	.short	0x0064
        /*001c*/ 	.short	0x0082
	.zero		2


//--------------------- .nv.info                  --------------------------
	.section	.nv.info,"",@"SHT_CUDA_INFO"
	.align	4


	//----- nvinfo : EIATTR_REGCOUNT
	.align		4
        /*0000*/ 	.byte	0x04, 0x2f
        /*0002*/ 	.short	(.L_1 - .L_0)
	.align		4
.L_0:
        /*0004*/ 	.word	index@(_Z11kernel__1_1PdS_S_iiiiiiiiiiiiiiii)
        /*0008*/ 	.word	0x00000074


	//----- nvinfo : EIATTR_FRAME_SIZE
	.align		4
.L_1:
        /*000c*/ 	.byte	0x04, 0x11
        /*000e*/ 	.short	(.L_3 - .L_2)
	.align		4
.L_2:
        /*0010*/ 	.word	index@(_Z11kernel__1_1PdS_S_iiiiiiiiiiiiiiii)
        /*0014*/ 	.word	0x00000000


	//----- nvinfo : EIATTR_REGCOUNT
	.align		4
.L_3:
        /*0018*/ 	.byte	0x04, 0x2f
        /*001a*/ 	.short	(.L_5 - .L_4)
	.align		4
.L_4:
        /*001c*/ 	.word	index@(_Z11kernel__2_1PdS_S_iiiiiiiiiiiiiiii)
        /*0020*/ 	.word	0x0000007c


	//----- nvinfo : EIATTR_FRAME_SIZE
	.align		4
.L_5:
        /*0024*/ 	.byte	0x04, 0x11
        /*0026*/ 	.short	(.L_7 - .L_6)
	.align		4
.L_6:
        /*0028*/ 	.word	index@(_Z11kernel__2_1PdS_S_iiiiiiiiiiiiiiii)
        /*002c*/ 	.word	0x00000000


	//----- nvinfo : EIATTR_REGCOUNT
	.align		4
.L_7:
        /*0030*/ 	.byte	0x04, 0x2f
        /*0032*/ 	.short	(.L_9 - .L_8)
	.align		4
.L_8:
        /*0034*/ 	.word	index@(_Z11kernel__3_1PdS_S_iiiiiiiiiiiiiiii)
        /*0038*/ 	.word	0x00000072


	//----- nvinfo : EIATTR_FRAME_SIZE
	.align		4
.L_9:
        /*003c*/ 	.byte	0x04, 0x11
        /*003e*/ 	.short	(.L_11 - .L_10)
	.align		4
.L_10:
        /*0040*/ 	.word	index@(_Z11kernel__3_1PdS_S_iiiiiiiiiiiiiiii)
        /*0044*/ 	.word	0x00000000


	//----- nvinfo : EIATTR_REGCOUNT
	.align		4
.L_11:
        /*0048*/ 	.byte	0x04, 0x2f
        /*004a*/ 	.short	(.L_13 - .L_12)
	.align		4
.L_12:
        /*004c*/ 	.word	index@(_Z11kernel__4_1PdS_S_iiiiiiiiiiiiiiii)
        /*0050*/ 	.word	0x0000007a


	//----- nvinfo : EIATTR_FRAME_SIZE
	.align		4
.L_13:
        /*0054*/ 	.byte	0x04, 0x11
        /*0056*/ 	.short	(.L_15 - .L_14)
	.align		4
.L_14:
        /*0058*/ 	.word	index@(_Z11kernel__4_1PdS_S_iiiiiiiiiiiiiiii)
        /*005c*/ 	.word	0x00000000


	//----- nvinfo : EIATTR_MIN_STACK_SIZE
	.align		4
.L_15:
        /*0060*/ 	.byte	0x04, 0x12
        /*0062*/ 	.short	(.L_17 - .L_16)
	.align		4
.L_16:
        /*0064*/ 	.word	index@(_Z11kernel__4_1PdS_S_iiiiiiiiiiiiiiii)
        /*0068*/ 	.word	0x00000000


	//----- nvinfo : EIATTR_MIN_STACK_SIZE
	.align		4
.L_17:
        /*006c*/ 	.byte	0x04, 0x12
        /*006e*/ 	.short	(.L_19 - .L_18)
	.align		4
.L_18:
        /*0070*/ 	.word	index@(_Z11kernel__3_1PdS_S_iiiiiiiiiiiiiiii)
        /*0074*/ 	.word	0x00000000


	//----- nvinfo : EIATTR_MIN_STACK_SIZE
	.align		4
.L_19:
        /*0078*/ 	.byte	0x04, 0x12
        /*007a*/ 	.short	(.L_21 - .L_20)
	.align		4
.L_20:
        /*007c*/ 	.word	index@(_Z11kernel__2_1PdS_S_iiiiiiiiiiiiiiii)
        /*0080*/ 	.word	0x00000000


	//----- nvinfo : EIATTR_MIN_STACK_SIZE
	.align		4
.L_21:
        /*0084*/ 	.byte	0x04, 0x12
        /*0086*/ 	.short	(.L_23 - .L_22)
	.align		4
.L_22:
        /*0088*/ 	.word	index@(_Z11kernel__1_1PdS_S_iiiiiiiiiiiiiiii)
        /*008c*/ 	.word	0x00000000
.L_23:


//--------------------- .nv.compat                --------------------------
	.section	.nv.compat,"",@"SHT_CUDA_COMPAT_INFO"
	.align	4
        /*0000*/ 	.byte	0x02, 0x09, 0x00, 0x00, 0x02, 0x02, 0x01, 0x00, 0x02, 0x05, 0x05, 0x00, 0x03, 0x07, 0x01, 0x01
        /*0010*/ 	.byte	0x02, 0x03, 0x00, 0x00, 0x02, 0x06, 0x01, 0x00, 0x04, 0x0b, 0x08, 0x00, 0x01, 0x00, 0x00, 0x00
        /*0020*/ 	.byte	0x00, 0x00, 0x00, 0x00


//--------------------- .nv.info._Z11kernel__4_1PdS_S_iiiiiiiiiiiiiiii --------------------------
	.section	.nv.info._Z11kernel__4_1PdS_S_iiiiiiiiiiiiiiii,"",@"SHT_CUDA_INFO"
	.sectionflags	@""
	.align	4


	//----- nvinfo : EIATTR_CUDA_API_VERSION
	.align		4
        /*0000*/ 	.byte	0x04, 0x37
        /*0002*/ 	.short	(.L_25 - .L_24)
.L_24:
        /*0004*/ 	.word	0x00000082


	//----- nvinfo : EIATTR_KPARAM_INFO
	.align		4
.L_25:
        /*0008*/ 	.byte	0x04, 0x17
        /*000a*/ 	.short	(.L_27 - .L_26)
.L_26:
        /*000c*/ 	.word	0x00000000
        /*0010*/ 	.short	0x0012
        /*0012*/ 	.short	0x0054
        /*0014*/ 	.byte	0x00, 0xf0, 0x11, 0x00


	//----- nvinfo : EIATTR_KPARAM_INFO
	.align		4
.L_27:
        /*0018*/ 	.byte	0x04, 0x17
        /*001a*/ 	.short	(.L_29 - .L_28)
.L_28:
        /*001c*/ 	.word	0x00000000
        /*0020*/ 	.short	0x0011
        /*0022*/ 	.short	0x0050
        /*0024*/ 	.byte	0x00, 0xf0, 0x11, 0x00


	//----- nvinfo : EIATTR_KPARAM_INFO
	.align		4
.L_29:
        /*0028*/ 	.byte	0x04, 0x17
        /*002a*/ 	.short	(.L_31 - .L_30)
.L_30:
        /*002c*/ 	.word	0x00000000
        /*0030*/ 	.short	0x0010
        /*0032*/ 	.short	0x004c
        /*0034*/ 	.byte	0x00, 0xf0, 0x11, 0x00


	//----- nvinfo : EIATTR_KPARAM_INFO
	.align		4
.L_31:
        /*0038*/ 	.byte	0x04, 0x17
        /*003a*/ 	.short	(.L_33 - .L_32)
.L_32:
        /*003c*/ 	.word	0x00000000
        /*0040*/ 	.short	0x000f
        /*0042*/ 	.short	0x0048
        /*0044*/ 	.byte	0x00, 0xf0, 0x11, 0x00


	//----- nvinfo : EIATTR_KPARAM_INFO
	.align		4
.L_33:
        /*0048*/ 	.byte	0x04, 0x17
        /*004a*/ 	.short	(.L_35 - .L_34)
.L_34:
        /*004c*/ 	.word	0x00000000
        /*0050*/ 	.short	0x000e
        /*0052*/ 	.short	0x0044
        /*0054*/ 	.byte	0x00, 0xf0, 0x11, 0x00


	//----- nvinfo : EIATTR_KPARAM_INFO
	.align		4
.L_35:
        /*0058*/ 	.byte	0x04, 0x17
        /*005a*/ 	.short	(.L_37 - .L_36)
.L_36:
        /*005c*/ 	.word	0x00000000
        /*0060*/ 	.short	0x000d
        /*0062*/ 	.short	0x0040
        /*0064*/ 	.byte	0x00, 0xf0, 0x11, 0x00


	//----- nvinfo : EIATTR_KPARAM_INFO
	.align		4
.L_37:
        /*0068*/ 	.byte	0x04, 0x17
        /*006a*/ 	.short	(.L_39 - .L_38)
.L_38:
        /*006c*/ 	.word	0x00000000
        /*0070*/ 	.short	0x000c
        /*0072*/ 	.short	0x003c
        /*0074*/ 	.byte	0x00, 0xf0, 0x11, 0x00


	//----- nvinfo : EIATTR_KPARAM_INFO
	.align		4
.L_39:
        /*0078*/ 	.byte	0x04, 0x17
        /*007a*/ 	.short	(.L_41 - .L_40)
.L_40:
        /*007c*/ 	.word	0x00000000
        /*0080*/ 	.short	0x000b
        /*0082*/ 	.short	0x0038
        /*0084*/ 	.byte	0x00, 0xf0, 0x11, 0x00


	//----- nvinfo : EIATTR_KPARAM_INFO
	.align		4
.L_41:
        /*0088*/ 	.byte	0x04, 0x17
        /*008a*/ 	.short	(.L_43 - .L_42)
.L_42:
        /*008c*/ 	.word	0x00000000
        /*0090*/ 	.short	0x000a
        /*0092*/ 	.short	0x0034
        /*0094*/ 	.byte	0x00, 0xf0, 0x11, 0x00


	//----- nvinfo : EIATTR_KPARAM_INFO
	.align		4
.L_43:
        /*0098*/ 	.byte	0x04, 0x17
        /*009a*/ 	.short	(.L_45 - .L_44)
.L_44:
        /*009c*/ 	.word	0x00000000
        /*00a0*/ 	.short	0x0009
        /*00a2*/ 	.short	0x0030
        /*00a4*/ 	.byte	0x00, 0xf0, 0x11, 0x00


	//----- nvinfo : EIATTR_KPARAM_INFO
	.align		4
.L_45:
        /*00a8*/ 	.byte	0x04, 0x17
        /*00aa*/ 	.short	(.L_47 - .L_46)
.L_46:
        /*00ac*/ 	.word	0x00000000
        /*00b0*/ 	.short	0x0008
        /*00b2*/ 	.short	0x002c
        /*00b4*/ 	.byte	0x00, 0xf0, 0x11, 0x00


	//----- nvinfo : EIATTR_KPARAM_INFO
	.align		4
.L_47:
        /*00b8*/ 	.byte	0x04, 0x17
        /*00ba*/ 	.short	(.L_49 - .L_48)
.L_48:
        /*00bc*/ 	.word	0x00000000
        /*00c0*/ 	.short	0x0007
        /*00c2*/ 	.short	0x0028
        /*00c4*/ 	.byte	0x00, 0xf0, 0x11, 0x00


	//----- nvinfo : EIATTR_KPARAM_INFO
	.align		4
.L_49:
        /*00c8*/ 	.byte	0x04, 0x17
        /*00ca*/ 	.short	(.L_51 - .L_50)
.L_50:
        /*00cc*/ 	.word	0x00000000
        /*00d0*/ 	.short	0x0006
        /*00d2*/ 	.short	0x0024
        /*00d4*/ 	.byte	0x00, 0xf0, 0x11, 0x00


	//----- nvinfo : EIATTR_KPARAM_INFO
	.align		4
.L_51:
        /*00d8*/ 	.byte	0x04, 0x17
        /*00da*/ 	.short	(.L_53 - .L_52)
.L_52:
        /*00dc*/ 	.word	0x00000000
        /*00e0*/ 	.short	0x0005
        /*00e2*/ 	.short	0x0020
        /*00e4*/ 	.byte	0x00, 0xf0, 0x11, 0x00


	//----- nvinfo : EIATTR_KPARAM_INFO
	.align		4
.L_53:
        /*00e8*/ 	.byte	0x04, 0x17
        /*00ea*/ 	.short	(.L_55 - .L_54)
.L_54:
        /*00ec*/ 	.word	0x00000000
        /*00f0*/ 	.short	0x0004
        /*00f2*/ 	.short	0x001c
        /*00f4*/ 	.byte	0x00, 0xf0, 0x11, 0x00


	//----- nvinfo : EIATTR_KPARAM_INFO
	.align		4
.L_55:
        /*00f8*/ 	.byte	0x04, 0x17
        /*00fa*/ 	.short	(.L_57 - .L_56)
.L_56:
        /*00fc*/ 	.word	0x00000000
        /*0100*/ 	.short	0x0003
        /*0102*/ 	.short	0x0018
        /*0104*/ 	.byte	0x00, 0xf0, 0x11, 0x00


	//----- nvinfo : EIATTR_KPARAM_INFO
	.align		4
.L_57:
        /*0108*/ 	.byte	0x04, 0x17
        /*010a*/ 	.short	(.L_59 - .L_58)
.L_58:
        /*010c*/ 	.word	0x00000000
        /*0110*/ 	.short	0x0002
        /*0112*/ 	.short	0x0010
        /*0114*/ 	.byte	0x00, 0xf5, 0x21, 0x00


	//----- nvinfo : EIATTR_KPARAM_INFO
	.align		4
.L_59:
        /*0118*/ 	.byte	0x04, 0x17
        /*011a*/ 	.short	(.L_61 - .L_60)
.L_60:
        /*011c*/ 	.word	0x00000000
        /*0120*/ 	.short	0x0001
        /*0122*/ 	.short	0x0008
        /*0124*/ 	.byte	0x00, 0xf5, 0x21, 0x00


	//----- nvinfo : EIATTR_KPARAM_INFO
	.align		4
.L_61:
        /*0128*/ 	.byte	0x04, 0x17
        /*012a*/ 	.short	(.L_63 - .L_62)
.L_62:
        /*012c*/ 	.word	0x00000000
        /*0130*/ 	.short	0x0000
        /*0132*/ 	.short	0x0000
        /*0134*/ 	.byte	0x00, 0xf5, 0x21, 0x00


	//----- nvinfo : EIATTR_SPARSE_MMA_MASK
	.align		4
.L_63:
        /*0138*/ 	.byte	0x03, 0x50
        /*013a*/ 	.short	0x0000


	//----- nvinfo : EIATTR_MAXREG_COUNT
	.align		4
        /*013c*/ 	.byte	0x03, 0x1b
        /*013e*/ 	.short	0x00ff


	//----- nvinfo : EIATTR_NUM_BARRIERS
	.align		4
        /*0140*/ 	.byte	0x02, 0x4c
        /*0142*/ 	.byte	0x01
	.zero		1


	//----- nvinfo : EIATTR_MERCURY_ISA_VERSION
	.align		4
        /*0144*/ 	.byte	0x03, 0x5f
        /*0146*/ 	.short	0x0101


	//----- nvinfo : EIATTR_VRC_CTA_INIT_COUNT
	.align		4
        /*0148*/ 	.byte	0x02, 0x4a
	.zero		1
	.zero		1


	//----- nvinfo : EIATTR_EXIT_INSTR_OFFSETS
	.align		4
        /*014c*/ 	.byte	0x04, 0x1c
        /*014e*/ 	.short	(.L_65 - .L_64)


	//   ....[0]....
.L_64:
        /*0150*/ 	.word	0x00003260


	//   ....[1]....
        /*0154*/ 	.word	0x00003fd0


	//   ....[2]....
        /*0158*/ 	.word	0x00004030


	//----- nvinfo : EIATTR_CRS_STACK_SIZE
	.align		4
.L_65:
        /*015c*/ 	.byte	0x04, 0x1e
        /*015e*/ 	.short	(.L_67 - .L_66)
.L_66:
        /*0160*/ 	.word	0x00000000


	//----- nvinfo : EIATTR_CBANK_PARAM_SIZE
	.align		4
.L_67:
        /*0164*/ 	.byte	0x03, 0x19
        /*0166*/ 	.short	0x0058


	//----- nvinfo : EIATTR_PARAM_CBANK
	.align		4
        /*0168*/ 	.byte	0x04, 0x0a
        /*016a*/ 	.short	(.L_69 - .L_68)
	.align		4
.L_68:
        /*016c*/ 	.word	index@(.nv.constant0._Z11kernel__4_1PdS_S_iiiiiiiiiiiiiiii)
        /*0170*/ 	.short	0x0380
        /*0172*/ 	.short	0x0058


	//----- nvinfo : EIATTR_SW_WAR
	.align		4
.L_69:
        /*0174*/ 	.byte	0x04, 0x36
        /*0176*/ 	.short	(.L_71 - .L_70)
.L_70:
        /*0178*/ 	.word	0x00000008
.L_71:


//--------------------- .nv.info._Z11kernel__3_1PdS_S_iiiiiiiiiiiiiiii --------------------------
	.section	.nv.info._Z11kernel__3_1PdS_S_iiiiiiiiiiiiiiii,"",@"SHT_CUDA_INFO"
	.sectionflags	@""
	.align	4


	//----- nvinfo : EIATTR_CUDA_API_VERSION
	.align		4
        /*0000*/ 	.byte	0x04, 0x37
        /*0002*/ 	.short	(.L_73 - .L_72)
.L_72:
        /*0004*/ 	.word	0x00000082


	//----- nvinfo : EIATTR_KPARAM_INFO
	.align		4
.L_73:
        /*0008*/ 	.byte	0x04, 0x17
        /*000a*/ 	.short	(.L_75 - .L_74)
.L_74:
        /*000c*/ 	.word	0x00000000
        /*0010*/ 	.short	0x0012
        /*0012*/ 	.short	0x0054
        /*0014*/ 	.byte	0x00, 0xf0, 0x11, 0x00


	//----- nvinfo : EIATTR_KPARAM_INFO
	.align		4
.L_75:
        /*0018*/ 	.byte	0x04, 0x17
        /*001a*/ 	.short	(.L_77 - .L_76)
.L_76:
        /*001c*/ 	.word	0x00000000
        /*0020*/ 	.short	0x0011
        /*0022*/ 	.short	0x0050
        /*0024*/ 	.byte	0x00, 0xf0, 0x11, 0x00


	//----- nvinfo : EIATTR_KPARAM_INFO
	.align		4
.L_77:
        /*0028*/ 	.byte	0x04, 0x17
        /*002a*/ 	.short	(.L_79 - .L_78)
.L_78:
        /*002c*/ 	.word	0x00000000
        /*0030*/ 	.short	0x0010
        /*0032*/ 	.short	0x004c
        /*0034*/ 	.byte	0x00, 0xf0, 0x11, 0x00


	//----- nvinfo : EIATTR_KPARAM_INFO
	.align		4
.L_79:
        /*0038*/ 	.byte	0x04, 0x17
        /*003a*/ 	.short	(.L_81 - .L_80)
.L_80:
        /*003c*/ 	.word	0x00000000
        /*0040*/ 	.short	0x000f
        /*0042*/ 	.short	0x0048
        /*0044*/ 	.byte	0x00, 0xf0, 0x11, 0x00


	//----- nvinfo : EIATTR_KPARAM_INFO
	.align		4
.L_81:
        /*0048*/ 	.byte	0x04, 0x17
        /*004a*/ 	.short	(.L_83 - .L_82)
.L_82:
        /*004c*/ 	.word	0x00000000
        /*0050*/ 	.short	0x000e
        /*0052*/ 	.short	0x0044
        /*0054*/ 	.byte	0x00, 0xf0, 0x11, 0x00


	//----- nvinfo : EIATTR_KPARAM_INFO
	.align		4
.L_83:
        /*0058*/ 	.byte	0x04, 0x17
        /*005a*/ 	.short	(.L_85 - .L_84)
.L_84:
        /*005c*/ 	.word	0x00000000
        /*0060*/ 	.short	0x000d
        /*0062*/ 	.short	0x0040
        /*0064*/ 	.byte	0x00, 0xf0, 0x11, 0x00


	//----- nvinfo : EIATTR_KPARAM_INFO
	.align		4
.L_85:
        /*0068*/ 	.byte	0x04, 0x17
        /*006a*/ 	.short	(.L_87 - .L_86)
.L_86:
        /*006c*/ 	.word	0x00000000
        /*0070*/ 	.short	0x000c
        /*0072*/ 	.short	0x003c
        /*0074*/ 	.byte	0x00, 0xf0, 0x11, 0x00


	//----- nvinfo : EIATTR_KPARAM_INFO
	.align		4
.L_87:
        /*0078*/ 	.byte	0x04, 0x17
        /*007a*/ 	.short	(.L_89 - .L_88)
.L_88:
        /*007c*/ 	.word	0x00000000
        /*0080*/ 	.short	0x000b
        /*0082*/ 	.short	0x0038
        /*0084*/ 	.byte	0x00, 0xf0, 0x11, 0x00


	//----- nvinfo : EIATTR_KPARAM_INFO
	.align		4
.L_89:
        /*0088*/ 	.byte	0x04, 0x17
        /*008a*/ 	.short	(.L_91 - .L_90)
.L_90:
        /*008c*/ 	.word	0x00000000
        /*0090*/ 	.short	0x000a
        /*0092*/ 	.short	0x0034
        /*0094*/ 	.byte	0x00, 0xf0, 0x11, 0x00


	//----- nvinfo : EIATTR_KPARAM_INFO
	.align		4
.L_91:
        /*0098*/ 	.byte	0x04, 0x17
        /*009a*/ 	.short	(.L_93 - .L_92)
.L_92:
        /*009c*/ 	.word	0x00000000
        /*00a0*/ 	.short	0x0009
        /*00a2*/ 	.short	0x0030
        /*00a4*/ 	.byte	0x00, 0xf0, 0x11, 0x00


	//----- nvinfo : EIATTR_KPARAM_INFO
	.align		4
.L_93:
        /*00a8*/ 	.byte	0x04, 0x17
        /*00aa*/ 	.short	(.L_95 - .L_94)
.L_94:
        /*00ac*/ 	.word	0x00000000
        /*00b0*/ 	.short	0x0008
        /*00b2*/ 	.short	0x002c
        /*00b4*/ 	.byte	0x00, 0xf0, 0x11, 0x00


	//----- nvinfo : EIATTR_KPARAM_INFO
	.align		4
.L_95:
        /*00b8*/ 	.byte	0x04, 0x17
        /*00ba*/ 	.short	(.L_97 - .L_96)
.L_96:
        /*00bc*/ 	.word	0x00000000
        /*00c0*/ 	.short	0x0007
        /*00c2*/ 	.short	0x0028
        /*00c4*/ 	.byte	0x00, 0xf0, 0x11, 0x00


	//----- nvinfo : EIATTR_KPARAM_INFO
	.align		4
.L_97:
        /*00c8*/ 	.byte	0x04, 0x17
        /*00ca*/ 	.short	(.L_99 - .L_98)
.L_98:
        /*00cc*/ 	.word	0x00000000
        /*00d0*/ 	.short	0x0006
        /*00d2*/ 	.short	0x0024
        /*00d4*/ 	.byte	0x00, 0xf0, 0x11, 0x00


	//----- nvinfo : EIATTR_KPARAM_INFO
	.align		4
.L_99:
        /*00d8*/ 	.byte	0x04, 0x17
        /*00da*/ 	.short	(.L_101 - .L_100)
.L_100:
        /*00dc*/ 	.word	0x00000000
        /*00e0*/ 	.short	0x0005
        /*00e2*/ 	.short	0x0020
        /*00e4*/ 	.byte	0x00, 0xf0, 0x11, 0x00


	//----- nvinfo : EIATTR_KPARAM_INFO
	.align		4
.L_101:
        /*00e8*/ 	.byte	0x04, 0x17
        /*00ea*/ 	.short	(.L_103 - .L_102)
.L_102:
        /*00ec*/ 	.word	0x00000000
        /*00f0*/ 	.short	0x0004
        /*00f2*/ 	.short	0x001c
        /*00f4*/ 	.byte	0x00, 0xf0, 0x11, 0x00


	//----- nvinfo : EIATTR_KPARAM_INFO
	.align		4
.L_103:
        /*00f8*/ 	.byte	0x04, 0x17
        /*00fa*/ 	.short	(.L_105 - .L_104)
.L_104:
        /*00fc*/ 	.word	0x00000000
        /*0100*/ 	.short	0x0003
        /*0102*/ 	.short	0x0018
        /*0104*/ 	.byte	0x00, 0xf0, 0x11, 0x00


	//----- nvinfo : EIATTR_KPARAM_INFO
	.align		4
.L_105:
        /*0108*/ 	.byte	0x04, 0x17
        /*010a*/ 	.short	(.L_107 - .L_106)
.L_106:
        /*010c*/ 	.word	0x00000000
        /*0110*/ 	.short	0x0002
        /*0112*/ 	.short	0x0010
        /*0114*/ 	.byte	0x00, 0xf5, 0x21, 0x00


	//----- nvinfo : EIATTR_KPARAM_INFO
	.align		4
.L_107:
        /*0118*/ 	.byte	0x04, 0x17
        /*011a*/ 	.short	(.L_109 - .L_108)
.L_108:
        /*011c*/ 	.word	0x00000000
        /*0120*/ 	.short	0x0001
        /*0122*/ 	.short	0x0008
        /*0124*/ 	.byte	0x00, 0xf5, 0x21, 0x00


	//----- nvinfo : EIATTR_KPARAM_INFO
	.align		4
.L_109:
        /*0128*/ 	.byte	0x04, 0x17
        /*012a*/ 	.short	(.L_111 - .L_110)
.L_110:
        /*012c*/ 	.word	0x00000000
        /*0130*/ 	.short	0x0000
        /*0132*/ 	.short	0x0000
        /*0134*/ 	.byte	0x00, 0xf5, 0x21, 0x00


	//----- nvinfo : EIATTR_SPARSE_MMA_MASK
	.align		4
.L_111:
        /*0138*/ 	.byte	0x03, 0x50
        /*013a*/ 	.short	0x0000


	//----- nvinfo : EIATTR_MAXREG_COUNT
	.align		4
        /*013c*/ 	.byte	0x03, 0x1b
        /*013e*/ 	.short	0x00ff


	//----- nvinfo : EIATTR_NUM_BARRIERS
	.align		4
        /*0140*/ 	.byte	0x02, 0x4c
        /*0142*/ 	.byte	0x01
	.zero		1


	//----- nvinfo : EIATTR_MERCURY_ISA_VERSION
	.align		4
        /*0144*/ 	.byte	0x03, 0x5f
        /*0146*/ 	.short	0x0101


	//----- nvinfo : EIATTR_VRC_CTA_INIT_COUNT
	.align		4
        /*0148*/ 	.byte	0x02, 0x4a
	.zero		1
	.zero		1


	//----- nvinfo : EIATTR_EXIT_INSTR_OFFSETS
	.align		4
        /*014c*/ 	.byte	0x04, 0x1c
        /*014e*/ 	.short	(.L_113 - .L_112)


	//   ....[0]....
.L_112:
        /*0150*/ 	.word	0x00001cc0


	//   ....[1]....
        /*0154*/ 	.word	0x00002a30


	//   ....[2]....
        /*0158*/ 	.word	0x00002a90


	//----- nvinfo : EIATTR_CRS_STACK_SIZE
	.align		4
.L_113:
        /*015c*/ 	.byte	0x04, 0x1e
        /*015e*/ 	.short	(.L_115 - .L_114)
.L_114:
        /*0160*/ 	.word	0x00000000


	//----- nvinfo : EIATTR_CBANK_PARAM_SIZE
	.align		4
.L_115:
        /*0164*/ 	.byte	0x03, 0x19
        /*0166*/ 	.short	0x0058


	//----- nvinfo : EIATTR_PARAM_CBANK
	.align		4
        /*0168*/ 	.byte	0x04, 0x0a
        /*016a*/ 	.short	(.L_117 - .L_116)
	.align		4
.L_116:
        /*016c*/ 	.word	index@(.nv.constant0._Z11kernel__3_1PdS_S_iiiiiiiiiiiiiiii)
        /*0170*/ 	.short	0x0380
        /*0172*/ 	.short	0x0058


	//----- nvinfo : EIATTR_SW_WAR
	.align		4
.L_117:
        /*0174*/ 	.byte	0x04, 0x36
        /*0176*/ 	.short	(.L_119 - .L_118)
.L_118:
        /*0178*/ 	.word	0x00000008
.L_119:


//--------------------- .nv.info._Z11kernel__2_1PdS_S_iiiiiiiiiiiiiiii --------------------------
	.section	.nv.info._Z11kernel__2_1PdS_S_iiiiiiiiiiiiiiii,"",@"SHT_CUDA_INFO"
	.sectionflags	@""
	.align	4


	//----- nvinfo : EIATTR_CUDA_API_VERSION
	.align		4
        /*0000*/ 	.byte	0x04, 0x37
        /*0002*/ 	.short	(.L_121 - .L_120)
.L_120:
        /*0004*/ 	.word	0x00000082


	//----- nvinfo : EIATTR_KPARAM_INFO
	.align		4
.L_121:
        /*0008*/ 	.byte	0x04, 0x17
        /*000a*/ 	.short	(.L_123 - .L_122)
.L_122:
        /*000c*/ 	.word	0x00000000
        /*0010*/ 	.short	0x0012
        /*0012*/ 	.short	0x0054
        /*0014*/ 	.byte	0x00, 0xf0, 0x11, 0x00


	//----- nvinfo : EIATTR_KPARAM_INFO
	.align		4
.L_123:
        /*0018*/ 	.byte	0x04, 0x17
        /*001a*/ 	.short	(.L_125 - .L_124)
.L_124:
        /*001c*/ 	.word	0x00000000
        /*0020*/ 	.short	0x0011
        /*0022*/ 	.short	0x0050
        /*0024*/ 	.byte	0x00, 0xf0, 0x11, 0x00


	//----- nvinfo : EIATTR_KPARAM_INFO
	.align		4
.L_125:
        /*0028*/ 	.byte	0x04, 0x17
        /*002a*/ 	.short	(.L_127 - .L_126)
.L_126:
        /*002c*/ 	.word	0x00000000
        /*0030*/ 	.short	0x0010
        /*0032*/ 	.short	0x004c
        /*0034*/ 	.byte	0x00, 0xf0, 0x11, 0x00


	//----- nvinfo : EIATTR_KPARAM_INFO
	.align		4
.L_127:
        /*0038*/ 	.byte	0x04, 0x17
        /*003a*/ 	.short	(.L_129 - .L_128)
.L_128:
        /*003c*/ 	.word	0x00000000
        /*0040*/ 	.short	0x000f
        /*0042*/ 	.short	0x0048
        /*0044*/ 	.byte	0x00, 0xf0, 0x11, 0x00


	//----- nvinfo : EIATTR_KPARAM_INFO
	.align		4
.L_129:
        /*0048*/ 	.byte	0x04, 0x17
        /*004a*/ 	.short	(.L_131 - .L_130)
.L_130:
        /*004c*/ 	.word	0x00000000
        /*0050*/ 	.short	0x000e
        /*0052*/ 	.short	0x0044
        /*0054*/ 	.byte	0x00, 0xf0, 0x11, 0x00


	//----- nvinfo : EIATTR_KPARAM_INFO
	.align		4
.L_131:
        /*0058*/ 	.byte	0x04, 0x17
        /*005a*/ 	.short	(.L_133 - .L_132)
.L_132:
        /*005c*/ 	.word	0x00000000
        /*0060*/ 	.short	0x000d
        /*0062*/ 	.short	0x0040
        /*0064*/ 	.byte	0x00, 0xf0, 0x11, 0x00


	//----- nvinfo : EIATTR_KPARAM_INFO
	.align		4
.L_133:
        /*0068*/ 	.byte	0x04, 0x17
        /*006a*/ 	.short	(.L_135 - .L_134)
.L_134:
        /*006c*/ 	.word	0x00000000
        /*0070*/ 	.short	0x000c
        /*0072*/ 	.short	0x003c
        /*0074*/ 	.byte	0x00, 0xf0, 0x11, 0x00


	//----- nvinfo : EIATTR_KPARAM_INFO
	.align		4
.L_135:
        /*0078*/ 	.byte	0x04, 0x17
        /*007a*/ 	.short	(.L_137 - .L_136)
.L_136:
        /*007c*/ 	.word	0x00000000
        /*0080*/ 	.short	0x000b
        /*0082*/ 	.short	0x0038
        /*0084*/ 	.byte	0x00, 0xf0, 0x11, 0x00


	//----- nvinfo : EIATTR_KPARAM_INFO
	.align		4
.L_137:
        /*0088*/ 	.byte	0x04, 0x17
        /*008a*/ 	.short	(.L_139 - .L_138)
.L_138:
        /*008c*/ 	.word	0x00000000
        /*0090*/ 	.short	0x000a
        /*0092*/ 	.short	0x0034
        /*0094*/ 	.byte	0x00, 0xf0, 0x11, 0x00


	//----- nvinfo : EIATTR_KPARAM_INFO
	.align		4
.L_139:
        /*0098*/ 	.byte	0x04, 0x17
        /*009a*/ 	.short	(.L_141 - .L_140)
.L_140:
        /*009c*/ 	.word	0x00000000
        /*00a0*/ 	.short	0x0009
        /*00a2*/ 	.short	0x0030
        /*00a4*/ 	.byte	0x00, 0xf0, 0x11, 0x00


	//----- nvinfo : EIATTR_KPARAM_INFO
	.align		4
.L_141:
        /*00a8*/ 	.byte	0x04, 0x17
        /*00aa*/ 	.short	(.L_143 - .L_142)
.L_142:
        /*00ac*/ 	.word	0x00000000
        /*00b0*/ 	.short	0x0008
        /*00b2*/ 	.short	0x002c
        /*00b4*/ 	.byte	0x00, 0xf0, 0x11, 0x00


	//----- nvinfo : EIATTR_KPARAM_INFO
	.align		4
.L_143:
        /*00b8*/ 	.byte	0x04, 0x17
        /*00ba*/ 	.short	(.L_145 - .L_144)
.L_144:
        /*00bc*/ 	.word	0x00000000
        /*00c0*/ 	.short	0x0007
        /*00c2*/ 	.short	0x0028
        /*00c4*/ 	.byte	0x00, 0xf0, 0x11, 0x00


	//----- nvinfo : EIATTR_KPARAM_INFO
	.align		4
.L_145:
        /*00c8*/ 	.byte	0x04, 0x17
        /*00ca*/ 	.short	(.L_147 - .L_146)
.L_146:
        /*00cc*/ 	.word	0x00000000
        /*00d0*/ 	.short	0x0006
        /*00d2*/ 	.short	0x0024
        /*00d4*/ 	.byte	0x00, 0xf0, 0x11, 0x00


	//----- nvinfo : EIATTR_KPARAM_INFO
	.align		4
.L_147:
        /*00d8*/ 	.byte	0x04, 0x17
        /*00da*/ 	.short	(.L_149 - .L_148)
.L_148:
        /*00dc*/ 	.word	0x00000000
        /*00e0*/ 	.short	0x0005
        /*00e2*/ 	.short	0x0020
        /*00e4*/ 	.byte	0x00, 0xf0, 0x11, 0x00


	//----- nvinfo : EIATTR_KPARAM_INFO
	.align		4
.L_149:
        /*00e8*/ 	.byte	0x04, 0x17
        /*00ea*/ 	.short	(.L_151 - .L_150)
.L_150:
        /*00ec*/ 	.word	0x00000000
        /*00f0*/ 	.short	0x0004
        /*00f2*/ 	.short	0x001c
        /*00f4*/ 	.byte	0x00, 0xf0, 0x11, 0x00


	//----- nvinfo : EIATTR_KPARAM_INFO
	.align		4
.L_151:
        /*00f8*/ 	.byte	0x04, 0x17
        /*00fa*/ 	.short	(.L_153 - .L_152)
.L_152:
        /*00fc*/ 	.word	0x00000000
        /*0100*/ 	.short	0x0003
        /*0102*/ 	.short	0x0018
        /*0104*/ 	.byte	0x00, 0xf0, 0x11, 0x00


	//----- nvinfo : EIATTR_KPARAM_INFO
	.align		4
.L_153:
        /*0108*/ 	.byte	0x04, 0x17
        /*010a*/ 	.short	(.L_155 - .L_154)
.L_154:
        /*010c*/ 	.word	0x00000000
        /*0110*/ 	.short	0x0002
        /*0112*/ 	.short	0x0010
        /*0114*/ 	.byte	0x00, 0xf5, 0x21, 0x00


	//----- nvinfo : EIATTR_KPARAM_INFO
	.align		4
.L_155:
        /*0118*/ 	.byte	0x04, 0x17
        /*011a*/ 	.short	(.L_157 - .L_156)
.L_156:
        /*011c*/ 	.word	0x00000000
        /*0120*/ 	.short	0x0001
        /*0122*/ 	.short	0x0008
        /*0124*/ 	.byte	0x00, 0xf5, 0x21, 0x00


	//----- nvinfo : EIATTR_KPARAM_INFO
	.align		4
.L_157:
        /*0128*/ 	.byte	0x04, 0x17
        /*012a*/ 	.short	(.L_159 - .L_158)
.L_158:
        /*012c*/ 	.word	0x00000000
        /*0130*/ 	.short	0x0000
        /*0132*/ 	.short	0x0000
        /*0134*/ 	.byte	0x00, 0xf5, 0x21, 0x00


	//----- nvinfo : EIATTR_SPARSE_MMA_MASK
	.align		4
.L_159:
        /*0138*/ 	.byte	0x03, 0x50
        /*013a*/ 	.short	0x0000


	//----- nvinfo : EIATTR_MAXREG_COUNT
	.align		4
        /*013c*/ 	.byte	0x03, 0x1b
        /*013e*/ 	.short	0x00ff


	//----- nvinfo : EIATTR_NUM_BARRIERS
	.align		4
        /*0140*/ 	.byte	0x02, 0x4c
        /*0142*/ 	.byte	0x01
	.zero		1


	//----- nvinfo : EIATTR_MERCURY_ISA_VERSION
	.align		4
        /*0144*/ 	.byte	0x03, 0x5f
        /*0146*/ 	.short	0x0101


	//----- nvinfo : EIATTR_VRC_CTA_INIT_COUNT
	.align		4
        /*0148*/ 	.byte	0x02, 0x4a
	.zero		1
	.zero		1


	//----- nvinfo : EIATTR_EXIT_INSTR_OFFSETS
	.align		4
        /*014c*/ 	.byte	0x04, 0x1c
        /*014e*/ 	.short	(.L_161 - .L_160)


	//   ....[0]....
.L_160:
        /*0150*/ 	.word	0x00002d10


	//----- nvinfo : EIATTR_CRS_STACK_SIZE
	.align		4
.L_161:
        /*0154*/ 	.byte	0x04, 0x1e
        /*0156*/ 	.short	(.L_163 - .L_162)
.L_162:
        /*0158*/ 	.word	0x00000000


	//----- nvinfo : EIATTR_CBANK_PARAM_SIZE
	.align		4
.L_163:
        /*015c*/ 	.byte	0x03, 0x19
        /*015e*/ 	.short	0x0058


	//----- nvinfo : EIATTR_PARAM_CBANK
	.align		4
        /*0160*/ 	.byte	0x04, 0x0a
        /*0162*/ 	.short	(.L_165 - .L_164)
	.align		4
.L_164:
        /*0164*/ 	.word	index@(.nv.constant0._Z11kernel__2_1PdS_S_iiiiiiiiiiiiiiii)
        /*0168*/ 	.short	0x0380
        /*016a*/ 	.short	0x0058


	//----- nvinfo : EIATTR_SW_WAR
	.align		4
.L_165:
        /*016c*/ 	.byte	0x04, 0x36
        /*016e*/ 	.short	(.L_167 - .L_166)
.L_166:
        /*0170*/ 	.word	0x00000008
.L_167:


//--------------------- .nv.info._Z11kernel__1_1PdS_S_iiiiiiiiiiiiiiii --------------------------
	.section	.nv.info._Z11kernel__1_1PdS_S_iiiiiiiiiiiiiiii,"",@"SHT_CUDA_INFO"
	.sectionflags	@""
	.align	4


	//----- nvinfo : EIATTR_CUDA_API_VERSION
	.align		4
        /*0000*/ 	.byte	0x04, 0x37
        /*0002*/ 	.short	(.L_169 - .L_168)
.L_168:
        /*0004*/ 	.word	0x00000082


	//----- nvinfo : EIATTR_KPARAM_INFO
	.align		4
.L_169:
        /*0008*/ 	.byte	0x04, 0x17
        /*000a*/ 	.short	(.L_171 - .L_170)
.L_170:
        /*000c*/ 	.word	0x00000000
        /*0010*/ 	.short	0x0012
        /*0012*/ 	.short	0x0054
        /*0014*/ 	.byte	0x00, 0xf0, 0x11, 0x00


	//----- nvinfo : EIATTR_KPARAM_INFO
	.align		4
.L_171:
        /*0018*/ 	.byte	0x04, 0x17
        /*001a*/ 	.short	(.L_173 - .L_172)
.L_172:
        /*001c*/ 	.word	0x00000000
        /*0020*/ 	.short	0x0011
        /*0022*/ 	.short	0x0050
        /*0024*/ 	.byte	0x00, 0xf0, 0x11, 0x00


	//----- nvinfo : EIATTR_KPARAM_INFO
	.align		4
.L_173:
        /*0028*/ 	.byte	0x04, 0x17
        /*002a*/ 	.short	(.L_175 - .L_174)
.L_174:
        /*002c*/ 	.word	0x00000000
        /*0030*/ 	.short	0x0010
        /*0032*/ 	.short	0x004c
        /*0034*/ 	.byte	0x00, 0xf0, 0x11, 0x00


	//----- nvinfo : EIATTR_KPARAM_INFO
	.align		4
.L_175:
        /*0038*/ 	.byte	0x04, 0x17
        /*003a*/ 	.short	(.L_177 - .L_176)
.L_176:
        /*003c*/ 	.word	0x00000000
        /*0040*/ 	.short	0x000f
        /*0042*/ 	.short	0x0048
        /*0044*/ 	.byte	0x00, 0xf0, 0x11, 0x00


	//----- nvinfo : EIATTR_KPARAM_INFO
	.align		4
.L_177:
        /*0048*/ 	.byte	0x04, 0x17
        /*004a*/ 	.short	(.L_179 - .L_178)
.L_178:
        /*004c*/ 	.word	0x00000000
        /*0050*/ 	.short	0x000e
        /*0052*/ 	.short	0x0044
        /*0054*/ 	.byte	0x00, 0xf0, 0x11, 0x00


	//----- nvinfo : EIATTR_KPARAM_INFO
	.align		4
.L_179:
        /*0058*/ 	.byte	0x04, 0x17
        /*005a*/ 	.short	(.L_181 - .L_180)
.L_180:
        /*005c*/ 	.word	0x00000000
        /*0060*/ 	.short	0x000d
        /*0062*/ 	.short	0x0040
        /*0064*/ 	.byte	0x00, 0xf0, 0x11, 0x00


	//----- nvinfo : EIATTR_KPARAM_INFO
	.align		4
.L_181:
        /*0068*/ 	.byte	0x04, 0x17
        /*006a*/ 	.short	(.L_183 - .L_182)
.L_182:
        /*006c*/ 	.word	0x00000000
        /*0070*/ 	.short	0x000c
        /*0072*/ 	.short	0x003c
        /*0074*/ 	.byte	0x00, 0xf0, 0x11, 0x00


	//----- nvinfo : EIATTR_KPARAM_INFO
	.align		4
.L_183:
        /*0078*/ 	.byte	0x04, 0x17
        /*007a*/ 	.short	(.L_185 - .L_184)
.L_184:
        /*007c*/ 	.word	0x00000000
        /*0080*/ 	.short	0x000b
        /*0082*/ 	.short	0x0038
        /*0084*/ 	.byte	0x00, 0xf0, 0x11, 0x00


	//----- nvinfo : EIATTR_KPARAM_INFO
	.align		4
.L_185:
        /*0088*/ 	.byte	0x04, 0x17
        /*008a*/ 	.short	(.L_187 - .L_186)
.L_186:
        /*008c*/ 	.word	0x00000000
        /*0090*/ 	.short	0x000a
        /*0092*/ 	.short	0x0034
        /*0094*/ 	.byte	0x00, 0xf0, 0x11, 0x00


	//----- nvinfo : EIATTR_KPARAM_INFO
	.align		4
.L_187:
        /*0098*/ 	.byte	0x04, 0x17
        /*009a*/ 	.short	(.L_189 - .L_188)
.L_188:
        /*009c*/ 	.word	0x00000000
        /*00a0*/ 	.short	0x0009
        /*00a2*/ 	.short	0x0030
        /*00a4*/ 	.byte	0x00, 0xf0, 0x11, 0x00


	//----- nvinfo : EIATTR_KPARAM_INFO
	.align		4
.L_189:
        /*00a8*/ 	.byte	0x04, 0x17
        /*00aa*/ 	.short	(.L_191 - .L_190)
.L_190:
        /*00ac*/ 	.word	0x00000000
        /*00b0*/ 	.short	0x0008
        /*00b2*/ 	.short	0x002c
        /*00b4*/ 	.byte	0x00, 0xf0, 0x11, 0x00


	//----- nvinfo : EIATTR_KPARAM_INFO
	.align		4
.L_191:
        /*00b8*/ 	.byte	0x04, 0x17
        /*00ba*/ 	.short	(.L_193 - .L_192)
.L_192:
        /*00bc*/ 	.word	0x00000000
        /*00c0*/ 	.short	0x0007
        /*00c2*/ 	.short	0x0028
        /*00c4*/ 	.byte	0x00, 0xf0, 0x11, 0x00


	//----- nvinfo : EIATTR_KPARAM_INFO
	.align		4
.L_193:
        /*00c8*/ 	.byte	0x04, 0x17
        /*00ca*/ 	.short	(.L_195 - .L_194)
.L_194:
        /*00cc*/ 	.word	0x00000000
        /*00d0*/ 	.short	0x0006
        /*00d2*/ 	.short	0x0024
        /*00d4*/ 	.byte	0x00, 0xf0, 0x11, 0x00


	//----- nvinfo : EIATTR_KPARAM_INFO
	.align		4
.L_195:
        /*00d8*/ 	.byte	0x04, 0x17
        /*00da*/ 	.short	(.L_197 - .L_196)
.L_196:
        /*00dc*/ 	.word	0x00000000
        /*00e0*/ 	.short	0x0005
        /*00e2*/ 	.short	0x0020
        /*00e4*/ 	.byte	0x00, 0xf0, 0x11, 0x00


	//----- nvinfo : EIATTR_KPARAM_INFO
	.align		4
.L_197:
        /*00e8*/ 	.byte	0x04, 0x17
        /*00ea*/ 	.short	(.L_199 - .L_198)
.L_198:
        /*00ec*/ 	.word	0x00000000
        /*00f0*/ 	.short	0x0004
        /*00f2*/ 	.short	0x001c
        /*00f4*/ 	.byte	0x00, 0xf0, 0x11, 0x00


	//----- nvinfo : EIATTR_KPARAM_INFO
	.align		4
.L_199:
        /*00f8*/ 	.byte	0x04, 0x17
        /*00fa*/ 	.short	(.L_201 - .L_200)
.L_200:
        /*00fc*/ 	.word	0x00000000
        /*0100*/ 	.short	0x0003
        /*0102*/ 	.short	0x0018
        /*0104*/ 	.byte	0x00, 0xf0, 0x11, 0x00


	//----- nvinfo : EIATTR_KPARAM_INFO
	.align		4
.L_201:
        /*0108*/ 	.byte	0x04, 0x17
        /*010a*/ 	.short	(.L_203 - .L_202)
.L_202:
        /*010c*/ 	.word	0x00000000
        /*0110*/ 	.short	0x0002
        /*0112*/ 	.short	0x0010
        /*0114*/ 	.byte	0x00, 0xf5, 0x21, 0x00


	//----- nvinfo : EIATTR_KPARAM_INFO
	.align		4
.L_203:
        /*0118*/ 	.byte	0x04, 0x17
        /*011a*/ 	.short	(.L_205 - .L_204)
.L_204:
        /*011c*/ 	.word	0x00000000
        /*0120*/ 	.short	0x0001
        /*0122*/ 	.short	0x0008
        /*0124*/ 	.byte	0x00, 0xf5, 0x21, 0x00


	//----- nvinfo : EIATTR_KPARAM_INFO
	.align		4
.L_205:
        /*0128*/ 	.byte	0x04, 0x17
        /*012a*/ 	.short	(.L_207 - .L_206)
.L_206:
        /*012c*/ 	.word	0x00000000
        /*0130*/ 	.short	0x0000
        /*0132*/ 	.short	0x0000
        /*0134*/ 	.byte	0x00, 0xf5, 0x21, 0x00


	//----- nvinfo : EIATTR_SPARSE_MMA_MASK
	.align		4
.L_207:
        /*0138*/ 	.byte	0x03, 0x50
        /*013a*/ 	.short	0x0000


	//----- nvinfo : EIATTR_MAXREG_COUNT
	.align		4
        /*013c*/ 	.byte	0x03, 0x1b
        /*013e*/ 	.short	0x00ff


	//----- nvinfo : EIATTR_NUM_BARRIERS
	.align		4
        /*0140*/ 	.byte	0x02, 0x4c
        /*0142*/ 	.byte	0x01
	.zero		1


	//----- nvinfo : EIATTR_MERCURY_ISA_VERSION
	.align		4
        /*0144*/ 	.byte	0x03, 0x5f
        /*0146*/ 	.short	0x0101


	//----- nvinfo : EIATTR_VRC_CTA_INIT_COUNT
	.align		4
        /*0148*/ 	.byte	0x02, 0x4a
	.zero		1
	.zero		1


	//----- nvinfo : EIATTR_EXIT_INSTR_OFFSETS
	.align		4
        /*014c*/ 	.byte	0x04, 0x1c
        /*014e*/ 	.short	(.L_209 - .L_208)


	//   ....[0]....
.L_208:
        /*0150*/ 	.word	0x000017b0


	//----- nvinfo : EIATTR_CBANK_PARAM_SIZE
	.align		4
.L_209:
        /*0154*/ 	.byte	0x03, 0x19
        /*0156*/ 	.short	0x0058


	//----- nvinfo : EIATTR_PARAM_CBANK
	.align		4
        /*0158*/ 	.byte	0x04, 0x0a
        /*015a*/ 	.short	(.L_211 - .L_210)
	.align		4
.L_210:
        /*015c*/ 	.word	index@(.nv.constant0._Z11kernel__1_1PdS_S_iiiiiiiiiiiiiiii)
        /*0160*/ 	.short	0x0380
        /*0162*/ 	.short	0x0058


	//----- nvinfo : EIATTR_SW_WAR
	.align		4
.L_211:
        /*0164*/ 	.byte	0x04, 0x36
        /*0166*/ 	.short	(.L_213 - .L_212)
.L_212:
        /*0168*/ 	.word	0x00000008
.L_213:


//--------------------- .nv.callgraph             --------------------------
	.section	.nv.callgraph,"",@"SHT_CUDA_CALLGRAPH"
	.align	4
	.sectionentsize	8
	.align		4
        /*0000*/ 	.word	0x00000000
	.align		4
        /*0004*/ 	.word	0xffffffff
	.align		4
        /*0008*/ 	.word	0x00000000
	.align		4
        /*000c*/ 	.word	0xfffffffe
	.align		4
        /*0010*/ 	.word	0x00000000
	.align		4
        /*0014*/ 	.word	0xfffffffd
	.align		4
        /*0018*/ 	.word	0x00000000
	.align		4
        /*001c*/ 	.word	0xfffffffc


//--------------------- .text._Z11kernel__4_1PdS_S_iiiiiiiiiiiiiiii --------------------------
	.section	.text._Z11kernel__4_1PdS_S_iiiiiiiiiiiiiiii,"ax",@progbits
	.align	128
        .global         _Z11kernel__4_1PdS_S_iiiiiiiiiiiiiiii
        .type           _Z11kernel__4_1PdS_S_iiiiiiiiiiiiiiii,@function
        .size           _Z11kernel__4_1PdS_S_iiiiiiiiiiiiiiii,(.L_x_55 - _Z11kernel__4_1PdS_S_iiiiiiiiiiiiiiii)
        .other          _Z11kernel__4_1PdS_S_iiiiiiiiiiiiiiii,@"STO_CUDA_ENTRY STV_DEFAULT"
_Z11kernel__4_1PdS_S_iiiiiiiiiiiiiiii:
.text._Z11kernel__4_1PdS_S_iiiiiiiiiiiiiiii:
[----:B------:R-:W-:Y:S08]  /*0000*/  LDC R1, c[0x0][0x37c] ;  /* 0x0000df00ff017b82 */ /* 0x000ff00000000800 */
[----:B------:R-:W0:Y:S01]  /*0010*/  LDC.64 R4, c[0x0][0x3b0] ;  /* 0x0000ec00ff047b82 */ /* 0x000e220000000a00 */
[----:B------:R-:W-:Y:S02]  /*0020*/  CS2R R102, SRZ ;  /* 0x0000000000667805 */ /* 0x000fe4000001ff00 */
[----:B------:R-:W-:-:S02]  /*0030*/  CS2R R38, SRZ ;  /* 0x0000000000267805 */ /* 0x000fc4000001ff00 */
[----:B------:R-:W-:Y:S02]  /*0040*/  CS2R R40, SRZ ;  /* 0x0000000000287805 */ /* 0x000fe4000001ff00 */
[----:B------:R-:W-:Y:S02]  /*0050*/  CS2R R42, SRZ ;  /* 0x00000000002a7805 */ /* 0x000fe4000001ff00 */
[----:B------:R-:W-:Y:S02]  /*0060*/  CS2R R44, SRZ ;  /* 0x00000000002c7805 */ /* 0x000fe4000001ff00 */
[----:B------:R-:W-:Y:S02]  /*0070*/  CS2R R46, SRZ ;  /* 0x00000000002e7805 */ /* 0x000fe4000001ff00 */
[----:B------:R-:W-:Y:S01]  /*0080*/  CS2R R16, SRZ ;  /* 0x0000000000107805 */ /* 0x000fe2000001ff00 */
[----:B------:R-:W1:Y:S01]  /*0090*/  LDC.64 R8, c[0x0][0x3b8] ;  /* 0x0000ee00ff087b82 */ /* 0x000e620000000a00 */
[----:B------:R-:W-:-:S02]  /*00a0*/  CS2R R50, SRZ ;  /* 0x0000000000327805 */ /* 0x000fc4000001ff00 */
[----:B------:R-:W-:Y:S02]  /*00b0*/  CS2R R52, SRZ ;  /* 0x0000000000347805 */ /* 0x000fe4000001ff00 */
[----:B------:R-:W-:Y:S02]  /*00c0*/  CS2R R54, SRZ ;  /* 0x0000000000367805 */ /* 0x000fe4000001ff00 */
[----:B------:R-:W-:Y:S02]  /*00d0*/  CS2R R56, SRZ ;  /* 0x0000000000387805 */ /* 0x000fe4000001ff00 */
[----:B------:R-:W-:Y:S02]  /*00e0*/  CS2R R58, SRZ ;  /* 0x00000000003a7805 */ /* 0x000fe4000001ff00 */
[----:B------:R-:W-:Y:S02]  /*00f0*/  CS2R R86, SRZ ;  /* 0x0000000000567805 */ /* 0x000fe4000001ff00 */
[----:B------:R-:W-:Y:S01]  /*0100*/  CS2R R62, SRZ ;  /* 0x00000000003e7805 */ /* 0x000fe2000001ff00 */
[----:B------:R-:W2:Y:S01]  /*0110*/  S2UR UR4, SR_CTAID.X ;  /* 0x00000000000479c3 */ /* 0x000ea20000002500 */
[----:B------:R-:W-:-:S02]  /*0120*/  CS2R R64, SRZ ;  /* 0x0000000000407805 */ /* 0x000fc4000001ff00 */
[----:B------:R-:W-:Y:S02]  /*0130*/  CS2R R66, SRZ ;  /* 0x0000000000427805 */ /* 0x000fe4000001ff00 */
[----:B------:R-:W-:Y:S02]  /*0140*/  CS2R R68, SRZ ;  /* 0x0000000000447805 */ /* 0x000fe4000001ff00 */
[----:B------:R-:W-:Y:S02]  /*0150*/  CS2R R70, SRZ ;  /* 0x0000000000467805 */ /* 0x000fe4000001ff00 */
[----:B------:R-:W-:Y:S02]  /*0160*/  CS2R R28, SRZ ;  /* 0x00000000001c7805 */ /* 0x000fe4000001ff00 */
[----:B------:R-:W-:Y:S02]  /*0170*/  CS2R R72, SRZ ;  /* 0x0000000000487805 */ /* 0x000fe4000001ff00 */
[----:B------:R-:W-:Y:S01]  /*0180*/  CS2R R74, SRZ ;  /* 0x00000000004a7805 */ /* 0x000fe2000001ff00 */
[----:B0-----:R-:W-:Y:S01]  /*0190*/  IMAD R5, R5, R4, RZ ;  /* 0x0000000405057224 */ /* 0x001fe200078e02ff */
[----:B------:R-:W0:Y:S01]  /*01a0*/  LDC.64 R14, c[0x0][0x398] ;  /* 0x0000e600ff0e7b82 */ /* 0x000e220000000a00 */
[----:B------:R-:W-:-:S02]  /*01b0*/  CS2R R76, SRZ ;  /* 0x00000000004c7805 */ /* 0x000fc4000001ff00 */
[----:B------:R-:W-:Y:S02]  /*01c0*/  CS2R R78, SRZ ;  /* 0x00000000004e7805 */ /* 0x000fe4000001ff00 */
[----:B------:R-:W-:Y:S02]  /*01d0*/  CS2R R80, SRZ ;  /* 0x0000000000507805 */ /* 0x000fe4000001ff00 */
[----:B------:R-:W-:Y:S02]  /*01e0*/  IABS R13, R5 ;  /* 0x00000005000d7213 */ /* 0x000fe40000000000 */
[----:B------:R-:W-:Y:S02]  /*01f0*/  CS2R R96, SRZ ;  /* 0x0000000000607805 */ /* 0x000fe4000001ff00 */
[----:B------:R-:W-:Y:S01]  /*0200*/  CS2R R18, SRZ ;  /* 0x0000000000127805 */ /* 0x000fe2000001ff00 */
[----:B-1----:R-:W-:Y:S01]  /*0210*/  IMAD R8, R5, R8, RZ ;  /* 0x0000000805087224 */ /* 0x002fe200078e02ff */
[----:B------:R-:W-:-:S02]  /*0220*/  CS2R R20, SRZ ;  /* 0x0000000000147805 */ /* 0x000fc4000001ff00 */
[----:B------:R-:W-:Y:S02]  /*0230*/  CS2R R22, SRZ ;  /* 0x0000000000167805 */ /* 0x000fe4000001ff00 */
[----:B------:R-:W-:Y:S01]  /*0240*/  CS2R R24, SRZ ;  /* 0x0000000000187805 */ /* 0x000fe2000001ff00 */
[----:B------:R-:W-:Y:S01]  /*0250*/  IMAD R6, R8, R9, RZ ;  /* 0x0000000908067224 */ /* 0x000fe200078e02ff */
[----:B------:R-:W-:Y:S02]  /*0260*/  IABS R11, R8 ;  /* 0x00000008000b7213 */ /* 0x000fe40000000000 */
[----:B------:R-:W-:Y:S02]  /*0270*/  CS2R R26, SRZ ;  /* 0x00000000001a7805 */ /* 0x000fe4000001ff00 */
[----:B------:R-:W-:Y:S01]  /*0280*/  CS2R R94, SRZ ;  /* 0x00000000005e7805 */ /* 0x000fe2000001ff00 */
[----:B------:R-:W1:Y:S01]  /*0290*/  I2F.U32.RP R0, R6 ;  /* 0x0000000600007306 */ /* 0x000e620000209000 */
[----:B------:R-:W-:Y:S01]  /*02a0*/  IMAD.MOV R7, RZ, RZ, -R6 ;  /* 0x000000ffff077224 */ /* 0x000fe200078e0a06 */
[----:B------:R-:W-:-:S02]  /*02b0*/  ISETP.NE.U32.AND P2, PT, R6, RZ, PT ;  /* 0x000000ff0600720c */ /* 0x000fc40003f45070 */
[----:B------:R-:W-:Y:S02]  /*02c0*/  CS2R R30, SRZ ;  /* 0x00000000001e7805 */ /* 0x000fe4000001ff00 */
[----:B------:R-:W-:Y:S02]  /*02d0*/  CS2R R32, SRZ ;  /* 0x0000000000207805 */ /* 0x000fe4000001ff00 */
[----:B------:R-:W-:Y:S02]  /*02e0*/  CS2R R34, SRZ ;  /* 0x0000000000227805 */ /* 0x000fe4000001ff00 */
[----:B------:R-:W-:Y:S02]  /*02f0*/  CS2R R36, SRZ ;  /* 0x0000000000247805 */ /* 0x000fe4000001ff00 */
[----:B------:R-:W-:Y:S01]  /*0300*/  CS2R R48, SRZ ;  /* 0x0000000000307805 */ /* 0x000fe2000001ff00 */
[----:B------:R-:W3:Y:S01]  /*0310*/  LDCU.64 UR12, c[0x0][0x358] ;  /* 0x00006b00ff0c77ac */ /* 0x000ee20008000a00 */
[----:B-1----:R-:W1:Y:S02]  /*0320*/  MUFU.RCP R0, R0 ;  /* 0x0000000000007308 */ /* 0x002e640000001000 */
[----:B-1----:R-:W-:-:S06]  /*0330*/  VIADD R2, R0, 0xffffffe ;  /* 0x0ffffffe00027836 */ /* 0x002fcc0000000000 */
[----:B------:R1:W4:Y:S02]  /*0340*/  F2I.FTZ.U32.TRUNC.NTZ R3, R2 ;  /* 0x0000000200037305 */ /* 0x000324000021f000 */
[----:B-1----:R-:W-:Y:S02]  /*0350*/  IMAD.MOV.U32 R2, RZ, RZ, RZ ;  /* 0x000000ffff027224 */ /* 0x002fe400078e00ff */
[----:B----4-:R-:W-:-:S04]  /*0360*/  IMAD R7, R7, R3, RZ ;  /* 0x0000000307077224 */ /* 0x010fc800078e02ff */
[----:B------:R-:W-:Y:S02]  /*0370*/  IMAD.HI.U32 R3, R3, R7, R2 ;  /* 0x0000000703037227 */ /* 0x000fe400078e0002 */
[----:B------:R-:W1:Y:S04]  /*0380*/  I2F.RP R7, R11 ;  /* 0x0000000b00077306 */ /* 0x000e680000209400 */
[----:B--2---:R-:W-:-:S04]  /*0390*/  IMAD.HI.U32 R0, R3, UR4, RZ ;  /* 0x0000000403007c27 */ /* 0x004fc8000f8e00ff */
[----:B------:R-:W-:-:S04]  /*03a0*/  IMAD.MOV R3, RZ, RZ, -R0 ;  /* 0x000000ffff037224 */ /* 0x000fc800078e0a00 */
[----:B------:R-:W-:Y:S01]  /*03b0*/  IMAD R3, R6, R3, UR4 ;  /* 0x0000000406037e24 */ /* 0x000fe2000f8e0203 */
[----:B-1----:R-:W1:Y:S04]  /*03c0*/  MUFU.RCP R7, R7 ;  /* 0x0000000700077308 */ /* 0x002e680000001000 */
[----:B------:R-:W-:-:S13]  /*03d0*/  ISETP.GE.U32.AND P0, PT, R3, R6, PT ;  /* 0x000000060300720c */ /* 0x000fda0003f06070 */
[----:B------:R-:W-:Y:S01]  /*03e0*/  @P0 IMAD.IADD R3, R3, 0x1, -R6 ;  /* 0x0000000103030824 */ /* 0x000fe200078e0a06 */
[----:B------:R-:W-:Y:S01]  /*03f0*/  @P0 IADD3 R0, PT, PT, R0, 0x1, RZ ;  /* 0x0000000100000810 */ /* 0x000fe20007ffe0ff */
[----:B-1----:R-:W-:-:S03]  /*0400*/  VIADD R2, R7, 0xffffffe ;  /* 0x0ffffffe07027836 */ /* 0x002fc60000000000 */
[----:B------:R-:W-:Y:S02]  /*0410*/  ISETP.GE.U32.AND P1, PT, R3, R6, PT ;  /* 0x000000060300720c */ /* 0x000fe40003f26070 */
[----:B------:R1:W2:Y:S02]  /*0420*/  F2I.FTZ.U32.TRUNC.NTZ R3, R2 ;  /* 0x0000000200037305 */ /* 0x0002a4000021f000 */
[----:B-1----:R-:W-:-:S09]  /*0430*/  IMAD.MOV.U32 R2, RZ, RZ, RZ ;  /* 0x000000ffff027224 */ /* 0x002fd200078e00ff */
[----:B------:R-:W-:Y:S01]  /*0440*/  @P1 VIADD R0, R0, 0x1 ;  /* 0x0000000100001836 */ /* 0x000fe20000000000 */
[----:B------:R-:W-:Y:S01]  /*0450*/  @!P2 LOP3.LUT R0, RZ, R6, RZ, 0x33, !PT ;  /* 0x00000006ff00a212 */ /* 0x000fe200078e33ff */
[----:B--2---:R-:W-:-:S04]  /*0460*/  IMAD.MOV R10, RZ, RZ, -R3 ;  /* 0x000000ffff0a7224 */ /* 0x004fc800078e0a03 */
[----:B------:R-:W-:Y:S02]  /*0470*/  IMAD.MOV R7, RZ, RZ, -R0 ;  /* 0x000000ffff077224 */ /* 0x000fe400078e0a00 */
[----:B------:R-:W-:Y:S01]  /*0480*/  IMAD R9, R10, R11, RZ ;  /* 0x0000000b0a097224 */ /* 0x000fe200078e02ff */
[----:B------:R-:W-:Y:S01]  /*0490*/  IABS R10, R8 ;  /* 0x00000008000a7213 */ /* 0x000fe20000000000 */
[----:B------:R-:W-:Y:S01]  /*04a0*/  IMAD R7, R6, R7, UR4 ;  /* 0x0000000406077e24 */ /* 0x000fe2000f8e0207 */
[----:B------:R-:W1:Y:S01]  /*04b0*/  LDCU UR4, c[0x0][0x3d4] ;  /* 0x00007a80ff0477ac */ /* 0x000e620008000800 */
[----:B------:R-:W-:Y:S02]  /*04c0*/  IMAD.HI.U32 R2, R3, R9, R2 ;  /* 0x0000000903027227 */ /* 0x000fe400078e0002 */
[----:B------:R-:W2:Y:S01]  /*04d0*/  I2F.RP R9, R13 ;  /* 0x0000000d00097306 */ /* 0x000ea20000209400 */
[----:B------:R-:W-:Y:S01]  /*04e0*/  IABS R6, R7 ;  /* 0x0000000700067213 */ /* 0x000fe20000000000 */
[----:B------:R-:W-:-:S04]  /*04f0*/  IMAD.MOV R10, RZ, RZ, -R10 ;  /* 0x000000ffff0a7224 */ /* 0x000fc800078e0a0a */
[----:B------:R-:W-:-:S04]  /*0500*/  IMAD.MOV.U32 R3, RZ, RZ, R6 ;  /* 0x000000ffff037224 */ /* 0x000fc800078e0006 */
[----:B------:R-:W-:-:S04]  /*0510*/  IMAD.HI.U32 R6, R2, R3, RZ ;  /* 0x0000000302067227 */ /* 0x000fc800078e00ff */
[----:B------:R-:W-:Y:S01]  /*0520*/  IMAD R2, R6, R10, R3 ;  /* 0x0000000a06027224 */ /* 0x000fe200078e0203 */
[----:B--2---:R-:W2:Y:S01]  /*0530*/  MUFU.RCP R9, R9 ;  /* 0x0000000900097308 */ /* 0x004ea20000001000 */
[----:B-1----:R-:W-:-:S03]  /*0540*/  UISETP.GE.AND UP0, UPT, UR4, 0x1, UPT ;  /* 0x000000010400788c */ /* 0x002fc6000bf06270 */
[----:B------:R-:W-:-:S13]  /*0550*/  ISETP.GT.U32.AND P1, PT, R11, R2, PT ;  /* 0x000000020b00720c */ /* 0x000fda0003f24070 */
[-C--:B------:R-:W-:Y:S01]  /*0560*/  @!P1 IADD3 R2, PT, PT, R2, -R11.reuse, RZ ;  /* 0x8000000b02029210 */ /* 0x080fe20007ffe0ff */
[----:B------:R-:W-:Y:S01]  /*0570*/  @!P1 VIADD R6, R6, 0x1 ;  /* 0x0000000106069836 */ /* 0x000fe20000000000 */
[----:B------:R-:W-:Y:S01]  /*0580*/  ISETP.NE.AND P1, PT, R8, RZ, PT ;  /* 0x000000ff0800720c */ /* 0x000fe20003f25270 */
[----:B--2---:R-:W-:Y:S01]  /*0590*/  VIADD R3, R9, 0xffffffe ;  /* 0x0ffffffe09037836 */ /* 0x004fe20000000000 */
[----:B------:R-:W-:Y:S02]  /*05a0*/  ISETP.GE.U32.AND P0, PT, R2, R11, PT ;  /* 0x0000000b0200720c */ /* 0x000fe40003f06070 */
[----:B------:R-:W-:Y:S02]  /*05b0*/  LOP3.LUT R2, R7, R8, RZ, 0x3c, !PT ;  /* 0x0000000807027212 */ /* 0x000fe400078e3cff */
[----:B------:R-:W-:Y:S01]  /*05c0*/  IABS R9, R5 ;  /* 0x0000000500097213 */ /* 0x000fe20000000000 */
[----:B------:R-:W1:Y:S01]  /*05d0*/  F2I.FTZ.U32.TRUNC.NTZ R3, R3 ;  /* 0x0000000300037305 */ /* 0x000e62000021f000 */
[----:B------:R-:W-:-:S02]  /*05e0*/  ISETP.GE.AND P2, PT, R2, RZ, PT ;  /* 0x000000ff0200720c */ /* 0x000fc40003f46270 */
[----:B------:R-:W-:-:S05]  /*05f0*/  IABS R11, R4 ;  /* 0x00000004000b7213 */ /* 0x000fca0000000000 */
[----:B------:R-:W-:-:S06]  /*0600*/  @P0 VIADD R6, R6, 0x1 ;  /* 0x0000000106060836 */ /* 0x000fcc0000000000 */
[----:B------:R-:W-:Y:S01]  /*0610*/  @!P2 IMAD.MOV R6, RZ, RZ, -R6 ;  /* 0x000000ffff06a224 */ /* 0x000fe200078e0a06 */
[----:B------:R-:W-:Y:S01]  /*0620*/  @!P1 LOP3.LUT R6, RZ, R8, RZ, 0x33, !PT ;  /* 0x00000008ff069212 */ /* 0x000fe200078e33ff */
[----:B-1----:R-:W-:-:S04]  /*0630*/  IMAD.MOV R12, RZ, RZ, -R3 ;  /* 0x000000ffff0c7224 */ /* 0x002fc800078e0a03 */
[----:B------:R-:W-:Y:S02]  /*0640*/  IMAD.MOV R2, RZ, RZ, -R6 ;  /* 0x000000ffff027224 */ /* 0x000fe400078e0a06 */
[----:B------:R-:W-:Y:S02]  /*0650*/  IMAD R83, R6, 0x6, RZ ;  /* 0x0000000606537824 */ /* 0x000fe400078e02ff */
[----:B------:R-:W-:Y:S02]  /*0660*/  IMAD R10, R8, R2, R7 ;  /* 0x00000002080a7224 */ /* 0x000fe400078e0207 */
[----:B------:R-:W-:Y:S02]  /*0670*/  HFMA2 R2, -RZ, RZ, 0, 0 ;  /* 0x00000000ff027431 */ /* 0x000fe400000001ff */
[----:B------:R-:W-:Y:S01]  /*0680*/  IMAD R7, R12, R13, RZ ;  /* 0x0000000d0c077224 */ /* 0x000fe200078e02ff */
[----:B------:R-:W-:-:S03]  /*0690*/  IABS R8, R10 ;  /* 0x0000000a00087213 */ /* 0x000fc60000000000 */
[----:B------:R-:W-:-:S04]  /*06a0*/  IMAD.HI.U32 R2, R3, R7, R2 ;  /* 0x0000000703027227 */ /* 0x000fc800078e0002 */
[----:B------:R-:W-:Y:S02]  /*06b0*/  IMAD.MOV R7, RZ, RZ, -R9 ;  /* 0x000000ffff077224 */ /* 0x000fe400078e0a09 */
[----:B------:R-:W-:Y:S02]  /*06c0*/  IMAD.MOV.U32 R3, RZ, RZ, R8 ;  /* 0x000000ffff037224 */ /* 0x000fe400078e0008 */
[----:B------:R-:W-:Y:S02]  /*06d0*/  IMAD.MOV.U32 R9, RZ, RZ, R11 ;  /* 0x000000ffff097224 */ /* 0x000fe400078e000b */
[----:B------:R-:W-:Y:S02]  /*06e0*/  IMAD.MOV.U32 R8, RZ, RZ, R7 ;  /* 0x000000ffff087224 */ /* 0x000fe400078e0007 */
[----:B------:R-:W-:Y:S01]  /*06f0*/  IMAD.HI.U32 R60, R2, R3, RZ ;  /* 0x00000003023c7227 */ /* 0x000fe200078e00ff */
[----:B------:R-:W1:Y:S03]  /*0700*/  I2F.RP R7, R9 ;  /* 0x0000000900077306 */ /* 0x000e660000209400 */
[----:B------:R-:W-:-:S05]  /*0710*/  IMAD R2, R60, R8, R3 ;  /* 0x000000083c027224 */ /* 0x000fca00078e0203 */
[----:B------:R-:W-:Y:S01]  /*0720*/  ISETP.GT.U32.AND P1, PT, R13, R2, PT ;  /* 0x000000020d00720c */ /* 0x000fe20003f24070 */
[----:B-1----:R-:W1:-:S12]  /*0730*/  MUFU.RCP R7, R7 ;  /* 0x0000000700077308 */ /* 0x002e580000001000 */
[----:B------:R-:W-:Y:S01]  /*0740*/  @!P1 IMAD.IADD R2, R2, 0x1, -R13 ;  /* 0x0000000102029824 */ /* 0x000fe200078e0a0d */
[----:B------:R-:W-:Y:S02]  /*0750*/  @!P1 IADD3 R60, PT, PT, R60, 0x1, RZ ;  /* 0x000000013c3c9810 */ /* 0x000fe40007ffe0ff */
[----:B------:R-:W-:Y:S02]  /*0760*/  ISETP.NE.AND P1, PT, R5, RZ, PT ;  /* 0x000000ff0500720c */ /* 0x000fe40003f25270 */
[----:B------:R-:W-:Y:S02]  /*0770*/  ISETP.GE.U32.AND P0, PT, R2, R13, PT ;  /* 0x0000000d0200720c */ /* 0x000fe40003f06070 */
[----:B------:R-:W-:Y:S01]  /*0780*/  LOP3.LUT R2, R10, R5, RZ, 0x3c, !PT ;  /* 0x000000050a027212 */ /* 0x000fe200078e3cff */
[----:B------:R-:W2:Y:S03]  /*0790*/  LDC.64 R12, c[0x0][0x3a0] ;  /* 0x0000e800ff0c7b82 */ /* 0x000ea60000000a00 */
[----:B------:R-:W-:Y:S01]  /*07a0*/  ISETP.GE.AND P2, PT, R2, RZ, PT ;  /* 0x000000ff0200720c */ /* 0x000fe20003f46270 */
[----:B-1----:R-:W-:-:S06]  /*07b0*/  VIADD R3, R7, 0xffffffe ;  /* 0x0ffffffe07037836 */ /* 0x002fcc0000000000 */
[----:B------:R-:W1:Y:S01]  /*07c0*/  F2I.FTZ.U32.TRUNC.NTZ R3, R3 ;  /* 0x0000000300037305 */ /* 0x000e62000021f000 */
[----:B------:R-:W-:-:S05]  /*07d0*/  @P0 VIADD R60, R60, 0x1 ;  /* 0x000000013c3c0836 */ /* 0x000fca0000000000 */
[----:B------:R-:W-:Y:S01]  /*07e0*/  @!P2 IMAD.MOV R60, RZ, RZ, -R60 ;  /* 0x000000ffff3ca224 */ /* 0x000fe200078e0a3c */
[----:B------:R-:W-:-:S05]  /*07f0*/  @!P1 LOP3.LUT R60, RZ, R5, RZ, 0x33, !PT ;  /* 0x00000005ff3c9212 */ /* 0x000fca00078e33ff */
[----:B------:R-:W-:Y:S02]  /*0800*/  IMAD.MOV R2, RZ, RZ, -R60 ;  /* 0x000000ffff027224 */ /* 0x000fe400078e0a3c */
[----:B-1----:R-:W-:Y:S02]  /*0810*/  IMAD.MOV R8, RZ, RZ, -R3 ;  /* 0x000000ffff087224 */ /* 0x002fe400078e0a03 */
[----:B------:R-:W-:Y:S02]  /*0820*/  IMAD R11, R5, R2, R10 ;  /* 0x00000002050b7224 */ /* 0x000fe400078e020a */
[----:B------:R-:W-:Y:S02]  /*0830*/  IMAD R5, R8, R9, RZ ;  /* 0x0000000908057224 */ /* 0x000fe400078e02ff */
[----:B------:R-:W-:Y:S01]  /*0840*/  IMAD.MOV.U32 R2, RZ, RZ, RZ ;  /* 0x000000ffff027224 */ /* 0x000fe200078e00ff */
[----:B------:R-:W-:-:S03]  /*0850*/  IABS R7, R11 ;  /* 0x0000000b00077213 */ /* 0x000fc60000000000 */
[----:B------:R-:W-:-:S04]  /*0860*/  IMAD.HI.U32 R2, R3, R5, R2 ;  /* 0x0000000503027227 */ /* 0x000fc800078e0002 */
[----:B------:R-:W-:Y:S01]  /*0870*/  IMAD.MOV.U32 R3, RZ, RZ, R7 ;  /* 0x000000ffff037224 */ /* 0x000fe200078e0007 */
[----:B0-----:R-:W-:-:S03]  /*0880*/  SHF.R.S32.HI R7, RZ, 0x1f, R14 ;  /* 0x0000001fff077819 */ /* 0x001fc6000001140e */
[----:B------:R-:W-:Y:S01]  /*0890*/  IMAD.HI.U32 R5, R2, R3, RZ ;  /* 0x0000000302057227 */ /* 0x000fe200078e00ff */
[----:B------:R-:W-:-:S04]  /*08a0*/  LEA.HI R7, R7, R14, RZ, 0x4 ;  /* 0x0000000e07077211 */ /* 0x000fc800078f20ff */
[----:B------:R-:W-:-:S05]  /*08b0*/  IADD3 R2, PT, PT, -R5, RZ, RZ ;  /* 0x000000ff05027210 */ /* 0x000fca0007ffe1ff */
[C---:B------:R-:W-:Y:S02]  /*08c0*/  IMAD R2, R9.reuse, R2, R3 ;  /* 0x0000000209027224 */ /* 0x040fe400078e0203 */
[----:B------:R-:W0:Y:S03]  /*08d0*/  S2R R3, SR_TID.X ;  /* 0x0000000000037919 */ /* 0x000e260000002100 */
[----:B------:R-:W-:-:S13]  /*08e0*/  ISETP.GT.U32.AND P1, PT, R9, R2, PT ;  /* 0x000000020900720c */ /* 0x000fda0003f24070 */
[----:B------:R-:W-:Y:S02]  /*08f0*/  @!P1 IMAD.IADD R2, R2, 0x1, -R9 ;  /* 0x0000000102029824 */ /* 0x000fe400078e0a09 */
[----:B------:R-:W-:Y:S01]  /*0900*/  @!P1 VIADD R5, R5, 0x1 ;  /* 0x0000000105059836 */ /* 0x000fe20000000000 */
[----:B------:R-:W-:Y:S02]  /*0910*/  ISETP.NE.AND P1, PT, R4, RZ, PT ;  /* 0x000000ff0400720c */ /* 0x000fe40003f25270 */
[----:B------:R-:W-:Y:S02]  /*0920*/  ISETP.GE.U32.AND P0, PT, R2, R9, PT ;  /* 0x000000090200720c */ /* 0x000fe40003f06070 */
[----:B------:R-:W-:-:S04]  /*0930*/  LOP3.LUT R2, R11, R4, RZ, 0x3c, !PT ;  /* 0x000000040b027212 */ /* 0x000fc800078e3cff */
[----:B------:R-:W-:Y:S02]  /*0940*/  ISETP.GE.AND P2, PT, R2, RZ, PT ;  /* 0x000000ff0200720c */ /* 0x000fe40003f46270 */
[----:B------:R-:W1:Y:S01]  /*0950*/  S2R R2, SR_TID.Y ;  /* 0x0000000000027919 */ /* 0x000e620000002200 */
[----:B0-----:R-:W-:-:S04]  /*0960*/  LEA.HI R8, R3, R0, RZ, 0x1c ;  /* 0x0000000003087211 */ /* 0x001fc800078fe0ff */
[----:B------:R-:W-:Y:S01]  /*0970*/  @P0 VIADD R5, R5, 0x1 ;  /* 0x0000000105050836 */ /* 0x000fe20000000000 */
[----:B------:R-:W-:-:S03]  /*0980*/  LOP3.LUT R61, R3, 0xf, RZ, 0xc0, !PT ;  /* 0x0000000f033d7812 */ /* 0x000fc600078ec0ff */
[----:B------:R-:W-:Y:S02]  /*0990*/  IMAD.MOV.U32 R84, RZ, RZ, R5 ;  /* 0x000000ffff547224 */ /* 0x000fe400078e0005 */
[----:B--2---:R-:W-:Y:S02]  /*09a0*/  IMAD R5, R8, R13, R83 ;  /* 0x0000000d08057224 */ /* 0x004fe400078e0253 */
[----:B------:R-:W-:Y:S01]  /*09b0*/  @!P2 IMAD.MOV R84, RZ, RZ, -R84 ;  /* 0x000000ffff54a224 */ /* 0x000fe200078e0a54 */
[----:B------:R-:W-:Y:S01]  /*09c0*/  @!P1 LOP3.LUT R84, RZ, R4, RZ, 0x33, !PT ;  /* 0x00000004ff549212 */ /* 0x000fe200078e33ff */
[----:B------:R-:W-:-:S03]  /*09d0*/  IMAD R5, R5, R12, RZ ;  /* 0x0000000c05057224 */ /* 0x000fc600078e02ff */
[----:B------:R-:W-:Y:S01]  /*09e0*/  IADD3 R9, PT, PT, -R84, RZ, RZ ;  /* 0x000000ff54097210 */ /* 0x000fe20007ffe1ff */
[----:B------:R-:W-:Y:S02]  /*09f0*/  IMAD R5, R60, 0x6, R5 ;  /* 0x000000063c057824 */ /* 0x000fe400078e0205 */
[----:B------:R-:W-:Y:S02]  /*0a00*/  IMAD R10, R84, -0x10, R15 ;  /* 0xfffffff0540a7824 */ /* 0x000fe400078e020f */
[----:B------:R-:W-:Y:S01]  /*0a10*/  IMAD R4, R4, R9, R11 ;  /* 0x0000000904047224 */ /* 0x000fe200078e020b */
[----:B------:R-:W-:Y:S02]  /*0a20*/  LOP3.LUT R9, R7, 0xfffffff0, RZ, 0xc0, !PT ;  /* 0xfffffff007097812 */ /* 0x000fe400078ec0ff */
[----:B------:R-:W-:Y:S01]  /*0a30*/  ISETP.GE.AND P3, PT, R10, 0x10, PT ;  /* 0x000000100a00780c */ /* 0x000fe20003f66270 */
[----:B------:R-:W-:Y:S02]  /*0a40*/  IMAD.SHL.U32 R4, R4, 0x10, RZ ;  /* 0x0000001004047824 */ /* 0x000fe400078e00ff */
[----:B------:R-:W-:-:S02]  /*0a50*/  IMAD.IADD R82, R14, 0x1, -R9 ;  /* 0x000000010e527824 */ /* 0x000fc400078e0a09 */
[----:B------:R-:W-:Y:S02]  /*0a60*/  IMAD.IADD R7, R14, 0x1, -R4 ;  /* 0x000000010e077824 */ /* 0x000fe400078e0a04 */
[----:B-1----:R-:W-:Y:S02]  /*0a70*/  IMAD R8, R84, 0x10, R2 ;  /* 0x0000001054087824 */ /* 0x002fe400078e0202 */
[----:B------:R-:W-:Y:S01]  /*0a80*/  IMAD.HI R9, R13, 0x2aaaaaab, RZ ;  /* 0x2aaaaaab0d097827 */ /* 0x000fe200078e02ff */
[----:B------:R-:W-:-:S03]  /*0a90*/  ISETP.GE.AND P2, PT, R7, 0x10, PT ;  /* 0x000000100700780c */ /* 0x000fc60003f46270 */
[----:B------:R-:W-:Y:S01]  /*0aa0*/  IMAD R8, R5, R15, R8 ;  /* 0x0000000f05087224 */ /* 0x000fe200078e0208 */
[----:B------:R-:W-:Y:S01]  /*0ab0*/  LOP3.LUT R5, R4, R61, RZ, 0xfc, !PT ;  /* 0x0000003d04057212 */ /* 0x000fe200078efcff */
[----:B------:R-:W-:-:S04]  /*0ac0*/  IMAD.HI R7, R12, 0x2aaaaaab, RZ ;  /* 0x2aaaaaab0c077827 */ /* 0x000fc800078e02ff */
[----:B------:R-:W-:Y:S01]  /*0ad0*/  IMAD R4, R8, R14, R5 ;  /* 0x0000000e08047224 */ /* 0x000fe200078e0205 */
[----:B------:R-:W-:Y:S02]  /*0ae0*/  SHF.R.S32.HI R8, RZ, 0x1f, R15 ;  /* 0x0000001fff087819 */ /* 0x000fe4000001140f */
[----:B------:R-:W-:Y:S02]  /*0af0*/  LEA.HI R7, R7, R7, RZ, 0x1 ;  /* 0x0000000707077211 */ /* 0x000fe400078f08ff */
[----:B------:R-:W-:Y:S02]  /*0b00*/  LEA.HI R14, R9, R9, RZ, 0x1 ;  /* 0x00000009090e7211 */ /* 0x000fe400078f08ff */
[----:B------:R-:W-:Y:S01]  /*0b10*/  LEA.HI R9, R8, R15, RZ, 0x4 ;  /* 0x0000000f08097211 */ /* 0x000fe200078f20ff */
[--C-:B------:R-:W-:Y:S02]  /*0b20*/  IMAD R10, R7, -0x6, R12.reuse ;  /* 0xfffffffa070a7824 */ /* 0x100fe400078e020c */
[--C-:B------:R-:W-:Y:S01]  /*0b30*/  IMAD R7, R6, -0x6, R13.reuse ;  /* 0xfffffffa06077824 */ /* 0x100fe200078e020d */
[----:B------:R-:W-:Y:S01]  /*0b40*/  LOP3.LUT R6, R9, 0xfffffff0, RZ, 0xc0, !PT ;  /* 0xfffffff009067812 */ /* 0x000fe200078ec0ff */
[----:B------:R-:W-:Y:S01]  /*0b50*/  IMAD R8, R60, -0x6, R12 ;  /* 0xfffffffa3c087824 */ /* 0x000fe200078e020c */
[----:B------:R-:W-:Y:S01]  /*0b60*/  SEL R12, R82, 0x10, !P2 ;  /* 0x00000010520c7807 */ /* 0x000fe20005000000 */
[----:B------:R-:W-:Y:S01]  /*0b70*/  IMAD R9, R14, -0x6, R13 ;  /* 0xfffffffa0e097824 */ /* 0x000fe200078e020d */
[----:B------:R-:W-:Y:S01]  /*0b80*/  ISETP.GT.AND P1, PT, R7, 0x5, PT ;  /* 0x000000050700780c */ /* 0x000fe20003f24270 */
[----:B------:R-:W-:Y:S01]  /*0b90*/  IMAD.IADD R6, R15, 0x1, -R6 ;  /* 0x000000010f067824 */ /* 0x000fe200078e0a06 */
[----:B------:R-:W-:-:S02]  /*0ba0*/  ISETP.GT.AND P0, PT, R8, 0x5, PT ;  /* 0x000000050800780c */ /* 0x000fc40003f04270 */
[----:B------:R-:W-:Y:S02]  /*0bb0*/  SEL R9, R9, 0x6, !P1 ;  /* 0x0000000609097807 */ /* 0x000fe40004800000 */
[----:B------:R-:W-:Y:S02]  /*0bc0*/  SEL R10, R10, 0x6, !P0 ;  /* 0x000000060a0a7807 */ /* 0x000fe40004000000 */
[----:B------:R-:W-:Y:S01]  /*0bd0*/  SEL R11, R6, 0x10, !P3 ;  /* 0x00000010060b7807 */ /* 0x000fe20005800000 */
[----:B---3--:R-:W-:Y:S06]  /*0be0*/  BRA.U !UP0, `(.L_x_0) ;  /* 0x0000002508847547 */ /* 0x008fec000b800000 */
[----:B------:R-:W0:Y:S01]  /*0bf0*/  LDCU.64 UR4, c[0x0][0x3a8] ;  /* 0x00007500ff0477ac */ /* 0x000e220008000a00 */
[----:B------:R-:W-:Y:S01]  /*0c00*/  IMAD R15, R60, R15, RZ ;  /* 0x0000000f3c0f7224 */ /* 0x000fe200078e02ff */
[----:B------:R-:W-:Y:S01]  /*0c10*/  ISETP.GE.AND P1, PT, R61, R12, PT ;  /* 0x0000000c3d00720c */ /* 0x000fe20003f26270 */
[----:B------:R-:W-:Y:S01]  /*0c20*/  IMAD R13, R0, R13, R83 ;  /* 0x0000000d000d7224 */ /* 0x000fe200078e0253 */
[----:B------:R-:W-:Y:S01]  /*0c30*/  CS2R R102, SRZ ;  /* 0x0000000000667805 */ /* 0x000fe2000001ff00 */
[----:B------:R-:W-:-:S05]  /*0c40*/  IMAD R15, R15, 0x6, R2 ;  /* 0x000000060f0f7824 */ /* 0x000fca00078e0202 */
[----:B------:R-:W-:Y:S02]  /*0c50*/  LEA R14, R84, R15, 0x4 ;  /* 0x0000000f540e7211 */ /* 0x000fe400078e20ff */
[----:B0-----:R-:W-:-:S03]  /*0c60*/  ISETP.LT.AND P1, PT, R0, UR4, !P1 ;  /* 0x0000000400007c0c */ /* 0x001fc6000cf21270 */
[----:B------:R-:W-:Y:S01]  /*0c70*/  IMAD R14, R14, UR5, R3 ;  /* 0x000000050e0e7c24 */ /* 0x000fe2000f8e0203 */
[----:B------:R-:W-:Y:S01]  /*0c80*/  UMOV UR4, URZ ;  /* 0x000000ff00047c82 */ /* 0x000fe20008000000 */
[----:B------:R-:W-:-:S08]  /*0c90*/  UMOV UR5, URZ ;  /* 0x000000ff00057c82 */ /* 0x000fd00008000000 */
.L_x_20:
[----:B0-----:R-:W0:Y:S01]  /*0ca0*/  LDCU UR14, c[0x0][0x3d4] ;  /* 0x00007a80ff0e77ac */ /* 0x001e220008000800 */
[----:B-1----:R-:W1:Y:S01]  /*0cb0*/  S2R R3, SR_TID.X ;  /* 0x0000000000037919 */ /* 0x002e620000002100 */
[----:B------:R-:W-:Y:S01]  /*0cc0*/  BSSY.RECONVERGENT B0, `(.L_x_1) ;  /* 0x000004f000007945 */ /* 0x000fe20003800200 */
[----:B------:R-:W-:Y:S01]  /*0cd0*/  UIADD3 UR8, UPT, UPT, UR4, 0x10, URZ ;  /* 0x0000001004087890 */ /* 0x000fe2000fffe0ff */
[----:B------:R-:W2:Y:S03]  /*0ce0*/  S2R R2, SR_TID.Y ;  /* 0x0000000000027919 */ /* 0x000ea60000002200 */
[----:B0-----:R-:W-:-:S04]  /*0cf0*/  UIADD3 UR6, UPT, UPT, UR8, -UR14, URZ ;  /* 0x8000000e08067290 */ /* 0x001fc8000fffe0ff */
[----:B------:R-:W-:-:S04]  /*0d00*/  UISETP.GT.AND UP0, UPT, UR6, URZ, UPT ;  /* 0x000000ff0600728c */ /* 0x000fc8000bf04270 */
[----:B------:R-:W-:-:S04]  /*0d10*/  USEL UR5, UR6, UR5, UP0 ;  /* 0x0000000506057287 */ /* 0x000fc80008000000 */
[----:B------:R-:W-:-:S06]  /*0d20*/  UIADD3 UR6, UPT, UPT, -UR5, 0x10, URZ ;  /* 0x0000001005067890 */ /* 0x000fcc000fffe1ff */
[----:B-1----:R-:W-:-:S04]  /*0d30*/  ISETP.GE.U32.AND P0, PT, R3, UR6, PT ;  /* 0x0000000603007c0c */ /* 0x002fc8000bf06070 */
[----:B--2---:R-:W-:-:S04]  /*0d40*/  ISETP.GE.OR P0, PT, R2, R11, P0 ;  /* 0x0000000b0200720c */ /* 0x004fc80000706670 */
[----:B------:R-:W-:-:S13]  /*0d50*/  ISETP.LT.OR P0, PT, R10, 0x1, P0 ;  /* 0x000000010a00780c */ /* 0x000fda0000701670 */
[----:B------:R-:W-:Y:S05]  /*0d60*/  @P0 BRA `(.L_x_2) ;  /* 0x0000000400100947 */ /* 0x000fea0003800000 */
[----:B------:R-:W0:Y:S01]  /*0d70*/  S2UR UR7, SR_CgaCtaId ;  /* 0x00000000000779c3 */ /* 0x000e220000008800 */
[----:B------:R-:W-:Y:S01]  /*0d80*/  IMAD.MOV R15, RZ, RZ, -R10 ;  /* 0x000000ffff0f7224 */ /* 0x000fe200078e0a0a */
[----:B------:R-:W-:Y:S01]  /*0d90*/  UMOV UR6, 0x400 ;  /* 0x0000040000067882 */ /* 0x000fe20000000000 */
[----:B------:R-:W-:Y:S01]  /*0da0*/  IMAD R6, R3, 0x60, R2 ;  /* 0x0000006003067824 */ /* 0x000fe200078e0202 */
[----:B------:R-:W1:Y:S01]  /*0db0*/  LDCU UR9, c[0x0][0x3ac] ;  /* 0x00007580ff0977ac */ /* 0x000e620008000800 */
[----:B------:R-:W-:Y:S01]  /*0dc0*/  VIADD R91, R14, UR4 ;  /* 0x000000040e5b7c36 */ /* 0x000fe20008000000 */
[----:B------:R-:W-:Y:S01]  /*0dd0*/  ISETP.GE.AND P0, PT, R15, RZ, PT ;  /* 0x000000ff0f00720c */ /* 0x000fe20003f06270 */
[----:B0-----:R-:W-:-:S06]  /*0de0*/  ULEA UR6, UR7, UR6, 0x18 ;  /* 0x0000000607067291 */ /* 0x001fcc000f8ec0ff */
[----:B------:R-:W-:-:S06]  /*0df0*/  LEA R6, R6, UR6, 0x3 ;  /* 0x0000000606067c11 */ /* 0x000fcc000f8e18ff */
[----:B-1----:R-:W-:Y:S05]  /*0e00*/  @P0 BRA `(.L_x_3) ;  /* 0x0000000000c00947 */ /* 0x002fea0003800000 */
[----:B------:R-:W-:Y:S01]  /*0e10*/  IMAD.MOV R60, RZ, RZ, -R15 ;  /* 0x000000ffff3c7224 */ /* 0x000fe200078e0a0f */
[----:B------:R-:W-:-:S04]  /*0e20*/  PLOP3.LUT P0, PT, PT, PT, PT, 0x80, 0x8 ;  /* 0x000000000008781c */ /* 0x000fc80003f0f070 */
[----:B------:R-:W-:-:S13]  /*0e30*/  ISETP.GT.AND P2, PT, R60, 0x3, PT ;  /* 0x000000033c00780c */ /* 0x000fda0003f44270 */
[----:B------:R-:W-:Y:S05]  /*0e40*/  @!P2 BRA `(.L_x_4) ;  /* 0x000000000064a947 */ /* 0x000fea0003800000 */
[----:B------:R-:W-:Y:S01]  /*0e50*/  PLOP3.LUT P0, PT, PT, PT, PT, 0x8, 0x80 ;  /* 0x000000000080781c */ /* 0x000fe20003f0e170 */
[----:B------:R-:W0:Y:S01]  /*0e60*/  LDCU UR6, c[0x0][0x3ac] ;  /* 0x00007580ff0677ac */ /* 0x000e220008000800 */
[----:B------:R-:W-:-:S11]  /*0e70*/  NOP ;  /* 0x0000000000007918 */ /* 0x000fd60000000000 */
.L_x_5:
[----:B------:R-:W0:Y:S08]  /*0e80*/  LDC R90, c[0x0][0x39c] ;  /* 0x0000e700ff5a7b82 */ /* 0x000e300000000800 */
[----:B------:R-:W1:Y:S01]  /*0e90*/  LDC.64 R88, c[0x0][0x388] ;  /* 0x0000e200ff587b82 */ /* 0x000e620000000a00 */
[----:B0-----:R-:W-:-:S04]  /*0ea0*/  IMAD R83, R90, UR6, R91 ;  /* 0x000000065a537c24 */ /* 0x001fc8000f8e025b */
[----:B------:R-:W-:-:S04]  /*0eb0*/  IMAD R85, R90, UR6, R83 ;  /* 0x000000065a557c24 */ /* 0x000fc8000f8e0253 */
[----:B------:R-:W-:Y:S02]  /*0ec0*/  IMAD R93, R90, UR6, R85 ;  /* 0x000000065a5d7c24 */ /* 0x000fe4000f8e0255 */
[----:B-1----:R-:W-:-:S04]  /*0ed0*/  IMAD.WIDE.U32 R60, R91, 0x8, R88 ;  /* 0x000000085b3c7825 */ /* 0x002fc800078e0058 */
[--C-:B------:R-:W-:Y:S02]  /*0ee0*/  IMAD.WIDE.U32 R82, R83, 0x8, R88.reuse ;  /* 0x0000000853527825 */ /* 0x100fe400078e0058 */
[----:B------:R-:W2:Y:S02]  /*0ef0*/  LDG.E.64 R60, desc[UR12][R60.64] ;  /* 0x0000000c3c3c7981 */ /* 0x000ea4000c1e1b00 */
[--C-:B------:R-:W-:Y:S02]  /*0f00*/  IMAD.WIDE.U32 R84, R85, 0x8, R88.reuse ;  /* 0x0000000855547825 */ /* 0x100fe400078e0058 */
[----:B------:R-:W3:Y:S02]  /*0f10*/  LDG.E.64 R82, desc[UR12][R82.64] ;  /* 0x0000000c52527981 */ /* 0x000ee4000c1e1b00 */
[----:B------:R-:W-:Y:S02]  /*0f20*/  IMAD.WIDE.U32 R88, R93, 0x8, R88 ;  /* 0x000000085d587825 */ /* 0x000fe400078e0058 */
[----:B------:R-:W4:Y:S04]  /*0f30*/  LDG.E.64 R84, desc[UR12][R84.64] ;  /* 0x0000000c54547981 */ /* 0x000f28000c1e1b00 */
[----:B------:R-:W5:Y:S01]  /*0f40*/  LDG.E.64 R88, desc[UR12][R88.64] ;  /* 0x0000000c58587981 */ /* 0x000f62000c1e1b00 */
[----:B------:R-:W-:-:S05]  /*0f50*/  VIADD R15, R15, 0x4 ;  /* 0x000000040f0f7836 */ /* 0x000fca0000000000 */
[----:B------:R-:W-:Y:S01]  /*0f60*/  ISETP.GE.AND P2, PT, R15, -0x3, PT ;  /* 0xfffffffd0f00780c */ /* 0x000fe20003f46270 */
[----:B------:R-:W-:Y:S01]  /*0f70*/  IMAD R91, R90, UR6, R93 ;  /* 0x000000065a5b7c24 */ /* 0x000fe2000f8e025d */
[----:B--2---:R-:W-:Y:S04]  /*0f80*/  STS.64 [R6], R60 ;  /* 0x0000003c06007388 */ /* 0x004fe80000000a00 */
[----:B---3--:R-:W-:Y:S04]  /*0f90*/  STS.64 [R6+0x80], R82 ;  /* 0x0000805206007388 */ /* 0x008fe80000000a00 */
[----:B----4-:R-:W-:Y:S04]  /*0fa0*/  STS.64 [R6+0x100], R84 ;  /* 0x0001005406007388 */ /* 0x010fe80000000a00 */
[----:B-----5:R0:W-:Y:S02]  /*0fb0*/  STS.64 [R6+0x180], R88 ;  /* 0x0001805806007388 */ /* 0x0201e40000000a00 */
[----:B0-----:R-:W-:Y:S01]  /*0fc0*/  VIADD R6, R6, 0x200 ;  /* 0x0000020006067836 */ /* 0x001fe20000000000 */
[----:B------:R-:W-:Y:S06]  /*0fd0*/  @!P2 BRA `(.L_x_5) ;  /* 0xfffffffc00a8a947 */ /* 0x000fec000383ffff */
.L_x_4:
[----:B------:R-:W-:-:S04]  /*0fe0*/  IADD3 R60, PT, PT, -R15, RZ, RZ ;  /* 0x000000ff0f3c7210 */ /* 0x000fc80007ffe1ff */
[----:B------:R-:W-:-:S13]  /*0ff0*/  ISETP.GT.AND P2, PT, R60, 0x1, PT ;  /* 0x000000013c00780c */ /* 0x000fda0003f44270 */
[----:B------:R-:W-:Y:S05]  /*1000*/  @!P2 BRA `(.L_x_6) ;  /* 0x000000000038a947 */ /* 0x000fea0003800000 */
[----:B------:R-:W0:Y:S01]  /*1010*/  LDC R84, c[0x0][0x39c] ;  /* 0x0000e700ff547b82 */ /* 0x000e220000000800 */
[----:B------:R-:W0:Y:S07]  /*1020*/  LDCU UR6, c[0x0][0x3ac] ;  /* 0x00007580ff0677ac */ /* 0x000e2e0008000800 */
[----:B------:R-:W1:Y:S01]  /*1030*/  LDC.64 R82, c[0x0][0x388] ;  /* 0x0000e200ff527b82 */ /* 0x000e620000000a00 */
[----:B0-----:R-:W-:Y:S02]  /*1040*/  IMAD R85, R84, UR6, R91 ;  /* 0x0000000654557c24 */ /* 0x001fe4000f8e025b */
[----:B-1----:R-:W-:-:S04]  /*1050*/  IMAD.WIDE.U32 R60, R91, 0x8, R82 ;  /* 0x000000085b3c7825 */ /* 0x002fc800078e0052 */
[----:B------:R-:W-:Y:S02]  /*1060*/  IMAD.WIDE.U32 R82, R85, 0x8, R82 ;  /* 0x0000000855527825 */ /* 0x000fe400078e0052 */
[----:B------:R-:W2:Y:S04]  /*1070*/  LDG.E.64 R60, desc[UR12][R60.64] ;  /* 0x0000000c3c3c7981 */ /* 0x000ea8000c1e1b00 */
[----:B------:R-:W3:Y:S01]  /*1080*/  LDG.E.64 R82, desc[UR12][R82.64] ;  /* 0x0000000c52527981 */ /* 0x000ee2000c1e1b00 */
[----:B------:R-:W-:Y:S01]  /*1090*/  PLOP3.LUT P0, PT, PT, PT, PT, 0x8, 0x80 ;  /* 0x000000000080781c */ /* 0x000fe20003f0e170 */
[----:B------:R-:W-:Y:S02]  /*10a0*/  IMAD R91, R84, UR6, R85 ;  /* 0x00000006545b7c24 */ /* 0x000fe4000f8e0255 */
[----:B------:R-:W-:Y:S01]  /*10b0*/  VIADD R15, R15, 0x2 ;  /* 0x000000020f0f7836 */ /* 0x000fe20000000000 */
[----:B--2---:R-:W-:Y:S04]  /*10c0*/  STS.64 [R6], R60 ;  /* 0x0000003c06007388 */ /* 0x004fe80000000a00 */
[----:B---3--:R0:W-:Y:S02]  /*10d0*/  STS.64 [R6+0x80], R82 ;  /* 0x0000805206007388 */ /* 0x0081e40000000a00 */
[----:B0-----:R-:W-:-:S07]  /*10e0*/  VIADD R6, R6, 0x100 ;  /* 0x0000010006067836 */ /* 0x001fce0000000000 */
.L_x_6:
[----:B------:R-:W-:-:S13]  /*10f0*/  ISETP.NE.OR P0, PT, R15, RZ, P0 ;  /* 0x000000ff0f00720c */ /* 0x000fda0000705670 */
[----:B------:R-:W-:Y:S05]  /*1100*/  @!P0 BRA `(.L_x_2) ;  /* 0x0000000000288947 */ /* 0x000fea0003800000 */
.L_x_3:
[----:B------:R-:W0:Y:S08]  /*1110*/  LDC.64 R60, c[0x0][0x388] ;  /* 0x0000e200ff3c7b82 */ /* 0x000e300000000a00 */
[----:B------:R-:W1:Y:S01]  /*1120*/  LDC R82, c[0x0][0x39c] ;  /* 0x0000e700ff527b82 */ /* 0x000e620000000800 */
[----:B0-----:R-:W-:-:S06]  /*1130*/  IMAD.WIDE.U32 R60, R91, 0x8, R60 ;  /* 0x000000085b3c7825 */ /* 0x001fcc00078e003c */
[----:B------:R-:W2:Y:S01]  /*1140*/  LDG.E.64 R60, desc[UR12][R60.64] ;  /* 0x0000000c3c3c7981 */ /* 0x000ea2000c1e1b00 */
[----:B------:R-:W-:Y:S02]  /*1150*/  VIADD R15, R15, 0x1 ;  /* 0x000000010f0f7836 */ /* 0x000fe40000000000 */
[----:B-1----:R-:W-:-:S03]  /*1160*/  IMAD R91, R82, UR9, R91 ;  /* 0x00000009525b7c24 */ /* 0x002fc6000f8e025b */
[----:B------:R-:W-:Y:S01]  /*1170*/  ISETP.NE.AND P0, PT, R15, RZ, PT ;  /* 0x000000ff0f00720c */ /* 0x000fe20003f05270 */
[----:B--2---:R0:W-:Y:S02]  /*1180*/  STS.64 [R6], R60 ;  /* 0x0000003c06007388 */ /* 0x0041e40000000a00 */
[----:B0-----:R-:W-:-:S10]  /*1190*/  VIADD R6, R6, 0x80 ;  /* 0x0000008006067836 */ /* 0x001fd40000000000 */
[----:B------:R-:W-:Y:S05]  /*11a0*/  @P0 BRA `(.L_x_3) ;  /* 0xfffffffc00d80947 */ /* 0x000fea000383ffff */
.L_x_2:
[----:B------:R-:W-:Y:S05]  /*11b0*/  BSYNC.RECONVERGENT B0 ;  /* 0x0000000000007941 */ /* 0x000fea0003800200 */
.L_x_1:
[----:B------:R-:W-:Y:S01]  /*11c0*/  UIADD3 UR6, UPT, UPT, -UR5, 0x10, URZ ;  /* 0x0000001005067890 */ /* 0x000fe2000fffe1ff */
[----:B------:R-:W-:Y:S05]  /*11d0*/  BSSY.RECONVERGENT B0, `(.L_x_7) ;  /* 0x0000061000007945 */ /* 0x000fea0003800200 */
[----:B------:R-:W-:-:S04]  /*11e0*/  ISETP.GE.U32.OR P0, PT, R2, UR6, !P1 ;  /* 0x0000000602007c0c */ /* 0x000fc8000cf06470 */
[----:B------:R-:W-:-:S13]  /*11f0*/  ISETP.LT.OR P0, PT, R9, 0x1, P0 ;  /* 0x000000010900780c */ /* 0x000fda0000701670 */
[----:B------:R-:W-:Y:S05]  /*1200*/  @P0 BRA `(.L_x_8) ;  /* 0x0000000400740947 */ /* 0x000fea0003800000 */
[----:B------:R-:W0:Y:S01]  /*1210*/  LDCU UR6, c[0x0][0x3c8] ;  /* 0x00007900ff0677ac */ /* 0x000e220008000800 */
[----:B------:R-:W-:Y:S01]  /*1220*/  ISETP.GT.AND P0, PT, R9, RZ, PT ;  /* 0x000000ff0900720c */ /* 0x000fe20003f04270 */
[----:B------:R-:W-:Y:S02]  /*1230*/  VIADD R60, R2, UR4 ;  /* 0x00000004023c7c36 */ /* 0x000fe40008000000 */
[----:B------:R-:W-:Y:S02]  /*1240*/  HFMA2 R6, -RZ, RZ, 0, 0 ;  /* 0x00000000ff067431 */ /* 0x000fe400000001ff */
[----:B0-----:R-:W-:-:S08]  /*1250*/  IMAD R15, R60, UR6, R5 ;  /* 0x000000063c0f7c24 */ /* 0x001fd0000f8e0205 */
[----:B------:R-:W-:Y:S05]  /*1260*/  @!P0 BRA `(.L_x_9) ;  /* 0x0000000400108947 */ /* 0x000fea0003800000 */
[----:B------:R-:W-:Y:S01]  /*1270*/  IMAD.IADD R60, R9, 0x1, -R6 ;  /* 0x00000001093c7824 */ /* 0x000fe200078e0a06 */
[----:B------:R-:W-:-:S04]  /*1280*/  PLOP3.LUT P0, PT, PT, PT, PT, 0x80, 0x8 ;  /* 0x000000000008781c */ /* 0x000fc80003f0f070 */
[----:B------:R-:W-:-:S13]  /*1290*/  ISETP.GT.AND P2, PT, R60, 0x3, PT ;  /* 0x000000033c00780c */ /* 0x000fda0003f44270 */
[----:B------:R-:W-:Y:S05]  /*12a0*/  @!P2 BRA `(.L_x_10) ;  /* 0x000000000090a947 */ /* 0x000fea0003800000 */
[----:B------:R-:W0:Y:S01]  /*12b0*/  S2R R61, SR_CgaCtaId ;  /* 0x00000000003d7919 */ /* 0x000e220000008800 */
[----:B------:R-:W1:Y:S01]  /*12c0*/  LDCU UR6, c[0x0][0x3ac] ;  /* 0x00007580ff0677ac */ /* 0x000e620008000800 */
[----:B------:R-:W-:Y:S01]  /*12d0*/  MOV R60, 0x400 ;  /* 0x00000400003c7802 */ /* 0x000fe20000000f00 */
[----:B------:R-:W-:Y:S01]  /*12e0*/  VIADD R99, R9, 0xfffffffd ;  /* 0xfffffffd09637836 */ /* 0x000fe20000000000 */
[----:B------:R-:W-:Y:S01]  /*12f0*/  PLOP3.LUT P0, PT, PT, PT, PT, 0x8, 0x80 ;  /* 0x000000000080781c */ /* 0x000fe20003f0e170 */
[----:B------:R-:W1:Y:S02]  /*1300*/  LDCU UR7, c[0x0][0x398] ;  /* 0x00007300ff0777ac */ /* 0x000e640008000800 */
[----:B------:R-:W-:Y:S01]  /*1310*/  VIADD R60, R60, 0x3000 ;  /* 0x000030003c3c7836 */ /* 0x000fe20000000000 */
[----:B-1----:R-:W-:-:S04]  /*1320*/  UIMAD UR6, UR7, UR6, URZ ;  /* 0x00000006070672a4 */ /* 0x002fc8000f8e02ff */
[----:B0-----:R-:W-:-:S05]  /*1330*/  LEA R61, R61, R60, 0x18 ;  /* 0x0000003c3d3d7211 */ /* 0x001fca00078ec0ff */
[----:B------:R-:W-:-:S07]  /*1340*/  IMAD R91, R2, 0x300, R61 ;  /* 0x00000300025b7824 */ /* 0x000fce00078e023d */
.L_x_11:
[----:B0-----:R-:W0:Y:S01]  /*1350*/  LDC.64 R60, c[0x0][0x390] ;  /* 0x0000e400ff3c7b82 */ /* 0x001e220000000a00 */
[C-C-:B------:R-:W-:Y:S01]  /*1360*/  IADD3 R84, PT, PT, R13.reuse, 0x1, R6.reuse ;  /* 0x000000010d547810 */ /* 0x140fe20007ffe006 */
[C-C-:B------:R-:W-:Y:S01]  /*1370*/  IMAD.IADD R82, R13.reuse, 0x1, R6.reuse ;  /* 0x000000010d527824 */ /* 0x140fe200078e0206 */
[C-C-:B------:R-:W-:Y:S02]  /*1380*/  IADD3 R88, PT, PT, R13.reuse, 0x2, R6.reuse ;  /* 0x000000020d587810 */ /* 0x140fe40007ffe006 */
[----:B------:R-:W-:Y:S01]  /*1390*/  IADD3 R90, PT, PT, R13, 0x3, R6 ;  /* 0x000000030d5a7810 */ /* 0x000fe20007ffe006 */
[--C-:B------:R-:W-:Y:S02]  /*13a0*/  IMAD R83, R82, UR6, R15.reuse ;  /* 0x0000000652537c24 */ /* 0x100fe4000f8e020f */
[--C-:B------:R-:W-:Y:S02]  /*13b0*/  IMAD R85, R84, UR6, R15.reuse ;  /* 0x0000000654557c24 */ /* 0x100fe4000f8e020f */
[----:B------:R-:W-:-:S02]  /*13c0*/  IMAD R89, R88, UR6, R15 ;  /* 0x0000000658597c24 */ /* 0x000fc4000f8e020f */
[----:B------:R-:W-:Y:S02]  /*13d0*/  IMAD R93, R90, UR6, R15 ;  /* 0x000000065a5d7c24 */ /* 0x000fe4000f8e020f */
[----:B0-----:R-:W-:-:S04]  /*13e0*/  IMAD.WIDE.U32 R82, R83, 0x8, R60 ;  /* 0x0000000853527825 */ /* 0x001fc800078e003c */
[--C-:B------:R-:W-:Y:S02]  /*13f0*/  IMAD.WIDE.U32 R84, R85, 0x8, R60.reuse ;  /* 0x0000000855547825 */ /* 0x100fe400078e003c */
[----:B------:R-:W2:Y:S02]  /*1400*/  LDG.E.64 R82, desc[UR12][R82.64] ;  /* 0x0000000c52527981 */ /* 0x000ea4000c1e1b00 */
[--C-:B------:R-:W-:Y:S02]  /*1410*/  IMAD.WIDE.U32 R88, R89, 0x8, R60.reuse ;  /* 0x0000000859587825 */ /* 0x100fe400078e003c */
[----:B------:R-:W3:Y:S02]  /*1420*/  LDG.E.64 R84, desc[UR12][R84.64] ;  /* 0x0000000c54547981 */ /* 0x000ee4000c1e1b00 */
[----:B------:R-:W-:Y:S02]  /*1430*/  IMAD.WIDE.U32 R60, R93, 0x8, R60 ;  /* 0x000000085d3c7825 */ /* 0x000fe400078e003c */
[----:B------:R-:W4:Y:S04]  /*1440*/  LDG.E.64 R88, desc[UR12][R88.64] ;  /* 0x0000000c58587981 */ /* 0x000f28000c1e1b00 */
[----:B------:R-:W5:Y:S01]  /*1450*/  LDG.E.64 R60, desc[UR12][R60.64] ;  /* 0x0000000c3c3c7981 */ /* 0x000f62000c1e1b00 */
[----:B------:R-:W-:-:S05]  /*1460*/  IMAD R90, R6, 0x10, R3 ;  /* 0x00000010065a7824 */ /* 0x000fca00078e0203 */
[----:B------:R-:W-:Y:S01]  /*1470*/  LEA R93, R90, R91, 0x3 ;  /* 0x0000005b5a5d7211 */ /* 0x000fe200078e18ff */
[----:B------:R-:W-:-:S05]  /*1480*/  VIADD R6, R6, 0x4 ;  /* 0x0000000406067836 */ /* 0x000fca0000000000 */
[----:B------:R-:W-:Y:S01]  /*1490*/  ISETP.GE.AND P2, PT, R6, R99, PT ;  /* 0x000000630600720c */ /* 0x000fe20003f46270 */
[----:B--2---:R0:W-:Y:S04]  /*14a0*/  STS.64 [R93], R82 ;  /* 0x000000525d007388 */ /* 0x0041e80000000a00 */
[----:B---3--:R0:W-:Y:S04]  /*14b0*/  STS.64 [R93+0x80], R84 ;  /* 0x000080545d007388 */ /* 0x0081e80000000a00 */
[----:B----4-:R0:W-:Y:S04]  /*14c0*/  STS.64 [R93+0x100], R88 ;  /* 0x000100585d007388 */ /* 0x0101e80000000a00 */
[----:B-----5:R0:W-:Y:S01]  /*14d0*/  STS.64 [R93+0x180], R60 ;  /* 0x0001803c5d007388 */ /* 0x0201e20000000a00 */
[----:B------:R-:W-:Y:S05]  /*14e0*/  @!P2 BRA `(.L_x_11) ;  /* 0xfffffffc0098a947 */ /* 0x000fea000383ffff */
.L_x_10:
[----:B0-----:R-:W-:-:S05]  /*14f0*/  IMAD.IADD R60, R9, 0x1, -R6 ;  /* 0x00000001093c7824 */ /* 0x001fca00078e0a06 */
[----:B------:R-:W-:-:S13]  /*1500*/  ISETP.GT.AND P2, PT, R60, 0x1, PT ;  /* 0x000000013c00780c */ /* 0x000fda0003f44270 */
[----:B------:R-:W-:Y:S05]  /*1510*/  @!P2 BRA `(.L_x_12) ;  /* 0x00000000005ca947 */ /* 0x000fea0003800000 */
[----:B------:R-:W0:Y:S01]  /*1520*/  LDCU UR6, c[0x0][0x3ac] ;  /* 0x00007580ff0677ac */ /* 0x000e220008000800 */
[----:B------:R-:W1:Y:S01]  /*1530*/  LDC.64 R82, c[0x0][0x390] ;  /* 0x0000e400ff527b82 */ /* 0x000e620000000a00 */
[C-C-:B------:R-:W-:Y:S01]  /*1540*/  IMAD.IADD R60, R13.reuse, 0x1, R6.reuse ;  /* 0x000000010d3c7824 */ /* 0x140fe200078e0206 */
[----:B------:R-:W-:Y:S01]  /*1550*/  IADD3 R84, PT, PT, R13, 0x1, R6 ;  /* 0x000000010d547810 */ /* 0x000fe20007ffe006 */
[----:B------:R-:W0:Y:S02]  /*1560*/  LDCU UR7, c[0x0][0x398] ;  /* 0x00007300ff0777ac */ /* 0x000e240008000800 */
[----:B0-----:R-:W-:-:S06]  /*1570*/  UIMAD UR6, UR7, UR6, URZ ;  /* 0x00000006070672a4 */ /* 0x001fcc000f8e02ff */
[--C-:B------:R-:W-:Y:S02]  /*1580*/  IMAD R61, R60, UR6, R15.reuse ;  /* 0x000000063c3d7c24 */ /* 0x100fe4000f8e020f */
[----:B------:R-:W-:Y:S02]  /*1590*/  IMAD R85, R84, UR6, R15 ;  /* 0x0000000654557c24 */ /* 0x000fe4000f8e020f */
[----:B-1----:R-:W-:-:S04]  /*15a0*/  IMAD.WIDE.U32 R60, R61, 0x8, R82 ;  /* 0x000000083d3c7825 */ /* 0x002fc800078e0052 */
[----:B------:R-:W-:Y:S02]  /*15b0*/  IMAD.WIDE.U32 R82, R85, 0x8, R82 ;  /* 0x0000000855527825 */ /* 0x000fe400078e0052 */
[----:B------:R-:W2:Y:S04]  /*15c0*/  LDG.E.64 R60, desc[UR12][R60.64] ;  /* 0x0000000c3c3c7981 */ /* 0x000ea8000c1e1b00 */
[----:B------:R-:W3:Y:S01]  /*15d0*/  LDG.E.64 R82, desc[UR12][R82.64] ;  /* 0x0000000c52527981 */ /* 0x000ee2000c1e1b00 */
[----:B------:R-:W-:Y:S02]  /*15e0*/  MOV R84, 0x400 ;  /* 0x0000040000547802 */ /* 0x000fe40000000f00 */
[----:B------:R-:W-:Y:S01]  /*15f0*/  PLOP3.LUT P0, PT, PT, PT, PT, 0x8, 0x80 ;  /* 0x000000000080781c */ /* 0x000fe20003f0e170 */
[----:B------:R-:W0:Y:S02]  /*1600*/  S2R R85, SR_CgaCtaId ;  /* 0x0000000000557919 */ /* 0x000e240000008800 */
[----:B------:R-:W-:-:S05]  /*1610*/  VIADD R84, R84, 0x3000 ;  /* 0x0000300054547836 */ /* 0x000fca0000000000 */
[----:B0-----:R-:W-:Y:S01]  /*1620*/  LEA R85, R85, R84, 0x18 ;  /* 0x0000005455557211 */ /* 0x001fe200078ec0ff */
[C---:B------:R-:W-:Y:S02]  /*1630*/  IMAD R84, R6.reuse, 0x10, R3 ;  /* 0x0000001006547824 */ /* 0x040fe400078e0203 */
[----:B------:R-:W-:Y:S02]  /*1640*/  VIADD R6, R6, 0x2 ;  /* 0x0000000206067836 */ /* 0x000fe40000000000 */
[----:B------:R-:W-:-:S05]  /*1650*/  IMAD R85, R2, 0x300, R85 ;  /* 0x0000030002557824 */ /* 0x000fca00078e0255 */
[----:B------:R-:W-:-:S05]  /*1660*/  LEA R85, R84, R85, 0x3 ;  /* 0x0000005554557211 */ /* 0x000fca00078e18ff */
[----:B--2---:R0:W-:Y:S04]  /*1670*/  STS.64 [R85], R60 ;  /* 0x0000003c55007388 */ /* 0x0041e80000000a00 */
[----:B---3--:R0:W-:Y:S02]  /*1680*/  STS.64 [R85+0x80], R82 ;  /* 0x0000805255007388 */ /* 0x0081e40000000a00 */
.L_x_12:
[----:B------:R-:W-:-:S13]  /*1690*/  ISETP.NE.OR P0, PT, R6, R9, P0 ;  /* 0x000000090600720c */ /* 0x000fda0000705670 */
[----:B------:R-:W-:Y:S05]  /*16a0*/  @!P0 BRA `(.L_x_8) ;  /* 0x00000000004c8947 */ /* 0x000fea0003800000 */
.L_x_9:
[----:B0-----:R-:W0:Y:S01]  /*16b0*/  S2R R61, SR_CgaCtaId ;  /* 0x00000000003d7919 */ /* 0x001e220000008800 */
[----:B------:R-:W1:Y:S01]  /*16c0*/  LDCU UR6, c[0x0][0x3ac] ;  /* 0x00007580ff0677ac */ /* 0x000e620008000800 */
[----:B------:R-:W-:Y:S01]  /*16d0*/  MOV R60, 0x400 ;  /* 0x00000400003c7802 */ /* 0x000fe20000000f00 */
[----:B------:R-:W1:Y:S04]  /*16e0*/  LDCU UR7, c[0x0][0x398] ;  /* 0x00007300ff0777ac */ /* 0x000e680008000800 */
[----:B------:R-:W-:Y:S01]  /*16f0*/  VIADD R60, R60, 0x3000 ;  /* 0x000030003c3c7836 */ /* 0x000fe20000000000 */
[----:B-1----:R-:W-:-:S04]  /*1700*/  UIMAD UR6, UR7, UR6, URZ ;  /* 0x00000006070672a4 */ /* 0x002fc8000f8e02ff */
[----:B0-----:R-:W-:-:S05]  /*1710*/  LEA R61, R61, R60, 0x18 ;  /* 0x0000003c3d3d7211 */ /* 0x001fca00078ec0ff */
[----:B------:R-:W-:-:S07]  /*1720*/  IMAD R82, R2, 0x300, R61 ;  /* 0x0000030002527824 */ /* 0x000fce00078e023d */
.L_x_13:
[----:B-1----:R-:W0:Y:S01]  /*1730*/  LDC.64 R60, c[0x0][0x390] ;  /* 0x0000e400ff3c7b82 */ /* 0x002e220000000a00 */
[----:B------:R-:W-:-:S04]  /*1740*/  IMAD.IADD R84, R13, 0x1, R6 ;  /* 0x000000010d547824 */ /* 0x000fc800078e0206 */
[----:B------:R-:W-:-:S04]  /*1750*/  IMAD R83, R84, UR6, R15 ;  /* 0x0000000654537c24 */ /* 0x000fc8000f8e020f */
[----:B0-----:R-:W-:-:S06]  /*1760*/  IMAD.WIDE.U32 R60, R83, 0x8, R60 ;  /* 0x00000008533c7825 */ /* 0x001fcc00078e003c */
[----:B------:R-:W2:Y:S01]  /*1770*/  LDG.E.64 R60, desc[UR12][R60.64] ;  /* 0x0000000c3c3c7981 */ /* 0x000ea2000c1e1b00 */
[C---:B------:R-:W-:Y:S01]  /*1780*/  IMAD R83, R6.reuse, 0x10, R3 ;  /* 0x0000001006537824 */ /* 0x040fe200078e0203 */
[----:B------:R-:W-:-:S03]  /*1790*/  IADD3 R6, PT, PT, R6, 0x1, RZ ;  /* 0x0000000106067810 */ /* 0x000fc60007ffe0ff */
[----:B------:R-:W-:Y:S01]  /*17a0*/  IMAD R83, R83, 0x8, R82 ;  /* 0x0000000853537824 */ /* 0x000fe200078e0252 */
[----:B------:R-:W-:-:S04]  /*17b0*/  ISETP.NE.AND P0, PT, R6, R9, PT ;  /* 0x000000090600720c */ /* 0x000fc80003f05270 */
[----:B--2---:R1:W-:Y:S09]  /*17c0*/  STS.64 [R83], R60 ;  /* 0x0000003c53007388 */ /* 0x0043f20000000a00 */
[----:B------:R-:W-:Y:S05]  /*17d0*/  @P0 BRA `(.L_x_13) ;  /* 0xfffffffc00d40947 */ /* 0x000fea000383ffff */
.L_x_8:
[----:B------:R-:W-:Y:S05]  /*17e0*/  BSYNC.RECONVERGENT B0 ;  /* 0x0000000000007941 */ /* 0x000fea0003800200 */
.L_x_7:
[----:B------:R-:W-:Y:S01]  /*17f0*/  BAR.SYNC.DEFER_BLOCKING 0x0 ;  /* 0x0000000000007b1d */ /* 0x000fe20000010000 */
[----:B------:R-:W-:-:S09]  /*1800*/  UISETP.GT.AND UP0, UPT, UR5, 0xf, UPT ;  /* 0x0000000f0500788c */ /* 0x000fd2000bf04270 */
[----:B------:R-:W-:Y:S05]  /*1810*/  BRA.U UP0, `(.L_x_14) ;  /* 0x0000001900687547 */ /* 0x000fea000b800000 */
[----:B------:R-:W-:Y:S01]  /*1820*/  IMAD R15, RZ, RZ, -UR5 ;  /* 0x80000005ff0f7e24 */ /* 0x000fe2000f8e02ff */
[----:B------:R-:W-:Y:S01]  /*1830*/  UMOV UR4, URZ ;  /* 0x000000ff00047c82 */ /* 0x000fe20008000000 */
[----:B------:R-:W-:-:S05]  /*1840*/  IMAD.MOV.U32 R6, RZ, RZ, 0x10 ;  /* 0x00000010ff067424 */ /* 0x000fca00078e00ff */
[----:B------:R-:W-:-:S04]  /*1850*/  VIADDMNMX R15, R15, R6, 0x1, !PT ;  /* 0x000000010f0f7446 */ /* 0x000fc80007800106 */
[----:B------:R-:W-:-:S13]  /*1860*/  ISETP.GT.AND P0, PT, R15, RZ, PT ;  /* 0x000000ff0f00720c */ /* 0x000fda0003f04270 */
[----:B------:R-:W-:Y:S05]  /*1870*/  @!P0 BRA `(.L_x_15) ;  /* 0x0000001400608947 */ /* 0x000fea0003800000 */
[----:B------:R-:W-:Y:S01]  /*1880*/  VIADD R6, R15, -UR4 ;  /* 0x800000040f067c36 */ /* 0x000fe20008000000 */
[----:B------:R-:W-:-:S04]  /*1890*/  PLOP3.LUT P0, PT, PT, PT, PT, 0x80, 0x8 ;  /* 0x000000000008781c */ /* 0x000fc80003f0f070 */
[----:B------:R-:W-:-:S13]  /*18a0*/  ISETP.GT.AND P2, PT, R6, 0x3, PT ;  /* 0x000000030600780c */ /* 0x000fda0003f44270 */
[----:B------:R-:W-:Y:S05]  /*18b0*/  @!P2 BRA `(.L_x_16) ;  /* 0x0000000c0078a947 */ /* 0x000fea0003800000 */
[----:B------:R-:W2:Y:S01]  /*18c0*/  S2UR UR7, SR_CgaCtaId ;  /* 0x00000000000779c3 */ /* 0x000ea20000008800 */
[----:B------:R-:W-:Y:S01]  /*18d0*/  UMOV UR6, 0x400 ;  /* 0x0000040000067882 */ /* 0x000fe20000000000 */
[----:B------:R-:W-:Y:S01]  /*18e0*/  PLOP3.LUT P0, PT, PT, PT, PT, 0x8, 0x80 ;  /* 0x000000000080781c */ /* 0x000fe20003f0e170 */
[----:B------:R-:W-:Y:S01]  /*18f0*/  UIADD3 UR10, UPT, UPT, UR6, 0x3000, URZ ;  /* 0x00003000060a7890 */ /* 0x000fe2000fffe0ff */
[----:B------:R-:W-:Y:S01]  /*1900*/  VIADD R6, R15, 0xfffffffd ;  /* 0xfffffffd0f067836 */ /* 0x000fe20000000000 */
[----:B--2---:R-:W-:Y:S02]  /*1910*/  ULEA UR9, UR7, UR6, 0x18 ;  /* 0x0000000607097291 */ /* 0x004fe4000f8ec0ff */
[----:B------:R-:W-:-:S12]  /*1920*/  ULEA UR10, UR7, UR10, 0x18 ;  /* 0x0000000a070a7291 */ /* 0x000fd8000f8ec0ff */
.L_x_17:
[----:B------:R-:W-:Y:S02]  /*1930*/  UIMAD UR6, UR4, 0x300, UR9 ;  /* 0x00000300040678a4 */ /* 0x000fe4000f8e0209 */
[----:B------:R-:W-:-:S04]  /*1940*/  UIMAD UR7, UR4, 0x300, UR10 ;  /* 0x00000300040778a4 */ /* 0x000fc8000f8e020a */
[----:B------:R-:W-:Y:S01]  /*1950*/  LEA R112, R2, UR6, 0x3 ;  /* 0x0000000602707c11 */ /* 0x000fe2000f8e18ff */
[----:B------:R-:W-:Y:S01]  /*1960*/  UIMAD UR6, UR4, 0x300, URZ ;  /* 0x00000300040678a4 */ /* 0x000fe2000f8e02ff */
[----:B------:R-:W-:Y:S01]  /*1970*/  LEA R113, R3, UR7, 0x3 ;  /* 0x0000000703717c11 */ /* 0x000fe2000f8e18ff */
[----:B------:R-:W-:Y:S02]  /*1980*/  UIADD3 UR4, UPT, UPT, UR4, 0x4, URZ ;  /* 0x0000000404047890 */ /* 0x000fe4000fffe0ff */
[----:B01----:R-:W-:Y:S01]  /*1990*/  LDS.64 R82, [R112] ;  /* 0x0000000070527984 */ /* 0x003fe20000000a00 */
[----:B------:R-:W-:-:S03]  /*19a0*/  UIADD3 UR7, UPT, UPT, UR6, 0x300, URZ ;  /* 0x0000030006077890 */ /* 0x000fc6000fffe0ff */
[----:B------:R-:W0:Y:S01]  /*19b0*/  LDS.64 R110, [R113] ;  /* 0x00000000716e7984 */ /* 0x000e220000000a00 */
[----:B------:R-:W-:Y:S01]  /*19c0*/  UIADD3 UR11, UPT, UPT, UR9, UR7, URZ ;  /* 0x00000007090b7290 */ /* 0x000fe2000fffe0ff */
[----:B------:R-:W-:Y:S01]  /*19d0*/  ISETP.LE.AND P2, PT, R6, UR4, PT ;  /* 0x0000000406007c0c */ /* 0x000fe2000bf43270 */
[----:B------:R-:W-:Y:S01]  /*19e0*/  UIADD3 UR7, UPT, UPT, UR7, UR10, URZ ;  /* 0x0000000a07077290 */ /* 0x000fe2000fffe0ff */
[----:B------:R-:W1:Y:S04]  /*19f0*/  LDS.64 R60, [R112+0x80] ;  /* 0x00008000703c7984 */ /* 0x000e680000000a00 */
[----:B------:R-:W2:Y:S04]  /*1a00*/  LDS.64 R108, [R112+0x100] ;  /* 0x00010000706c7984 */ /* 0x000ea80000000a00 */
[----:B------:R-:W3:Y:S04]  /*1a10*/  LDS.64 R106, [R112+0x180] ;  /* 0x00018000706a7984 */ /* 0x000ee80000000a00 */
[----:B------:R-:W4:Y:S04]  /*1a20*/  LDS.64 R104, [R112+0x200] ;  /* 0x0002000070687984 */ /* 0x000f280000000a00 */
[----:B------:R-:W5:Y:S04]  /*1a30*/  LDS.64 R84, [R112+0x280] ;  /* 0x0002800070547984 */ /* 0x000f680000000a00 */
[----:B------:R-:W5:Y:S04]  /*1a40*/  LDS.64 R100, [R113+0x80] ;  /* 0x0000800071647984 */ /* 0x000f680000000a00 */
[----:B------:R-:W5:Y:S04]  /*1a50*/  LDS.64 R98, [R113+0x100] ;  /* 0x0001000071627984 */ /* 0x000f680000000a00 */
[----:B------:R-:W5:Y:S04]  /*1a60*/  LDS.64 R90, [R113+0x180] ;  /* 0x00018000715a7984 */ /* 0x000f680000000a00 */
[----:B------:R-:W5:Y:S04]  /*1a70*/  LDS.64 R88, [R113+0x200] ;  /* 0x0002000071587984 */ /* 0x000f680000000a00 */
[----:B------:R-:W5:Y:S01]  /*1a80*/  LDS.64 R92, [R113+0x280] ;  /* 0x00028000715c7984 */ /* 0x000f620000000a00 */
[----:B0-----:R-:W-:-:S02]  /*1a90*/  DFMA R48, R82, R110, R48 ;  /* 0x0000006e5230722b */ /* 0x001fc40000000030 */
[-C--:B-1----:R-:W-:Y:S02]  /*1aa0*/  DFMA R26, R60, R110.reuse, R26 ;  /* 0x0000006e3c1a722b */ /* 0x082fe4000000001a */
[-C--:B--2---:R-:W-:Y:S02]  /*1ab0*/  DFMA R80, R108, R110.reuse, R80 ;  /* 0x0000006e6c50722b */ /* 0x084fe40000000050 */
[-C--:B---3--:R-:W-:Y:S02]  /*1ac0*/  DFMA R70, R106, R110.reuse, R70 ;  /* 0x0000006e6a46722b */ /* 0x088fe40000000046 */
[-C--:B----4-:R-:W-:Y:S02]  /*1ad0*/  DFMA R58, R104, R110.reuse, R58 ;  /* 0x0000006e683a722b */ /* 0x090fe4000000003a */
[C---:B-----5:R-:W-:Y:S01]  /*1ae0*/  DFMA R46, R84.reuse, R110, R46 ;  /* 0x0000006e542e722b */ /* 0x060fe2000000002e */
[----:B------:R-:W-:Y:S02]  /*1af0*/  LEA R111, R2, UR11, 0x3 ;  /* 0x0000000b026f7c11 */ /* 0x000fe4000f8e18ff */
[----:B------:R-:W-:Y:S01]  /*1b00*/  LEA R110, R3, UR7, 0x3 ;  /* 0x00000007036e7c11 */ /* 0x000fe2000f8e18ff */
[-C--:B------:R-:W-:Y:S01]  /*1b10*/  DFMA R44, R84, R100.reuse, R44 ;  /* 0x00000064542c722b */ /* 0x080fe2000000002c */
[----:B------:R-:W-:Y:S01]  /*1b20*/  UIADD3 UR7, UPT, UPT, UR6, 0x600, URZ ;  /* 0x0000060006077890 */ /* 0x000fe2000fffe0ff */
[----:B------:R-:W-:Y:S01]  /*1b30*/  DFMA R36, R82, R100, R36 ;  /* 0x000000645224722b */ /* 0x000fe20000000024 */
[----:B------:R-:W-:Y:S01]  /*1b40*/  UIADD3 UR6, UPT, UPT, UR6, 0x900, URZ ;  /* 0x0000090006067890 */ /* 0x000fe2000fffe0ff */
[----:B------:R-:W-:Y:S01]  /*1b50*/  DFMA R42, R84, R98, R42 ;  /* 0x00000062542a722b */ /* 0x000fe2000000002a */
[----:B------:R-:W-:Y:S01]  /*1b60*/  LDS.64 R116, [R110] ;  /* 0x000000006e747984 */ /* 0x000fe20000000a00 */
[----:B------:R-:W-:Y:S01]  /*1b70*/  DFMA R24, R60, R100, R24 ;  /* 0x000000643c18722b */ /* 0x000fe20000000018 */
[----:B------:R-:W-:Y:S01]  /*1b80*/  UIADD3 UR11, UPT, UPT, UR9, UR7, URZ ;  /* 0x00000007090b7290 */ /* 0x000fe2000fffe0ff */
[----:B------:R-:W-:Y:S01]  /*1b90*/  DFMA R40, R84, R90, R40 ;  /* 0x0000005a5428722b */ /* 0x000fe20000000028 */
[----:B------:R-:W-:Y:S01]  /*1ba0*/  LDS.64 R114, [R110+0x80] ;  /* 0x000080006e727984 */ /* 0x000fe20000000a00 */
[----:B------:R-:W-:Y:S01]  /*1bb0*/  DFMA R78, R108, R100, R78 ;  /* 0x000000646c4e722b */ /* 0x000fe2000000004e */
[----:B------:R-:W-:Y:S01]  /*1bc0*/  UIADD3 UR7, UPT, UPT, UR7, UR10, URZ ;  /* 0x0000000a07077290 */ /* 0x000fe2000fffe0ff */
[----:B------:R-:W-:Y:S01]  /*1bd0*/  DFMA R38, R84, R88, R38 ;  /* 0x000000585426722b */ /* 0x000fe20000000026 */
[----:B------:R-:W-:Y:S01]  /*1be0*/  LDS.64 R112, [R110+0x100] ;  /* 0x000100006e707984 */ /* 0x000fe20000000a00 */
[----:B------:R-:W-:-:S02]  /*1bf0*/  DFMA R68, R106, R100, R68 ;  /* 0x000000646a44722b */ /* 0x000fc40000000044 */
[----:B------:R-:W-:Y:S02]  /*1c00*/  DFMA R56, R104, R100, R56 ;  /* 0x000000646838722b */ /* 0x000fe40000000038 */
[-C--:B------:R-:W-:Y:S01]  /*1c10*/  DFMA R34, R82, R98.reuse, R34 ;  /* 0x000000625222722b */ /* 0x080fe20000000022 */
[----:B------:R-:W0:Y:S01]  /*1c20*/  LDS.64 R100, [R111] ;  /* 0x000000006f647984 */ /* 0x000e220000000a00 */
[-C--:B------:R-:W-:Y:S02]  /*1c30*/  DFMA R22, R60, R98.reuse, R22 ;  /* 0x000000623c16722b */ /* 0x080fe40000000016 */
[-C--:B------:R-:W-:Y:S02]  /*1c40*/  DFMA R76, R108, R98.reuse, R76 ;  /* 0x000000626c4c722b */ /* 0x080fe4000000004c */
[-C--:B------:R-:W-:Y:S02]  /*1c50*/  DFMA R66, R106, R98.reuse, R66 ;  /* 0x000000626a42722b */ /* 0x080fe40000000042 */
[----:B------:R-:W-:-:S02]  /*1c60*/  DFMA R54, R104, R98, R54 ;  /* 0x000000626836722b */ /* 0x000fc40000000036 */
[-C--:B------:R-:W-:Y:S01]  /*1c70*/  DFMA R32, R82, R90.reuse, R32 ;  /* 0x0000005a5220722b */ /* 0x080fe20000000020 */
[----:B------:R-:W1:Y:S01]  /*1c80*/  LDS.64 R98, [R111+0x80] ;  /* 0x000080006f627984 */ /* 0x000e620000000a00 */
[-C--:B------:R-:W-:Y:S02]  /*1c90*/  DFMA R20, R60, R90.reuse, R20 ;  /* 0x0000005a3c14722b */ /* 0x080fe40000000014 */
[-C--:B------:R-:W-:Y:S02]  /*1ca0*/  DFMA R74, R108, R90.reuse, R74 ;  /* 0x0000005a6c4a722b */ /* 0x080fe4000000004a */
[-C--:B------:R-:W-:Y:S02]  /*1cb0*/  DFMA R64, R106, R90.reuse, R64 ;  /* 0x0000005a6a40722b */ /* 0x080fe40000000040 */
[----:B------:R-:W-:Y:S02]  /*1cc0*/  DFMA R52, R104, R90, R52 ;  /* 0x0000005a6834722b */ /* 0x000fe40000000034 */
[-C--:B------:R-:W-:Y:S01]  /*1cd0*/  DFMA R30, R82, R88.reuse, R30 ;  /* 0x00000058521e722b */ /* 0x080fe2000000001e */
[----:B------:R-:W2:Y:S01]  /*1ce0*/  LDS.64 R90, [R111+0x200] ;  /* 0x000200006f5a7984 */ /* 0x000ea20000000a00 */
[----:B------:R-:W-:-:S02]  /*1cf0*/  DFMA R18, R60, R88, R18 ;  /* 0x000000583c12722b */ /* 0x000fc40000000012 */
[-C--:B------:R-:W-:Y:S02]  /*1d00*/  DFMA R72, R108, R88.reuse, R72 ;  /* 0x000000586c48722b */ /* 0x080fe40000000048 */
[-C--:B------:R-:W-:Y:S02]  /*1d10*/  DFMA R62, R106, R88.reuse, R62 ;  /* 0x000000586a3e722b */ /* 0x080fe4000000003e */
[----:B------:R-:W-:Y:S02]  /*1d20*/  DFMA R50, R104, R88, R50 ;  /* 0x000000586832722b */ /* 0x000fe40000000032 */
[-C--:B------:R-:W-:Y:S01]  /*1d30*/  DFMA R94, R82, R92.reuse, R94 ;  /* 0x0000005c525e722b */ /* 0x080fe2000000005e */
[----:B------:R-:W3:Y:S01]  /*1d40*/  LDS.64 R88, [R111+0x100] ;  /* 0x000100006f587984 */ /* 0x000ee20000000a00 */
[-C--:B------:R-:W-:Y:S02]  /*1d50*/  DFMA R96, R60, R92.reuse, R96 ;  /* 0x0000005c3c60722b */ /* 0x080fe40000000060 */
[-C--:B------:R-:W-:Y:S01]  /*1d60*/  DFMA R28, R108, R92.reuse, R28 ;  /* 0x0000005c6c1c722b */ /* 0x080fe2000000001c */
[----:B------:R-:W4:Y:S01]  /*1d70*/  LDS.64 R82, [R111+0x180] ;  /* 0x000180006f527984 */ /* 0x000f220000000a00 */
[----:B------:R-:W-:-:S02]  /*1d80*/  DFMA R86, R106, R92, R86 ;  /* 0x0000005c6a56722b */ /* 0x000fc40000000056 */
[-C--:B------:R-:W-:Y:S01]  /*1d90*/  DFMA R16, R104, R92.reuse, R16 ;  /* 0x0000005c6810722b */ /* 0x080fe20000000010 */
[----:B------:R5:W4:Y:S01]  /*1da0*/  LDS.64 R60, [R111+0x280] ;  /* 0x000280006f3c7984 */ /* 0x000b220000000a00 */
[----:B------:R-:W-:Y:S02]  /*1db0*/  DFMA R84, R84, R92, R102 ;  /* 0x0000005c5454722b */ /* 0x000fe40000000066 */
[C---:B0-----:R-:W-:Y:S01]  /*1dc0*/  DFMA R48, R100.reuse, R116, R48 ;  /* 0x000000746430722b */ /* 0x041fe20000000030 */
[----:B------:R-:W0:Y:S01]  /*1dd0*/  LDS.64 R108, [R110+0x180] ;  /* 0x000180006e6c7984 */ /* 0x000e220000000a00 */
[C---:B------:R-:W-:Y:S02]  /*1de0*/  DFMA R36, R100.reuse, R114, R36 ;  /* 0x000000726424722b */ /* 0x040fe40000000024 */
[----:B------:R-:W-:Y:S01]  /*1df0*/  DFMA R34, R100, R112, R34 ;  /* 0x000000706422722b */ /* 0x000fe20000000022 */
[----:B------:R-:W0:Y:S01]  /*1e00*/  LDS.64 R106, [R110+0x200] ;  /* 0x000200006e6a7984 */ /* 0x000e220000000a00 */
[----:B-----5:R-:W-:-:S03]  /*1e10*/  LEA R111, R2, UR11, 0x3 ;  /* 0x0000000b026f7c11 */ /* 0x020fc6000f8e18ff */
[----:B------:R5:W0:Y:S01]  /*1e20*/  LDS.64 R92, [R110+0x280] ;  /* 0x000280006e5c7984 */ /* 0x000a220000000a00 */
[C---:B-1----:R-:W-:Y:S02]  /*1e30*/  DFMA R26, R98.reuse, R116, R26 ;  /* 0x00000074621a722b */ /* 0x042fe4000000001a */
[C---:B------:R-:W-:Y:S01]  /*1e40*/  DFMA R24, R98.reuse, R114, R24 ;  /* 0x000000726218722b */ /* 0x040fe20000000018 */
[----:B------:R-:W-:Y:S01]  /*1e50*/  LDS.64 R102, [R111+0x100] ;  /* 0x000100006f667984 */ /* 0x000fe20000000a00 */
[----:B------:R-:W-:Y:S01]  /*1e60*/  DFMA R22, R98, R112, R22 ;  /* 0x000000706216722b */ /* 0x000fe20000000016 */
[----:B-----5:R-:W-:Y:S02]  /*1e70*/  LEA R110, R3, UR7, 0x3 ;  /* 0x00000007036e7c11 */ /* 0x020fe4000f8e18ff */
[----:B------:R-:W-:Y:S01]  /*1e80*/  LDS.64 R104, [R111+0x180] ;  /* 0x000180006f687984 */ /* 0x000fe20000000a00 */
[C---:B--2---:R-:W-:Y:S01]  /*1e90*/  DFMA R58, R90.reuse, R116, R58 ;  /* 0x000000745a3a722b */ /* 0x044fe2000000003a */
[----:B------:R-:W-:Y:S01]  /*1ea0*/  UIADD3 UR7, UPT, UPT, UR9, UR6, URZ ;  /* 0x0000000609077290 */ /* 0x000fe2000fffe0ff */
[C---:B------:R-:W-:Y:S01]  /*1eb0*/  DFMA R56, R90.reuse, R114, R56 ;  /* 0x000000725a38722b */ /* 0x040fe20000000038 */
[----:B------:R-:W-:Y:S01]  /*1ec0*/  UIADD3 UR6, UPT, UPT, UR6, UR10, URZ ;  /* 0x0000000a06067290 */ /* 0x000fe2000fffe0ff */
[----:B------:R-:W-:-:S02]  /*1ed0*/  DFMA R54, R90, R112, R54 ;  /* 0x000000705a36722b */ /* 0x000fc40000000036 */
[C---:B---3--:R-:W-:Y:S02]  /*1ee0*/  DFMA R80, R88.reuse, R116, R80 ;  /* 0x000000745850722b */ /* 0x048fe40000000050 */
[----:B------:R-:W-:Y:S02]  /*1ef0*/  DFMA R78, R88, R114, R78 ;  /* 0x00000072584e722b */ /* 0x000fe4000000004e */
[C---:B----4-:R-:W-:Y:S02]  /*1f00*/  DFMA R70, R82.reuse, R116, R70 ;  /* 0x000000745246722b */ /* 0x050fe40000000046 */
[----:B------:R-:W-:Y:S02]  /*1f10*/  DFMA R68, R82, R114, R68 ;  /* 0x000000725244722b */ /* 0x000fe40000000044 */
[C---:B------:R-:W-:Y:S02]  /*1f20*/  DFMA R46, R60.reuse, R116, R46 ;  /* 0x000000743c2e722b */ /* 0x040fe4000000002e */
[----:B------:R-:W-:Y:S01]  /*1f30*/  DFMA R44, R60, R114, R44 ;  /* 0x000000723c2c722b */ /* 0x000fe2000000002c */
[----:B------:R-:W1:Y:S01]  /*1f40*/  LDS.64 R116, [R110] ;  /* 0x000000006e747984 */ /* 0x000e620000000a00 */
[----:B------:R-:W-:-:S02]  /*1f50*/  DFMA R76, R88, R112, R76 ;  /* 0x00000070584c722b */ /* 0x000fc4000000004c */
[-C--:B------:R-:W-:Y:S01]  /*1f60*/  DFMA R66, R82, R112.reuse, R66 ;  /* 0x000000705242722b */ /* 0x080fe20000000042 */
[----:B------:R-:W2:Y:S01]  /*1f70*/  LDS.64 R114, [R110+0x80] ;  /* 0x000080006e727984 */ /* 0x000ea20000000a00 */
[----:B------:R-:W-:Y:S02]  /*1f80*/  DFMA R42, R60, R112, R42 ;  /* 0x000000703c2a722b */ /* 0x000fe4000000002a */
[-C--:B0-----:R-:W-:Y:S01]  /*1f90*/  DFMA R32, R100, R108.reuse, R32 ;  /* 0x0000006c6420722b */ /* 0x081fe20000000020 */
[----:B------:R-:W0:Y:S01]  /*1fa0*/  LDS.64 R112, [R110+0x100] ;  /* 0x000100006e707984 */ /* 0x000e220000000a00 */
[-C--:B------:R-:W-:Y:S02]  /*1fb0*/  DFMA R20, R98, R108.reuse, R20 ;  /* 0x0000006c6214722b */ /* 0x080fe40000000014 */
[-C--:B------:R-:W-:Y:S02]  /*1fc0*/  DFMA R74, R88, R108.reuse, R74 ;  /* 0x0000006c584a722b */ /* 0x080fe4000000004a */
[----:B------:R-:W-:-:S02]  /*1fd0*/  DFMA R64, R82, R108, R64 ;  /* 0x0000006c5240722b */ /* 0x000fc40000000040 */
[-C--:B------:R-:W-:Y:S02]  /*1fe0*/  DFMA R52, R90, R108.reuse, R52 ;  /* 0x0000006c5a34722b */ /* 0x080fe40000000034 */
[----:B------:R-:W-:Y:S02]  /*1ff0*/  DFMA R40, R60, R108, R40 ;  /* 0x0000006c3c28722b */ /* 0x000fe40000000028 */
[-C--:B------:R-:W-:Y:S01]  /*2000*/  DFMA R30, R100, R106.reuse, R30 ;  /* 0x0000006a641e722b */ /* 0x080fe2000000001e */
[----:B------:R-:W3:Y:S01]  /*2010*/  LDS.64 R108, [R111+0x280] ;  /* 0x000280006f6c7984 */ /* 0x000ee20000000a00 */
[-C--:B------:R-:W-:Y:S02]  /*2020*/  DFMA R18, R98, R106.reuse, R18 ;  /* 0x0000006a6212722b */ /* 0x080fe40000000012 */
[-C--:B------:R-:W-:Y:S02]  /*2030*/  DFMA R72, R88, R106.reuse, R72 ;  /* 0x0000006a5848722b */ /* 0x080fe40000000048 */
[----:B------:R-:W-:-:S02]  /*2040*/  DFMA R62, R82, R106, R62 ;  /* 0x0000006a523e722b */ /* 0x000fc4000000003e */
[-C--:B------:R-:W-:Y:S02]  /*2050*/  DFMA R50, R90, R106.reuse, R50 ;  /* 0x0000006a5a32722b */ /* 0x080fe40000000032 */
[----:B------:R-:W-:Y:S02]  /*2060*/  DFMA R38, R60, R106, R38 ;  /* 0x0000006a3c26722b */ /* 0x000fe40000000026 */
[-C--:B------:R-:W-:Y:S01]  /*2070*/  DFMA R94, R100, R92.reuse, R94 ;  /* 0x0000005c645e722b */ /* 0x080fe2000000005e */
[----:B------:R-:W4:Y:S01]  /*2080*/  LDS.64 R106, [R111+0x200] ;  /* 0x000200006f6a7984 */ /* 0x000f220000000a00 */
[-C--:B------:R-:W-:Y:S02]  /*2090*/  DFMA R96, R98, R92.reuse, R96 ;  /* 0x0000005c6260722b */ /* 0x080fe40000000060 */
[-C--:B------:R-:W-:Y:S01]  /*20a0*/  DFMA R28, R88, R92.reuse, R28 ;  /* 0x0000005c581c722b */ /* 0x080fe2000000001c */
[----:B------:R-:W5:Y:S01]  /*20b0*/  LDS.64 R98, [R111] ;  /* 0x000000006f627984 */ /* 0x000f620000000a00 */
[----:B------:R-:W-:-:S02]  /*20c0*/  DFMA R86, R82, R92, R86 ;  /* 0x0000005c5256722b */ /* 0x000fc40000000056 */
[-C--:B------:R-:W-:Y:S01]  /*20d0*/  DFMA R84, R60, R92.reuse, R84 ;  /* 0x0000005c3c54722b */ /* 0x080fe20000000054 */
[----:B------:R0:W5:Y:S01]  /*20e0*/  LDS.64 R100, [R111+0x80] ;  /* 0x000080006f647984 */ /* 0x0001620000000a00 */
[----:B------:R-:W-:Y:S02]  /*20f0*/  DFMA R16, R90, R92, R16 ;  /* 0x0000005c5a10722b */ /* 0x000fe40000000010 */
[C---:B-1----:R-:W-:Y:S01]  /*2100*/  DFMA R80, R102.reuse, R116, R80 ;  /* 0x000000746650722b */ /* 0x042fe20000000050 */
[----:B------:R-:W1:Y:S01]  /*2110*/  LDS.64 R88, [R110+0x180] ;  /* 0x000180006e587984 */ /* 0x000e620000000a00 */
[----:B--2---:R-:W-:Y:S02]  /*2120*/  DFMA R78, R102, R114, R78 ;  /* 0x00000072664e722b */ /* 0x004fe4000000004e */
[----:B------:R-:W-:Y:S01]  /*2130*/  DFMA R70, R104, R116, R70 ;  /* 0x000000746846722b */ /* 0x000fe20000000046 */
[----:B------:R-:W2:Y:S01]  /*2140*/  LDS.64 R82, [R110+0x200] ;  /* 0x000200006e527984 */ /* 0x000ea20000000a00 */
[----:B0-----:R-:W-:Y:S01]  /*2150*/  LEA R111, R2, UR7, 0x3 ;  /* 0x00000007026f7c11 */ /* 0x001fe2000f8e18ff */
[----:B------:R-:W-:-:S02]  /*2160*/  DFMA R76, R102, R112, R76 ;  /* 0x00000070664c722b */ /* 0x000fc4000000004c */
[----:B------:R0:W2:Y:S01]  /*2170*/  LDS.64 R60, [R110+0x280] ;  /* 0x000280006e3c7984 */ /* 0x0000a20000000a00 */
[C---:B------:R-:W-:Y:S02]  /*2180*/  DFMA R68, R104.reuse, R114, R68 ;  /* 0x000000726844722b */ /* 0x040fe40000000044 */
[----:B------:R-:W-:Y:S01]  /*2190*/  DFMA R66, R104, R112, R66 ;  /* 0x000000706842722b */ /* 0x000fe20000000042 */
[----:B------:R-:W-:Y:S01]  /*21a0*/  LDS.64 R92, [R111+0x100] ;  /* 0x000100006f5c7984 */ /* 0x000fe20000000a00 */
[----:B0-----:R-:W-:Y:S01]  /*21b0*/  LEA R110, R3, UR6, 0x3 ;  /* 0x00000006036e7c11 */ /* 0x001fe2000f8e18ff */
[C---:B---3--:R-:W-:Y:S02]  /*21c0*/  DFMA R46, R108.reuse, R116, R46 ;  /* 0x000000746c2e722b */ /* 0x048fe4000000002e */
[----:B------:R-:W-:Y:S01]  /*21d0*/  LDS.64 R90, [R111+0x180] ;  /* 0x000180006f5a7984 */ /* 0x000fe20000000a00 */
[C---:B------:R-:W-:Y:S02]  /*21e0*/  DFMA R44, R108.reuse, R114, R44 ;  /* 0x000000726c2c722b */ /* 0x040fe4000000002c */
[----:B------:R-:W-:Y:S01]  /*21f0*/  DFMA R42, R108, R112, R42 ;  /* 0x000000706c2a722b */ /* 0x000fe2000000002a */
[----:B------:R-:W0:Y:S01]  /*2200*/  LDS.64 R118, [R110] ;  /* 0x000000006e767984 */ /* 0x000e220000000a00 */
[----:B----4-:R-:W-:-:S02]  /*2210*/  DFMA R58, R106, R116, R58 ;  /* 0x000000746a3a722b */ /* 0x010fc4000000003a */
[----:B------:R-:W-:Y:S02]  /*2220*/  DFMA R56, R106, R114, R56 ;  /* 0x000000726a38722b */ /* 0x000fe40000000038 */
[C---:B-----5:R-:W-:Y:S02]  /*2230*/  DFMA R48, R98.reuse, R116, R48 ;  /* 0x000000746230722b */ /* 0x060fe40000000030 */
[----:B------:R-:W-:Y:S02]  /*2240*/  DFMA R36, R98, R114, R36 ;  /* 0x000000726224722b */ /* 0x000fe40000000024 */
[C---:B------:R-:W-:Y:S02]  /*2250*/  DFMA R26, R100.reuse, R116, R26 ;  /* 0x00000074641a722b */ /* 0x040fe4000000001a */
[----:B------:R-:W-:Y:S01]  /*2260*/  DFMA R24, R100, R114, R24 ;  /* 0x000000726418722b */ /* 0x000fe20000000018 */
[----:B------:R-:W3:Y:S01]  /*2270*/  LDS.64 R116, [R110+0x80] ;  /* 0x000080006e747984 */ /* 0x000ee20000000a00 */
[----:B------:R-:W-:-:S02]  /*2280*/  DFMA R34, R98, R112, R34 ;  /* 0x000000706222722b */ /* 0x000fc40000000022 */
[----:B------:R-:W-:Y:S01]  /*2290*/  DFMA R22, R100, R112, R22 ;  /* 0x000000706416722b */ /* 0x000fe20000000016 */
[----:B------:R-:W4:Y:S01]  /*22a0*/  LDS.64 R114, [R110+0x100] ;  /* 0x000100006e727984 */ /* 0x000f220000000a00 */
[-C--:B-1----:R-:W-:Y:S02]  /*22b0*/  DFMA R32, R98, R88.reuse, R32 ;  /* 0x000000586220722b */ /* 0x082fe40000000020 */
[-C--:B------:R-:W-:Y:S02]  /*22c0*/  DFMA R20, R100, R88.reuse, R20 ;  /* 0x000000586414722b */ /* 0x080fe40000000014 */
[-C--:B------:R-:W-:Y:S02]  /*22d0*/  DFMA R74, R102, R88.reuse, R74 ;  /* 0x00000058664a722b */ /* 0x080fe4000000004a */
[-C--:B------:R-:W-:Y:S02]  /*22e0*/  DFMA R64, R104, R88.reuse, R64 ;  /* 0x000000586840722b */ /* 0x080fe40000000040 */
[----:B------:R-:W-:-:S02]  /*22f0*/  DFMA R52, R106, R88, R52 ;  /* 0x000000586a34722b */ /* 0x000fc40000000034 */
[----:B------:R-:W-:Y:S02]  /*2300*/  DFMA R40, R108, R88, R40 ;  /* 0x000000586c28722b */ /* 0x000fe40000000028 */
[-C--:B--2---:R-:W-:Y:S01]  /*2310*/  DFMA R30, R98, R82.reuse, R30 ;  /* 0x00000052621e722b */ /* 0x084fe2000000001e */
[----:B------:R-:W1:Y:S01]  /*2320*/  LDS.64 R88, [R111+0x200] ;  /* 0x000200006f587984 */ /* 0x000e620000000a00 */
[-C--:B------:R-:W-:Y:S02]  /*2330*/  DFMA R18, R100, R82.reuse, R18 ;  /* 0x000000526412722b */ /* 0x080fe40000000012 */
[----:B------:R-:W-:Y:S02]  /*2340*/  DFMA R72, R102, R82, R72 ;  /* 0x000000526648722b */ /* 0x000fe40000000048 */
[-C--:B------:R-:W-:Y:S02]  /*2350*/  DFMA R94, R98, R60.reuse, R94 ;  /* 0x0000003c625e722b */ /* 0x080fe4000000005e */
[-C--:B------:R-:W-:Y:S01]  /*2360*/  DFMA R96, R100, R60.reuse, R96 ;  /* 0x0000003c6460722b */ /* 0x080fe20000000060 */
[----:B------:R-:W2:Y:S01]  /*2370*/  LDS.64 R98, [R111+0x80] ;  /* 0x000080006f627984 */ /* 0x000ea20000000a00 */
[----:B------:R-:W-:-:S02]  /*2380*/  DFMA R28, R102, R60, R28 ;  /* 0x0000003c661c722b */ /* 0x000fc4000000001c */
[----:B------:R-:W-:Y:S01]  /*2390*/  DFMA R54, R106, R112, R54 ;  /* 0x000000706a36722b */ /* 0x000fe20000000036 */
[----:B------:R-:W5:Y:S01]  /*23a0*/  LDS.64 R100, [R111] ;  /* 0x000000006f647984 */ /* 0x000f620000000a00 */
[-C--:B------:R-:W-:Y:S02]  /*23b0*/  DFMA R62, R104, R82.reuse, R62 ;  /* 0x00000052683e722b */ /* 0x080fe4000000003e */
[-C--:B------:R-:W-:Y:S01]  /*23c0*/  DFMA R50, R106, R82.reuse, R50 ;  /* 0x000000526a32722b */ /* 0x080fe20000000032 */
[----:B------:R-:W5:Y:S01]  /*23d0*/  LDS.64 R102, [R110+0x280] ;  /* 0x000280006e667984 */ /* 0x000f620000000a00 */
[----:B------:R-:W-:Y:S02]  /*23e0*/  DFMA R38, R108, R82, R38 ;  /* 0x000000526c26722b */ /* 0x000fe40000000026 */
[-C--:B------:R-:W-:Y:S01]  /*23f0*/  DFMA R86, R104, R60.reuse, R86 ;  /* 0x0000003c6856722b */ /* 0x080fe20000000056 */
[----:B------:R-:W5:Y:S01]  /*2400*/  LDS.64 R82, [R111+0x280] ;  /* 0x000280006f527984 */ /* 0x000f620000000a00 */
[----:B------:R-:W-:-:S02]  /*2410*/  DFMA R16, R106, R60, R16 ;  /* 0x0000003c6a10722b */ /* 0x000fc40000000010 */
[----:B------:R-:W-:Y:S01]  /*2420*/  DFMA R84, R108, R60, R84 ;  /* 0x0000003c6c54722b */ /* 0x000fe20000000054 */
[----:B------:R-:W5:Y:S01]  /*2430*/  LDS.64 R112, [R110+0x180] ;  /* 0x000180006e707984 */ /* 0x000f620000000a00 */
[-C--:B0-----:R-:W-:Y:S02]  /*2440*/  DFMA R80, R92, R118.reuse, R80 ;  /* 0x000000765c50722b */ /* 0x081fe40000000050 */
[----:B------:R-:W-:Y:S01]  /*2450*/  DFMA R70, R90, R118, R70 ;  /* 0x000000765a46722b */ /* 0x000fe20000000046 */
[----:B------:R-:W0:Y:S01]  /*2460*/  LDS.64 R104, [R110+0x200] ;  /* 0x000200006e687984 */ /* 0x000e220000000a00 */
[-C--:B---3--:R-:W-:Y:S02]  /*2470*/  DFMA R78, R92, R116.reuse, R78 ;  /* 0x000000745c4e722b */ /* 0x088fe4000000004e */
[----:B------:R-:W-:Y:S02]  /*2480*/  DFMA R68, R90, R116, R68 ;  /* 0x000000745a44722b */ /* 0x000fe40000000044 */
[----:B----4-:R-:W-:-:S02]  /*2490*/  DFMA R76, R92, R114, R76 ;  /* 0x000000725c4c722b */ /* 0x010fc4000000004c */
[----:B------:R-:W-:Y:S02]  /*24a0*/  DFMA R66, R90, R114, R66 ;  /* 0x000000725a42722b */ /* 0x000fe40000000042 */
[C---:B-1----:R-:W-:Y:S02]  /*24b0*/  DFMA R58, R88.reuse, R118, R58 ;  /* 0x00000076583a722b */ /* 0x042fe4000000003a */
[C---:B------:R-:W-:Y:S02]  /*24c0*/  DFMA R56, R88.reuse, R116, R56 ;  /* 0x000000745838722b */ /* 0x040fe40000000038 */
[----:B------:R-:W-:Y:S02]  /*24d0*/  DFMA R54, R88, R114, R54 ;  /* 0x000000725836722b */ /* 0x000fe40000000036 */
[C---:B--2---:R-:W-:Y:S02]  /*24e0*/  DFMA R26, R98.reuse, R118, R26 ;  /* 0x00000076621a722b */ /* 0x044fe4000000001a */
[----:B------:R-:W-:-:S02]  /*24f0*/  DFMA R24, R98, R116, R24 ;  /* 0x000000746218722b */ /* 0x000fc40000000018 */
[C---:B-----5:R-:W-:Y:S02]  /*2500*/  DFMA R48, R100.reuse, R118, R48 ;  /* 0x000000766430722b */ /* 0x060fe40000000030 */
[C---:B------:R-:W-:Y:S02]  /*2510*/  DFMA R36, R100.reuse, R116, R36 ;  /* 0x000000746424722b */ /* 0x040fe40000000024 */
[-C--:B------:R-:W-:Y:S02]  /*2520*/  DFMA R94, R100, R102.reuse, R94 ;  /* 0x00000066645e722b */ /* 0x080fe4000000005e */
[-C--:B------:R-:W-:Y:S02]  /*2530*/  DFMA R96, R98, R102.reuse, R96 ;  /* 0x000000666260722b */ /* 0x080fe40000000060 */
[-C--:B------:R-:W-:Y:S02]  /*2540*/  DFMA R28, R92, R102.reuse, R28 ;  /* 0x000000665c1c722b */ /* 0x080fe4000000001c */
[----:B------:R-:W-:-:S02]  /*2550*/  DFMA R86, R90, R102, R86 ;  /* 0x000000665a56722b */ /* 0x000fc40000000056 */
[----:B------:R-:W-:Y:S02]  /*2560*/  DFMA R16, R88, R102, R16 ;  /* 0x000000665810722b */ /* 0x000fe40000000010 */
[C---:B------:R-:W-:Y:S02]  /*2570*/  DFMA R46, R82.reuse, R118, R46 ;  /* 0x00000076522e722b */ /* 0x040fe4000000002e */
[----:B------:R-:W-:Y:S02]  /*2580*/  DFMA R44, R82, R116, R44 ;  /* 0x00000074522c722b */ /* 0x000fe4000000002c */
[-C--:B------:R-:W-:Y:S02]  /*2590*/  DFMA R34, R100, R114.reuse, R34 ;  /* 0x000000726422722b */ /* 0x080fe40000000022 */
[-C--:B------:R-:W-:Y:S02]  /*25a0*/  DFMA R22, R98, R114.reuse, R22 ;  /* 0x000000726216722b */ /* 0x080fe40000000016 */
[----:B------:R-:W-:-:S02]  /*25b0*/  DFMA R42, R82, R114, R42 ;  /* 0x00000072522a722b */ /* 0x000fc4000000002a */
[-C--:B------:R-:W-:Y:S02]  /*25c0*/  DFMA R32, R100, R112.reuse, R32 ;  /* 0x000000706420722b */ /* 0x080fe40000000020 */
[-C--:B------:R-:W-:Y:S02]  /*25d0*/  DFMA R20, R98, R112.reuse, R20 ;  /* 0x000000706214722b */ /* 0x080fe40000000014 */
[-C--:B------:R-:W-:Y:S02]  /*25e0*/  DFMA R74, R92, R112.reuse, R74 ;  /* 0x000000705c4a722b */ /* 0x080fe4000000004a */
[-C--:B------:R-:W-:Y:S02]  /*25f0*/  DFMA R64, R90, R112.reuse, R64 ;  /* 0x000000705a40722b */ /* 0x080fe40000000040 */
[-C--:B------:R-:W-:Y:S02]  /*2600*/  DFMA R52, R88, R112.reuse, R52 ;  /* 0x000000705834722b */ /* 0x080fe40000000034 */
[----:B------:R-:W-:-:S02]  /*2610*/  DFMA R40, R82, R112, R40 ;  /* 0x000000705228722b */ /* 0x000fc40000000028 */
[-C--:B0-----:R-:W-:Y:S02]  /*2620*/  DFMA R30, R100, R104.reuse, R30 ;  /* 0x00000068641e722b */ /* 0x081fe4000000001e */
[-C--:B------:R-:W-:Y:S02]  /*2630*/  DFMA R18, R98, R104.reuse, R18 ;  /* 0x000000686212722b */ /* 0x080fe40000000012 */
[-C--:B------:R-:W-:Y:S02]  /*2640*/  DFMA R72, R92, R104.reuse, R72 ;  /* 0x000000685c48722b */ /* 0x080fe40000000048 */
[-C--:B------:R-:W-:Y:S02]  /*2650*/  DFMA R62, R90, R104.reuse, R62 ;  /* 0x000000685a3e722b */ /* 0x080fe4000000003e */
[-C--:B------:R-:W-:Y:S02]  /*2660*/  DFMA R50, R88, R104.reuse, R50 ;  /* 0x000000685832722b */ /* 0x080fe40000000032 */
[----:B------:R-:W-:-:S02]  /*2670*/  DFMA R38, R82, R104, R38 ;  /* 0x000000685226722b */ /* 0x000fc40000000026 */
[----:B------:R-:W-:Y:S01]  /*2680*/  DFMA R102, R82, R102, R84 ;  /* 0x000000665266722b */ /* 0x000fe20000000054 */
[----:B------:R-:W-:Y:S10]  /*2690*/  @!P2 BRA `(.L_x_17) ;  /* 0xfffffff000a4a947 */ /* 0x000ff4000383ffff */
.L_x_16:
[----:B------:R-:W-:-:S05]  /*26a0*/  VIADD R6, R15, -UR4 ;  /* 0x800000040f067c36 */ /* 0x000fca0008000000 */
[----:B------:R-:W-:-:S13]  /*26b0*/  ISETP.GT.AND P2, PT, R6, 0x1, PT ;  /* 0x000000010600780c */ /* 0x000fda0003f44270 */
[----:B------:R-:W-:Y:S05]  /*26c0*/  @!P2 BRA `(.L_x_18) ;  /* 0x0000000400c4a947 */ /* 0x000fea0003800000 */
[----:B------:R-:W2:Y:S01]  /*26d0*/  S2UR UR7, SR_CgaCtaId ;  /* 0x00000000000779c3 */ /* 0x000ea20000008800 */
[----:B------:R-:W-:Y:S01]  /*26e0*/  UMOV UR6, 0x400 ;  /* 0x0000040000067882 */ /* 0x000fe20000000000 */
[----:B------:R-:W-:Y:S01]  /*26f0*/  PLOP3.LUT P0, PT, PT, PT, PT, 0x8, 0x80 ;  /* 0x000000000080781c */ /* 0x000fe20003f0e170 */
[----:B------:R-:W-:Y:S02]  /*2700*/  UIADD3 UR10, UPT, UPT, UR6, 0x3000, URZ ;  /* 0x00003000060a7890 */ /* 0x000fe4000fffe0ff */
[----:B--2---:R-:W-:Y:S02]  /*2710*/  ULEA UR9, UR7, UR6, 0x18 ;  /* 0x0000000607097291 */ /* 0x004fe4000f8ec0ff */
[----:B------:R-:W-:Y:S02]  /*2720*/  ULEA UR10, UR7, UR10, 0x18 ;  /* 0x0000000a070a7291 */ /* 0x000fe4000f8ec0ff */
[----:B------:R-:W-:Y:S02]  /*2730*/  UIMAD UR6, UR4, 0x300, UR9 ;  /* 0x00000300040678a4 */ /* 0x000fe4000f8e0209 */
[----:B------:R-:W-:-:S04]  /*2740*/  UIMAD UR7, UR4, 0x300, UR10 ;  /* 0x00000300040778a4 */ /* 0x000fc8000f8e020a */
[----:B------:R-:W-:Y:S01]  /*2750*/  LEA R6, R2, UR6, 0x3 ;  /* 0x0000000602067c11 */ /* 0x000fe2000f8e18ff */
[----:B------:R-:W-:Y:S01]  /*2760*/  UMOV UR6, 0x300 ;  /* 0x0000030000067882 */ /* 0x000fe20000000000 */
[----:B------:R-:W-:Y:S01]  /*2770*/  LEA R112, R3, UR7, 0x3 ;  /* 0x0000000703707c11 */ /* 0x000fe2000f8e18ff */
[----:B------:R-:W-:Y:S02]  /*2780*/  UIMAD UR6, UR4, UR6, 0x300 ;  /* 0x00000300040674a4 */ /* 0x000fe4000f8e0206 */
[----:B------:R-:W-:Y:S01]  /*2790*/  LDS.64 R106, [R6] ;  /* 0x00000000066a7984 */ /* 0x000fe20000000a00 */
[----:B------:R-:W-:Y:S02]  /*27a0*/  UIADD3 UR4, UPT, UPT, UR4, 0x2, URZ ;  /* 0x0000000204047890 */ /* 0x000fe4000fffe0ff */
[----:B------:R-:W-:Y:S01]  /*27b0*/  UIADD3 UR7, UPT, UPT, UR9, UR6, URZ ;  /* 0x0000000609077290 */ /* 0x000fe2000fffe0ff */
[----:B------:R-:W2:Y:S01]  /*27c0*/  LDS.64 R90, [R112] ;  /* 0x00000000705a7984 */ /* 0x000ea20000000a00 */
[----:B------:R-:W-:-:S03]  /*27d0*/  UIADD3 UR6, UPT, UPT, UR6, UR10, URZ ;  /* 0x0000000a06067290 */ /* 0x000fc6000fffe0ff */
[----:B------:R-:W3:Y:S01]  /*27e0*/  LDS.64 R88, [R112+0x80] ;  /* 0x0000800070587984 */ /* 0x000ee20000000a00 */
[----:B------:R-:W-:-:S03]  /*27f0*/  LEA R118, R2, UR7, 0x3 ;  /* 0x0000000702767c11 */ /* 0x000fc6000f8e18ff */
[----:B0-----:R-:W0:Y:S04]  /*2800*/  LDS.64 R84, [R112+0x100] ;  /* 0x0001000070547984 */ /* 0x001e280000000a00 */
[----:B-1----:R-:W1:Y:S04]  /*2810*/  LDS.64 R82, [R112+0x180] ;  /* 0x0001800070527984 */ /* 0x002e680000000a00 */
[----:B------:R-:W4:Y:S04]  /*2820*/  LDS.64 R60, [R112+0x200] ;  /* 0x00020000703c7984 */ /* 0x000f280000000a00 */
[----:B------:R-:W5:Y:S04]  /*2830*/  LDS.64 R110, [R6+0x80] ;  /* 0x00008000066e7984 */ /* 0x000f680000000a00 */
[----:B------:R-:W5:Y:S04]  /*2840*/  LDS.64 R108, [R6+0x100] ;  /* 0x00010000066c7984 */ /* 0x000f680000000a00 */
[----:B------:R-:W5:Y:S04]  /*2850*/  LDS.64 R98, [R112+0x280] ;  /* 0x0002800070627984 */ /* 0x000f680000000a00 */
[----:B------:R-:W5:Y:S04]  /*2860*/  LDS.64 R104, [R6+0x180] ;  /* 0x0001800006687984 */ /* 0x000f680000000a00 */
[----:B------:R-:W5:Y:S04]  /*2870*/  LDS.64 R100, [R6+0x200] ;  /* 0x0002000006647984 */ /* 0x000f680000000a00 */
[----:B------:R0:W5:Y:S01]  /*2880*/  LDS.64 R92, [R6+0x280] ;  /* 0x00028000065c7984 */ /* 0x0001620000000a00 */
[----:B--2---:R-:W-:-:S02]  /*2890*/  DFMA R48, R106, R90, R48 ;  /* 0x0000005a6a30722b */ /* 0x004fc40000000030 */
[C---:B---3--:R-:W-:Y:S01]  /*28a0*/  DFMA R36, R106.reuse, R88, R36 ;  /* 0x000000586a24722b */ /* 0x048fe20000000024 */
[----:B0-----:R-:W-:Y:S01]  /*28b0*/  LEA R6, R3, UR6, 0x3 ;  /* 0x0000000603067c11 */ /* 0x001fe2000f8e18ff */
[C---:B------:R-:W-:Y:S02]  /*28c0*/  DFMA R34, R106.reuse, R84, R34 ;  /* 0x000000546a22722b */ /* 0x040fe40000000022 */
[C---:B-1----:R-:W-:Y:S02]  /*28d0*/  DFMA R32, R106.reuse, R82, R32 ;  /* 0x000000526a20722b */ /* 0x042fe40000000020 */
[----:B------:R-:W-:Y:S01]  /*28e0*/  LDS.64 R116, [R6] ;  /* 0x0000000006747984 */ /* 0x000fe20000000a00 */
[----:B----4-:R-:W-:-:S03]  /*28f0*/  DFMA R30, R106, R60, R30 ;  /* 0x0000003c6a1e722b */ /* 0x010fc6000000001e */
[----:B------:R-:W-:Y:S01]  /*2900*/  LDS.64 R114, [R6+0x80] ;  /* 0x0000800006727984 */ /* 0x000fe20000000a00 */
[----:B-----5:R-:W-:-:S03]  /*2910*/  DFMA R26, R110, R90, R26 ;  /* 0x0000005a6e1a722b */ /* 0x020fc6000000001a */
[----:B------:R-:W-:Y:S01]  /*2920*/  LDS.64 R112, [R6+0x100] ;  /* 0x0001000006707984 */ /* 0x000fe20000000a00 */
[----:B------:R-:W-:Y:S02]  /*2930*/  DFMA R24, R110, R88, R24 ;  /* 0x000000586e18722b */ /* 0x000fe40000000018 */
[C---:B------:R-:W-:Y:S02]  /*2940*/  DFMA R80, R108.reuse, R90, R80 ;  /* 0x0000005a6c50722b */ /* 0x040fe40000000050 */
[----:B------:R-:W-:Y:S02]  /*2950*/  DFMA R78, R108, R88, R78 ;  /* 0x000000586c4e722b */ /* 0x000fe4000000004e */
[-C--:B------:R-:W-:Y:S02]  /*2960*/  DFMA R22, R110, R84.reuse, R22 ;  /* 0x000000546e16722b */ /* 0x080fe40000000016 */
[----:B------:R-:W-:Y:S02]  /*2970*/  DFMA R76, R108, R84, R76 ;  /* 0x000000546c4c722b */ /* 0x000fe4000000004c */
[----:B------:R-:W-:-:S02]  /*2980*/  DFMA R20, R110, R82, R20 ;  /* 0x000000526e14722b */ /* 0x000fc40000000014 */
[----:B------:R-:W-:Y:S02]  /*2990*/  DFMA R74, R108, R82, R74 ;  /* 0x000000526c4a722b */ /* 0x000fe4000000004a */
[-C--:B------:R-:W-:Y:S02]  /*29a0*/  DFMA R18, R110, R60.reuse, R18 ;  /* 0x0000003c6e12722b */ /* 0x080fe40000000012 */
[----:B------:R-:W-:Y:S02]  /*29b0*/  DFMA R72, R108, R60, R72 ;  /* 0x0000003c6c48722b */ /* 0x000fe40000000048 */
[-C--:B------:R-:W-:Y:S02]  /*29c0*/  DFMA R106, R106, R98.reuse, R94 ;  /* 0x000000626a6a722b */ /* 0x080fe4000000005e */
[-C--:B------:R-:W-:Y:S01]  /*29d0*/  DFMA R96, R110, R98.reuse, R96 ;  /* 0x000000626e60722b */ /* 0x080fe20000000060 */
[----:B------:R-:W0:Y:S01]  /*29e0*/  LDS.64 R94, [R118] ;  /* 0x00000000765e7984 */ /* 0x000e220000000a00 */
[----:B------:R-:W-:-:S02]  /*29f0*/  DFMA R28, R108, R98, R28 ;  /* 0x000000626c1c722b */ /* 0x000fc4000000001c */
[-C--:B------:R-:W-:Y:S01]  /*2a00*/  DFMA R70, R104, R90.reuse, R70 ;  /* 0x0000005a6846722b */ /* 0x080fe20000000046 */
[----:B------:R-:W1:Y:S01]  /*2a10*/  LDS.64 R110, [R6+0x180] ;  /* 0x00018000066e7984 */ /* 0x000e620000000a00 */
[-C--:B------:R-:W-:Y:S02]  /*2a20*/  DFMA R58, R100, R90.reuse, R58 ;  /* 0x0000005a643a722b */ /* 0x080fe4000000003a */
[----:B------:R-:W-:Y:S01]  /*2a30*/  DFMA R46, R92, R90, R46 ;  /* 0x0000005a5c2e722b */ /* 0x000fe2000000002e */
[----:B------:R-:W2:Y:S01]  /*2a40*/  LDS.64 R108, [R6+0x200] ;  /* 0x00020000066c7984 */ /* 0x000ea20000000a00 */
[-C--:B------:R-:W-:Y:S02]  /*2a50*/  DFMA R68, R104, R88.reuse, R68 ;  /* 0x000000586844722b */ /* 0x080fe40000000044 */
[-C--:B------:R-:W-:Y:S01]  /*2a60*/  DFMA R56, R100, R88.reuse, R56 ;  /* 0x000000586438722b */ /* 0x080fe20000000038 */
[----:B------:R-:W3:Y:S01]  /*2a70*/  LDS.64 R90, [R118+0x80] ;  /* 0x00008000765a7984 */ /* 0x000ee20000000a00 */
[----:B------:R-:W-:-:S02]  /*2a80*/  DFMA R44, R92, R88, R44 ;  /* 0x000000585c2c722b */ /* 0x000fc4000000002c */
[-C--:B------:R-:W-:Y:S01]  /*2a90*/  DFMA R66, R104, R84.reuse, R66 ;  /* 0x000000546842722b */ /* 0x080fe20000000042 */
[----:B------:R-:W4:Y:S01]  /*2aa0*/  LDS.64 R88, [R118+0x100] ;  /* 0x0001000076587984 */ /* 0x000f220000000a00 */
[-C--:B------:R-:W-:Y:S02]  /*2ab0*/  DFMA R54, R100, R84.reuse, R54 ;  /* 0x000000546436722b */ /* 0x080fe40000000036 */
[----:B------:R-:W-:Y:S02]  /*2ac0*/  DFMA R42, R92, R84, R42 ;  /* 0x000000545c2a722b */ /* 0x000fe4000000002a */
[-C--:B------:R-:W-:Y:S01]  /*2ad0*/  DFMA R64, R104, R82.reuse, R64 ;  /* 0x000000526840722b */ /* 0x080fe20000000040 */
[----:B------:R-:W5:Y:S01]  /*2ae0*/  LDS.64 R84, [R118+0x180] ;  /* 0x0001800076547984 */ /* 0x000f620000000a00 */
[-C--:B------:R-:W-:Y:S02]  /*2af0*/  DFMA R52, R100, R82.reuse, R52 ;  /* 0x000000526434722b */ /* 0x080fe40000000034 */
[----:B------:R-:W-:-:S02]  /*2b00*/  DFMA R40, R92, R82, R40 ;  /* 0x000000525c28722b */ /* 0x000fc40000000028 */
[-C--:B------:R-:W-:Y:S01]  /*2b10*/  DFMA R62, R104, R60.reuse, R62 ;  /* 0x0000003c683e722b */ /* 0x080fe2000000003e */
[----:B------:R-:W5:Y:S01]  /*2b20*/  LDS.64 R82, [R118+0x200] ;  /* 0x0002000076527984 */ /* 0x000f620000000a00 */
[-C--:B------:R-:W-:Y:S02]  /*2b30*/  DFMA R50, R100, R60.reuse, R50 ;  /* 0x0000003c6432722b */ /* 0x080fe40000000032 */
[----:B------:R-:W-:Y:S02]  /*2b40*/  DFMA R38, R92, R60, R38 ;  /* 0x0000003c5c26722b */ /* 0x000fe40000000026 */
[-C--:B------:R-:W-:Y:S01]  /*2b50*/  DFMA R86, R104, R98.reuse, R86 ;  /* 0x000000626856722b */ /* 0x080fe20000000056 */
[----:B------:R-:W5:Y:S01]  /*2b60*/  LDS.64 R60, [R118+0x280] ;  /* 0x00028000763c7984 */ /* 0x000f620000000a00 */
[-C--:B------:R-:W-:Y:S02]  /*2b70*/  DFMA R16, R100, R98.reuse, R16 ;  /* 0x000000626410722b */ /* 0x080fe40000000010 */
[----:B------:R-:W-:Y:S01]  /*2b80*/  DFMA R102, R92, R98, R102 ;  /* 0x000000625c66722b */ /* 0x000fe20000000066 */
[----:B------:R-:W5:Y:S01]  /*2b90*/  LDS.64 R104, [R6+0x280] ;  /* 0x0002800006687984 */ /* 0x000f620000000a00 */
[----:B0-----:R-:W-:-:S02]  /*2ba0*/  DFMA R48, R94, R116, R48 ;  /* 0x000000745e30722b */ /* 0x001fc40000000030 */
[C---:B------:R-:W-:Y:S02]  /*2bb0*/  DFMA R36, R94.reuse, R114, R36 ;  /* 0x000000725e24722b */ /* 0x040fe40000000024 */
[C---:B------:R-:W-:Y:S02]  /*2bc0*/  DFMA R34, R94.reuse, R112, R34 ;  /* 0x000000705e22722b */ /* 0x040fe40000000022 */
[C---:B-1----:R-:W-:Y:S02]  /*2bd0*/  DFMA R32, R94.reuse, R110, R32 ;  /* 0x0000006e5e20722b */ /* 0x042fe40000000020 */
[----:B--2---:R-:W-:Y:S02]  /*2be0*/  DFMA R30, R94, R108, R30 ;  /* 0x0000006c5e1e722b */ /* 0x004fe4000000001e */
[C---:B---3--:R-:W-:Y:S02]  /*2bf0*/  DFMA R26, R90.reuse, R116, R26 ;  /* 0x000000745a1a722b */ /* 0x048fe4000000001a */
[----:B------:R-:W-:-:S02]  /*2c00*/  DFMA R24, R90, R114, R24 ;  /* 0x000000725a18722b */ /* 0x000fc40000000018 */
[C---:B----4-:R-:W-:Y:S02]  /*2c10*/  DFMA R80, R88.reuse, R116, R80 ;  /* 0x000000745850722b */ /* 0x050fe40000000050 */
[----:B------:R-:W-:Y:S02]  /*2c20*/  DFMA R78, R88, R114, R78 ;  /* 0x00000072584e722b */ /* 0x000fe4000000004e */
[----:B------:R-:W-:Y:S02]  /*2c30*/  DFMA R22, R90, R112, R22 ;  /* 0x000000705a16722b */ /* 0x000fe40000000016 */
[C---:B-----5:R-:W-:Y:S02]  /*2c40*/  DFMA R70, R84.reuse, R116, R70 ;  /* 0x000000745446722b */ /* 0x060fe40000000046 */
[----:B------:R-:W-:Y:S02]  /*2c50*/  DFMA R68, R84, R114, R68 ;  /* 0x000000725444722b */ /* 0x000fe40000000044 */
[----:B------:R-:W-:-:S02]  /*2c60*/  DFMA R76, R88, R112, R76 ;  /* 0x00000070584c722b */ /* 0x000fc4000000004c */
[C---:B------:R-:W-:Y:S02]  /*2c70*/  DFMA R58, R82.reuse, R116, R58 ;  /* 0x00000074523a722b */ /* 0x040fe4000000003a */
[----:B------:R-:W-:Y:S02]  /*2c80*/  DFMA R56, R82, R114, R56 ;  /* 0x000000725238722b */ /* 0x000fe40000000038 */
[----:B------:R-:W-:Y:S02]  /*2c90*/  DFMA R66, R84, R112, R66 ;  /* 0x000000705442722b */ /* 0x000fe40000000042 */
[C---:B------:R-:W-:Y:S02]  /*2ca0*/  DFMA R46, R60.reuse, R116, R46 ;  /* 0x000000743c2e722b */ /* 0x040fe4000000002e */
[----:B------:R-:W-:Y:S02]  /*2cb0*/  DFMA R44, R60, R114, R44 ;  /* 0x000000723c2c722b */ /* 0x000fe4000000002c */
[----:B------:R-:W-:-:S02]  /*2cc0*/  DFMA R54, R82, R112, R54 ;  /* 0x000000705236722b */ /* 0x000fc40000000036 */
[----:B------:R-:W-:Y:S02]  /*2cd0*/  DFMA R42, R60, R112, R42 ;  /* 0x000000703c2a722b */ /* 0x000fe4000000002a */
[-C--:B------:R-:W-:Y:S02]  /*2ce0*/  DFMA R20, R90, R110.reuse, R20 ;  /* 0x0000006e5a14722b */ /* 0x080fe40000000014 */
[-C--:B------:R-:W-:Y:S02]  /*2cf0*/  DFMA R74, R88, R110.reuse, R74 ;  /* 0x0000006e584a722b */ /* 0x080fe4000000004a */
[-C--:B------:R-:W-:Y:S02]  /*2d00*/  DFMA R64, R84, R110.reuse, R64 ;  /* 0x0000006e5440722b */ /* 0x080fe40000000040 */
[-C--:B------:R-:W-:Y:S02]  /*2d10*/  DFMA R52, R82, R110.reuse, R52 ;  /* 0x0000006e5234722b */ /* 0x080fe40000000034 */
[----:B------:R-:W-:-:S02]  /*2d20*/  DFMA R40, R60, R110, R40 ;  /* 0x0000006e3c28722b */ /* 0x000fc40000000028 */
[-C--:B------:R-:W-:Y:S02]  /*2d30*/  DFMA R18, R90, R108.reuse, R18 ;  /* 0x0000006c5a12722b */ /* 0x080fe40000000012 */
[-C--:B------:R-:W-:Y:S02]  /*2d40*/  DFMA R72, R88, R108.reuse, R72 ;  /* 0x0000006c5848722b */ /* 0x080fe40000000048 */
[-C--:B------:R-:W-:Y:S02]  /*2d50*/  DFMA R62, R84, R108.reuse, R62 ;  /* 0x0000006c543e722b */ /* 0x080fe4000000003e */
[-C--:B------:R-:W-:Y:S02]  /*2d60*/  DFMA R50, R82, R108.reuse, R50 ;  /* 0x0000006c5232722b */ /* 0x080fe40000000032 */
[----:B------:R-:W-:Y:S02]  /*2d70*/  DFMA R38, R60, R108, R38 ;  /* 0x0000006c3c26722b */ /* 0x000fe40000000026 */
[----:B------:R-:W-:-:S02]  /*2d80*/  DFMA R94, R94, R104, R106 ;  /* 0x000000685e5e722b */ /* 0x000fc4000000006a */
[-C--:B------:R-:W-:Y:S02]  /*2d90*/  DFMA R96, R90, R104.reuse, R96 ;  /* 0x000000685a60722b */ /* 0x080fe40000000060 */
[-C--:B------:R-:W-:Y:S02]  /*2da0*/  DFMA R28, R88, R104.reuse, R28 ;  /* 0x00000068581c722b */ /* 0x080fe4000000001c */
[-C--:B------:R-:W-:Y:S02]  /*2db0*/  DFMA R86, R84, R104.reuse, R86 ;  /* 0x000000685456722b */ /* 0x080fe40000000056 */
[-C--:B------:R-:W-:Y:S02]  /*2dc0*/  DFMA R16, R82, R104.reuse, R16 ;  /* 0x000000685210722b */ /* 0x080fe40000000010 */
[----:B------:R-:W-:-:S11]  /*2dd0*/  DFMA R102, R60, R104, R102 ;  /* 0x000000683c66722b */ /* 0x000fd60000000066 */
.L_x_18:
[----:B------:R-:W-:-:S13]  /*2de0*/  ISETP.NE.OR P0, PT, R15, UR4, P0 ;  /* 0x000000040f007c0c */ /* 0x000fda0008705670 */
[----:B------:R-:W-:Y:S05]  /*2df0*/  @!P0 BRA `(.L_x_14) ;  /* 0x0000000000f08947 */ /* 0x000fea0003800000 */
.L_x_15:
[----:B------:R-:W2:Y:S01]  /*2e00*/  S2UR UR7, SR_CgaCtaId ;  /* 0x00000000000779c3 */ /* 0x000ea20000008800 */
[----:B------:R-:W-:Y:S02]  /*2e10*/  UMOV UR6, 0x400 ;  /* 0x0000040000067882 */ /* 0x000fe40000000000 */
[----:B------:R-:W-:Y:S02]  /*2e20*/  UIADD3 UR9, UPT, UPT, UR6, 0x3000, URZ ;  /* 0x0000300006097890 */ /* 0x000fe4000fffe0ff */
[----:B--2---:R-:W-:Y:S02]  /*2e30*/  ULEA UR6, UR7, UR6, 0x18 ;  /* 0x0000000607067291 */ /* 0x004fe4000f8ec0ff */
[----:B------:R-:W-:-:S12]  /*2e40*/  ULEA UR9, UR7, UR9, 0x18 ;  /* 0x0000000907097291 */ /* 0x000fd8000f8ec0ff */
.L_x_19:
[----:B------:R-:W-:Y:S02]  /*2e50*/  UIMAD UR7, UR4, 0x300, UR6 ;  /* 0x00000300040778a4 */ /* 0x000fe4000f8e0206 */
[----:B------:R-:W-:Y:S02]  /*2e60*/  UIMAD UR10, UR4, 0x300, UR9 ;  /* 0x00000300040a78a4 */ /* 0x000fe4000f8e0209 */
[----:B------:R-:W-:Y:S02]  /*2e70*/  UIADD3 UR4, UPT, UPT, UR4, 0x1, URZ ;  /* 0x0000000104047890 */ /* 0x000fe4000fffe0ff */
[----:B------:R-:W-:Y:S02]  /*2e80*/  LEA R6, R2, UR7, 0x3 ;  /* 0x0000000702067c11 */ /* 0x000fe4000f8e18ff */
[----:B------:R-:W-:Y:S02]  /*2e90*/  LEA R112, R3, UR10, 0x3 ;  /* 0x0000000a03707c11 */ /* 0x000fe4000f8e18ff */
[----:B------:R-:W-:Y:S01]  /*2ea0*/  ISETP.NE.AND P0, PT, R15, UR4, PT ;  /* 0x000000040f007c0c */ /* 0x000fe2000bf05270 */
[----:B01----:R-:W-:Y:S04]  /*2eb0*/  LDS.64 R60, [R6] ;  /* 0x00000000063c7984 */ /* 0x003fe80000000a00 */
[----:B------:R-:W0:Y:S04]  /*2ec0*/  LDS.64 R82, [R112] ;  /* 0x0000000070527984 */ /* 0x000e280000000a00 */
        /* <DEDUP_REMOVED lines=15> */
[----:B-----5:R-:W-:Y:S02]  /*2fc0*/  DFMA R46, R98, R82, R46 ;  /* 0x00000052622e722b */ /* 0x020fe4000000002e */
        /* <DEDUP_REMOVED lines=29> */
[----:B------:R-:W-:Y:S01]  /*31a0*/  DFMA R102, R98, R110, R102 ;  /* 0x0000006e6266722b */ /* 0x000fe20000000066 */
[----:B------:R-:W-:Y:S10]  /*31b0*/  @P0 BRA `(.L_x_19) ;  /* 0xfffffffc00240947 */ /* 0x000ff4000383ffff */
.L_x_14:
[----:B------:R-:W-:Y:S01]  /*31c0*/  BAR.SYNC.DEFER_BLOCKING 0x0 ;  /* 0x0000000000007b1d */ /* 0x000fe20000010000 */
[----:B------:R-:W-:-:S05]  /*31d0*/  UISETP.GE.AND UP0, UPT, UR8, UR14, UPT ;  /* 0x0000000e0800728c */ /* 0x000fca000bf06270 */
[----:B------:R-:W-:-:S04]  /*31e0*/  UMOV UR4, UR8 ;  /* 0x0000000800047c82 */ /* 0x000fc80008000000 */
[----:B------:R-:W-:Y:S05]  /*31f0*/  BRA.U !UP0, `(.L_x_20) ;  /* 0xffffffd908a87547 */ /* 0x000fea000b83ffff */
.L_x_0:
[----:B------:R-:W2:Y:S01]  /*3200*/  LDCU UR6, c[0x0][0x3a8] ;  /* 0x00007500ff0677ac */ /* 0x000ea20008000800 */
[----:B------:R-:W-:Y:S02]  /*3210*/  LOP3.LUT R5, R3, 0xf, RZ, 0xc0, !PT ;  /* 0x0000000f03057812 */ /* 0x000fe400078ec0ff */
[----:B--2---:R-:W-:-:S04]  /*3220*/  ISETP.GE.AND P0, PT, R0, UR6, PT ;  /* 0x0000000600007c0c */ /* 0x004fc8000bf06270 */
[----:B------:R-:W-:-:S04]  /*3230*/  ISETP.LT.U32.AND P0, PT, R3, 0x10, !P0 ;  /* 0x000000100300780c */ /* 0x000fc80004701070 */
[----:B------:R-:W-:-:S04]  /*3240*/  ISETP.GE.OR P0, PT, R5, R12, !P0 ;  /* 0x0000000c0500720c */ /* 0x000fc80004706670 */
[----:B------:R-:W-:-:S13]  /*3250*/  ISETP.GE.OR P0, PT, R2, R11, P0 ;  /* 0x0000000b0200720c */ /* 0x000fda0000706670 */
[----:B------:R-:W-:Y:S05]  /*3260*/  @P0 EXIT ;  /* 0x000000000000094d */ /* 0x000fea0003800000 */
[C---:B------:R-:W-:Y:S01]  /*3270*/  ISETP.GE.AND P3, PT, R10.reuse, 0x1, PT ;  /* 0x000000010a00780c */ /* 0x040fe20003f66270 */
[----:B------:R-:W2:Y:S01]  /*3280*/  LDCU UR4, c[0x0][0x3d0] ;  /* 0x00007a00ff0477ac */ /* 0x000ea20008000800 */
[----:B------:R-:W-:Y:S02]  /*3290*/  VIMNMX R0, PT, PT, R10, R9, PT ;  /* 0x000000090a007248 */ /* 0x000fe40003fe0100 */
[C---:B------:R-:W-:Y:S02]  /*32a0*/  ISETP.LT.OR P1, PT, R9.reuse, 0x2, !P3 ;  /* 0x000000020900780c */ /* 0x040fe40005f21670 */
[----:B------:R-:W-:Y:S02]  /*32b0*/  ISETP.GE.AND P2, PT, R0, 0x1, PT ;  /* 0x000000010000780c */ /* 0x000fe40003f46270 */
[C---:B------:R-:W-:Y:S02]  /*32c0*/  ISETP.LT.OR P4, PT, R9.reuse, 0x3, !P3 ;  /* 0x000000030900780c */ /* 0x040fe40005f81670 */
[----:B------:R-:W-:-:S02]  /*32d0*/  ISETP.LT.OR P5, PT, R9, 0x4, !P3 ;  /* 0x000000040900780c */ /* 0x000fc40005fa1670 */
[----:B------:R-:W-:Y:S02]  /*32e0*/  ISETP.LT.OR P0, PT, R9, 0x5, !P3 ;  /* 0x000000050900780c */ /* 0x000fe40005f01670 */
[----:B------:R-:W-:Y:S02]  /*32f0*/  ISETP.LT.OR P3, PT, R7, 0x6, !P3 ;  /* 0x000000060700780c */ /* 0x000fe40005f61670 */
[----:B------:R-:W-:Y:S01]  /*3300*/  ISETP.GE.AND P6, PT, R0, 0x2, PT ;  /* 0x000000020000780c */ /* 0x000fe20003fc6270 */
[----:B------:R-:W3:Y:S08]  /*3310*/  @!P1 LDC R5, c[0x0][0x3cc] ;  /* 0x0000f300ff059b82 */ /* 0x000ef00000000800 */
[----:B------:R-:W4:Y:S08]  /*3320*/  @P2 LDC.64 R2, c[0x0][0x380] ;  /* 0x0000e000ff022b82 */ /* 0x000f300000000a00 */
[----:B------:R-:W5:Y:S01]  /*3330*/  @!P1 LDC.64 R12, c[0x0][0x380] ;  /* 0x0000e000ff0c9b82 */ /* 0x000f620000000a00 */
[----:B---3--:R-:W-:-:S07]  /*3340*/  @!P1 IADD3 R5, PT, PT, R4, R5, RZ ;  /* 0x0000000504059210 */ /* 0x008fce0007ffe0ff */
[----:B------:R-:W3:Y:S01]  /*3350*/  @!P5 LDC R11, c[0x0][0x3cc] ;  /* 0x0000f300ff0bdb82 */ /* 0x000ee20000000800 */
[----:B----4-:R-:W-:-:S07]  /*3360*/  @P2 IMAD.WIDE R2, R4, 0x8, R2 ;  /* 0x0000000804022825 */ /* 0x010fce00078e0202 */
[----:B------:R-:W4:Y:S01]  /*3370*/  @!P4 LDC.64 R14, c[0x0][0x380] ;  /* 0x0000e000ff0ecb82 */ /* 0x000f220000000a00 */
[----:B------:R-:W-:Y:S01]  /*3380*/  @P2 STG.E.64 desc[UR12][R2.64], R48 ;  /* 0x0000003002002986 */ /* 0x000fe2000c101b0c */
[----:B-----5:R-:W-:-:S06]  /*3390*/  @!P1 IMAD.WIDE R12, R5, 0x8, R12 ;  /* 0x00000008050c9825 */ /* 0x020fcc00078e020c */
[----:B------:R-:W5:Y:S01]  /*33a0*/  @!P0 LDC R89, c[0x0][0x3cc] ;  /* 0x0000f300ff598b82 */ /* 0x000f620000000800 */
[----:B------:R3:W-:Y:S01]  /*33b0*/  @!P1 STG.E.64 desc[UR12][R12.64], R36 ;  /* 0x000000240c009986 */ /* 0x0007e2000c101b0c */
[----:B------:R-:W-:-:S06]  /*33c0*/  ISETP.GE.AND P1, PT, R9, 0x1, PT ;  /* 0x000000010900780c */ /* 0x000fcc0003f26270 */
[----:B------:R-:W2:Y:S01]  /*33d0*/  @!P4 LDC R5, c[0x0][0x3cc] ;  /* 0x0000f300ff05cb82 */ /* 0x000ea20000000800 */
[----:B------:R-:W-:-:S07]  /*33e0*/  ISETP.LT.OR P2, PT, R10, 0x2, !P1 ;  /* 0x000000020a00780c */ /* 0x000fce0004f41670 */
[----:B01----:R-:W0:Y:S01]  /*33f0*/  @!P5 LDC.64 R60, c[0x0][0x380] ;  /* 0x0000e000ff3cdb82 */ /* 0x003e220000000a00 */
[----:B---3--:R-:W-:-:S07]  /*3400*/  @!P5 IMAD R13, R11, 0x3, R4 ;  /* 0x000000030b0dd824 */ /* 0x008fce00078e0204 */
[----:B------:R-:W1:Y:S08]  /*3410*/  @!P0 LDC.64 R48, c[0x0][0x380] ;  /* 0x0000e000ff308b82 */ /* 0x000e700000000a00 */
[----:B------:R-:W3:Y:S01]  /*3420*/  @!P3 LDC R91, c[0x0][0x3cc] ;  /* 0x0000f300ff5bbb82 */ /* 0x000ee20000000800 */
[----:B--2---:R-:W-:-:S04]  /*3430*/  @!P4 IMAD R3, R5, 0x2, R4 ;  /* 0x000000020503c824 */ /* 0x004fc800078e0204 */
[----:B----4-:R-:W-:-:S03]  /*3440*/  @!P4 IMAD.WIDE R2, R3, 0x8, R14 ;  /* 0x000000080302c825 */ /* 0x010fc600078e020e */
[----:B------:R-:W2:Y:S01]  /*3450*/  @!P3 LDC.64 R82, c[0x0][0x380] ;  /* 0x0000e000ff52bb82 */ /* 0x000ea20000000a00 */
[----:B-----5:R-:W-:Y:S01]  /*3460*/  @!P0 IMAD R15, R89, 0x4, R4 ;  /* 0x00000004590f8824 */ /* 0x020fe200078e0204 */
[----:B------:R-:W-:Y:S01]  /*3470*/  @!P4 STG.E.64 desc[UR12][R2.64], R34 ;  /* 0x000000220200c986 */ /* 0x000fe2000c101b0c */
[----:B0-----:R-:W-:Y:S01]  /*3480*/  @!P5 IMAD.WIDE R12, R13, 0x8, R60 ;  /* 0x000000080d0cd825 */ /* 0x001fe200078e023c */
[----:B------:R-:W-:-:S04]  /*3490*/  ISETP.GE.AND P4, PT, R9, 0x4, PT ;  /* 0x000000040900780c */ /* 0x000fc80003f86270 */
[----:B------:R-:W0:Y:S01]  /*34a0*/  @P6 LDC R6, c[0x0][0x3cc] ;  /* 0x0000f300ff066b82 */ /* 0x000e220000000800 */
[----:B-1----:R-:W-:Y:S01]  /*34b0*/  @!P0 IMAD.WIDE R14, R15, 0x8, R48 ;  /* 0x000000080f0e8825 */ /* 0x002fe200078e0230 */
[----:B------:R-:W-:Y:S01]  /*34c0*/  @!P5 STG.E.64 desc[UR12][R12.64], R32 ;  /* 0x000000200c00d986 */ /* 0x000fe2000c101b0c */
[----:B------:R-:W-:Y:S02]  /*34d0*/  ISETP.GE.AND P5, PT, R9, 0x3, PT ;  /* 0x000000030900780c */ /* 0x000fe40003fa6270 */
[----:B------:R-:W-:Y:S01]  /*34e0*/  VIADD R49, R4, UR4 ;  /* 0x0000000404317c36 */ /* 0x000fe20008000000 */
[----:B------:R1:W-:Y:S01]  /*34f0*/  @!P0 STG.E.64 desc[UR12][R14.64], R30 ;  /* 0x0000001e0e008986 */ /* 0x0003e2000c101b0c */
[----:B------:R-:W-:Y:S01]  /*3500*/  ISETP.LT.OR P0, PT, R10, 0x2, !P5 ;  /* 0x000000020a00780c */ /* 0x000fe20006f01670 */
[----:B------:R-:W4:Y:S01]  /*3510*/  @!P2 LDC.64 R36, c[0x0][0x380] ;  /* 0x0000e000ff24ab82 */ /* 0x000f220000000a00 */
[----:B---3--:R-:W-:-:S07]  /*3520*/  @!P3 IMAD R5, R91, 0x5, R4 ;  /* 0x000000055b05b824 */ /* 0x008fce00078e0204 */
[----:B------:R-:W3:Y:S01]  /*3530*/  @P6 LDC.64 R84, c[0x0][0x380] ;  /* 0x0000e000ff546b82 */ /* 0x000ee20000000a00 */
[----:B--2---:R-:W-:-:S05]  /*3540*/  @!P3 IMAD.WIDE R4, R5, 0x8, R82 ;  /* 0x000000080504b825 */ /* 0x004fca00078e0252 */
[----:B------:R2:W-:Y:S01]  /*3550*/  @!P3 STG.E.64 desc[UR12][R4.64], R94 ;  /* 0x0000005e0400b986 */ /* 0x0005e2000c101b0c */
[----:B------:R-:W-:Y:S01]  /*3560*/  ISETP.LT.OR P3, PT, R10, 0x2, !P4 ;  /* 0x000000020a00780c */ /* 0x000fe20006761670 */
[C---:B0-----:R-:W-:Y:S01]  /*3570*/  @P6 IMAD.IADD R11, R49.reuse, 0x1, R6 ;  /* 0x00000001310b6824 */ /* 0x041fe200078e0206 */
[----:B-1----:R-:W0:Y:S01]  /*3580*/  @!P0 LDC.64 R14, c[0x0][0x380] ;  /* 0x0000e000ff0e8b82 */ /* 0x002e220000000a00 */
[----:B----4-:R-:W-:-:S07]  /*3590*/  @!P2 IMAD.WIDE R2, R49, 0x8, R36 ;  /* 0x000000083102a825 */ /* 0x010fce00078e0224 */
[----:B------:R-:W2:Y:S01]  /*35a0*/  @!P0 LDC R6, c[0x0][0x3cc] ;  /* 0x0000f300ff068b82 */ /* 0x000ea20000000800 */
[----:B------:R0:W-:Y:S01]  /*35b0*/  @!P2 STG.E.64 desc[UR12][R2.64], R26 ;  /* 0x0000001a0200a986 */ /* 0x0001e2000c101b0c */
[----:B------:R-:W-:Y:S01]  /*35c0*/  ISETP.GE.AND P2, PT, R9, 0x5, PT ;  /* 0x000000050900780c */ /* 0x000fe20003f46270 */
[----:B---3--:R-:W-:-:S05]  /*35d0*/  @P6 IMAD.WIDE R12, R11, 0x8, R84 ;  /* 0x000000080b0c6825 */ /* 0x008fca00078e0254 */
[----:B------:R-:W1:Y:S01]  /*35e0*/  @!P3 LDC R34, c[0x0][0x3cc] ;  /* 0x0000f300ff22bb82 */ /* 0x000e620000000800 */
[----:B------:R3:W-:Y:S01]  /*35f0*/  @P6 STG.E.64 desc[UR12][R12.64], R24 ;  /* 0x000000180c006986 */ /* 0x0007e2000c101b0c */
[----:B------:R-:W-:-:S06]  /*3600*/  ISETP.LT.OR P6, PT, R10, 0x2, !P2 ;  /* 0x000000020a00780c */ /* 0x000fcc00057c1670 */
[----:B------:R-:W4:Y:S01]  /*3610*/  @!P3 LDC.64 R30, c[0x0][0x380] ;  /* 0x0000e000ff1ebb82 */ /* 0x000f220000000a00 */
[----:B--2---:R-:W-:-:S07]  /*3620*/  @!P0 IMAD R5, R6, 0x2, R49 ;  /* 0x0000000206058824 */ /* 0x004fce00078e0231 */
[----:B------:R-:W3:Y:S01]  /*3630*/  @!P6 LDC R36, c[0x0][0x3cc] ;  /* 0x0000f300ff24eb82 */ /* 0x000ee20000000800 */
[----:B0-----:R-:W-:-:S04]  /*3640*/  @!P0 IMAD.WIDE R2, R5, 0x8, R14 ;  /* 0x0000000805028825 */ /* 0x001fc800078e020e */
[----:B-1----:R-:W-:Y:S01]  /*3650*/  @!P3 IMAD R5, R34, 0x3, R49 ;  /* 0x000000032205b824 */ /* 0x002fe200078e0231 */
[----:B------:R0:W-:Y:S02]  /*3660*/  @!P0 STG.E.64 desc[UR12][R2.64], R22 ;  /* 0x0000001602008986 */ /* 0x0001e4000c101b0c */
[----:B------:R-:W1:Y:S01]  /*3670*/  @!P6 LDC.64 R32, c[0x0][0x380] ;  /* 0x0000e000ff20eb82 */ /* 0x000e620000000a00 */
[----:B------:R-:W-:Y:S02]  /*3680*/  ISETP.GE.AND P0, PT, R7, 0x6, PT ;  /* 0x000000060700780c */ /* 0x000fe40003f06270 */
[----:B------:R-:W-:Y:S01]  /*3690*/  VIMNMX R7, PT, PT, R8, R7, PT ;  /* 0x0000000708077248 */ /* 0x000fe20003fe0100 */
[----:B----4-:R-:W-:-:S05]  /*36a0*/  @!P3 IMAD.WIDE R4, R5, 0x8, R30 ;  /* 0x000000080504b825 */ /* 0x010fca00078e021e */
[----:B------:R2:W-:Y:S01]  /*36b0*/  @!P3 STG.E.64 desc[UR12][R4.64], R20 ;  /* 0x000000140400b986 */ /* 0x0005e2000c101b0c */
[----:B------:R-:W-:Y:S02]  /*36c0*/  ISETP.LT.OR P3, PT, R10, 0x2, !P0 ;  /* 0x000000020a00780c */ /* 0x000fe40004761670 */
[----:B---3--:R-:W-:-:S05]  /*36d0*/  @!P6 LEA R13, R36, R49, 0x2 ;  /* 0x00000031240de211 */ /* 0x008fca00078e10ff */
[----:B-1----:R-:W-:-:S06]  /*36e0*/  @!P6 IMAD.WIDE R12, R13, 0x8, R32 ;  /* 0x000000080d0ce825 */ /* 0x002fcc00078e0220 */
[----:B------:R-:W0:Y:S01]  /*36f0*/  @!P3 LDC R6, c[0x0][0x3cc] ;  /* 0x0000f300ff06bb82 */ /* 0x000e220000000800 */
[----:B------:R1:W-:Y:S01]  /*3700*/  @!P6 STG.E.64 desc[UR12][R12.64], R18 ;  /* 0x000000120c00e986 */ /* 0x0003e2000c101b0c */
[----:B------:R-:W-:-:S06]  /*3710*/  ISETP.LT.OR P6, PT, R10, 0x3, !P1 ;  /* 0x000000030a00780c */ /* 0x000fcc0004fc1670 */
[----:B------:R-:W3:Y:S08]  /*3720*/  @!P3 LDC.64 R14, c[0x0][0x380] ;  /* 0x0000e000ff0ebb82 */ /* 0x000ef00000000a00 */
[----:B------:R-:W2:Y:S01]  /*3730*/  @!P6 LDC.64 R24, c[0x0][0x380] ;  /* 0x0000e000ff18eb82 */ /* 0x000ea20000000a00 */
[----:B0-----:R-:W-:Y:S02]  /*3740*/  @!P3 IMAD R3, R6, 0x5, R49 ;  /* 0x000000050603b824 */ /* 0x001fe400078e0231 */
[----:B------:R-:W-:-:S02]  /*3750*/  VIADD R49, R49, UR4 ;  /* 0x0000000431317c36 */ /* 0x000fc40008000000 */
[----:B---3--:R-:W-:-:S05]  /*3760*/  @!P3 IMAD.WIDE R2, R3, 0x8, R14 ;  /* 0x000000080302b825 */ /* 0x008fca00078e020e */
[----:B------:R0:W-:Y:S01]  /*3770*/  @!P3 STG.E.64 desc[UR12][R2.64], R96 ;  /* 0x000000600200b986 */ /* 0x0001e2000c101b0c */
[----:B------:R-:W-:Y:S01]  /*3780*/  ISETP.GE.AND P3, PT, R9, 0x2, PT ;  /* 0x000000020900780c */ /* 0x000fe20003f66270 */
[----:B--2---:R-:W-:-:S05]  /*3790*/  @!P6 IMAD.WIDE R4, R49, 0x8, R24 ;  /* 0x000000083104e825 */ /* 0x004fca00078e0218 */
[----:B------:R2:W-:Y:S01]  /*37a0*/  @!P6 STG.E.64 desc[UR12][R4.64], R80 ;  /* 0x000000500400e986 */ /* 0x0005e2000c101b0c */
[----:B------:R-:W-:-:S13]  /*37b0*/  ISETP.LT.OR P6, PT, R10, 0x3, !P3 ;  /* 0x000000030a00780c */ /* 0x000fda0005fc1670 */
[----:B------:R-:W3:Y:S08]  /*37c0*/  @!P6 LDC R6, c[0x0][0x3cc] ;  /* 0x0000f300ff06eb82 */ /* 0x000ef00000000800 */
[----:B-1----:R-:W1:Y:S01]  /*37d0*/  @!P6 LDC.64 R12, c[0x0][0x380] ;  /* 0x0000e000ff0ceb82 */ /* 0x002e620000000a00 */
[----:B---3--:R-:W-:-:S04]  /*37e0*/  @!P6 IMAD.IADD R9, R49, 0x1, R6 ;  /* 0x000000013109e824 */ /* 0x008fc800078e0206 */
[----:B-1----:R-:W-:-:S05]  /*37f0*/  @!P6 IMAD.WIDE R12, R9, 0x8, R12 ;  /* 0x00000008090ce825 */ /* 0x002fca00078e020c */
[----:B------:R1:W-:Y:S01]  /*3800*/  @!P6 STG.E.64 desc[UR12][R12.64], R78 ;  /* 0x0000004e0c00e986 */ /* 0x0003e2000c101b0c */
[----:B------:R-:W-:-:S13]  /*3810*/  ISETP.GE.AND P6, PT, R0, 0x3, PT ;  /* 0x000000030000780c */ /* 0x000fda0003fc6270 */
[----:B------:R-:W3:Y:S08]  /*3820*/  @P6 LDC R6, c[0x0][0x3cc] ;  /* 0x0000f300ff066b82 */ /* 0x000ef00000000800 */
[----:B0-----:R-:W0:Y:S01]  /*3830*/  @P6 LDC.64 R2, c[0x0][0x380] ;  /* 0x0000e000ff026b82 */ /* 0x001e220000000a00 */
[----:B---3--:R-:W-:-:S04]  /*3840*/  @P6 IMAD R9, R6, 0x2, R49 ;  /* 0x0000000206096824 */ /* 0x008fc800078e0231 */
[----:B0-----:R-:W-:-:S05]  /*3850*/  @P6 IMAD.WIDE R2, R9, 0x8, R2 ;  /* 0x0000000809026825 */ /* 0x001fca00078e0202 */
[----:B------:R0:W-:Y:S01]  /*3860*/  @P6 STG.E.64 desc[UR12][R2.64], R76 ;  /* 0x0000004c02006986 */ /* 0x0001e2000c101b0c */
[----:B------:R-:W-:-:S13]  /*3870*/  ISETP.LT.OR P6, PT, R10, 0x3, !P4 ;  /* 0x000000030a00780c */ /* 0x000fda00067c1670 */
[----:B------:R-:W3:Y:S08]  /*3880*/  @!P6 LDC R6, c[0x0][0x3cc] ;  /* 0x0000f300ff06eb82 */ /* 0x000ef00000000800 */
[----:B--2---:R-:W2:Y:S01]  /*3890*/  @!P6 LDC.64 R4, c[0x0][0x380] ;  /* 0x0000e000ff04eb82 */ /* 0x004ea20000000a00 */
[----:B---3--:R-:W-:-:S04]  /*38a0*/  @!P6 IMAD R9, R6, 0x3, R49 ;  /* 0x000000030609e824 */ /* 0x008fc800078e0231 */
[----:B--2---:R-:W-:-:S05]  /*38b0*/  @!P6 IMAD.WIDE R4, R9, 0x8, R4 ;  /* 0x000000080904e825 */ /* 0x004fca00078e0204 */
[----:B------:R2:W-:Y:S01]  /*38c0*/  @!P6 STG.E.64 desc[UR12][R4.64], R74 ;  /* 0x0000004a0400e986 */ /* 0x0005e2000c101b0c */
[----:B------:R-:W-:-:S13]  /*38d0*/  ISETP.LT.OR P6, PT, R10, 0x3, !P2 ;  /* 0x000000030a00780c */ /* 0x000fda00057c1670 */
[----:B------:R-:W3:Y:S08]  /*38e0*/  @!P6 LDC R6, c[0x0][0x3cc] ;  /* 0x0000f300ff06eb82 */ /* 0x000ef00000000800 */
[----:B-1----:R-:W0:Y:S01]  /*38f0*/  @!P6 LDC.64 R12, c[0x0][0x380] ;  /* 0x0000e000ff0ceb82 */ /* 0x002e220000000a00 */
[----:B---3--:R-:W-:-:S04]  /*3900*/  @!P6 IMAD R9, R6, 0x4, R49 ;  /* 0x000000040609e824 */ /* 0x008fc800078e0231 */
[----:B0-----:R-:W-:-:S05]  /*3910*/  @!P6 IMAD.WIDE R2, R9, 0x8, R12 ;  /* 0x000000080902e825 */ /* 0x001fca00078e020c */
[----:B------:R0:W-:Y:S01]  /*3920*/  @!P6 STG.E.64 desc[UR12][R2.64], R72 ;  /* 0x000000480200e986 */ /* 0x0001e2000c101b0c */
[----:B------:R-:W-:-:S13]  /*3930*/  ISETP.LT.OR P6, PT, R10, 0x3, !P0 ;  /* 0x000000030a00780c */ /* 0x000fda00047c1670 */
[----:B------:R-:W1:Y:S08]  /*3940*/  @!P6 LDC R6, c[0x0][0x3cc] ;  /* 0x0000f300ff06eb82 */ /* 0x000e700000000800 */
[----:B------:R-:W2:Y:S01]  /*3950*/  @!P6 LDC.64 R12, c[0x0][0x380] ;  /* 0x0000e000ff0ceb82 */ /* 0x000ea20000000a00 */
[----:B-1----:R-:W-:Y:S02]  /*3960*/  @!P6 IMAD R9, R6, 0x5, R49 ;  /* 0x000000050609e824 */ /* 0x002fe400078e0231 */
[----:B------:R-:W-:-:S02]  /*3970*/  VIADD R49, R49, UR4 ;  /* 0x0000000431317c36 */ /* 0x000fc40008000000 */
[----:B--2---:R-:W-:-:S05]  /*3980*/  @!P6 IMAD.WIDE R4, R9, 0x8, R12 ;  /* 0x000000080904e825 */ /* 0x004fca00078e020c */
[----:B------:R1:W-:Y:S01]  /*3990*/  @!P6 STG.E.64 desc[UR12][R4.64], R28 ;  /* 0x0000001c0400e986 */ /* 0x0003e2000c101b0c */
[----:B------:R-:W-:-:S13]  /*39a0*/  ISETP.LT.OR P6, PT, R10, 0x4, !P1 ;  /* 0x000000040a00780c */ /* 0x000fda0004fc1670 */
[----:B------:R-:W2:Y:S02]  /*39b0*/  @!P6 LDC.64 R12, c[0x0][0x380] ;  /* 0x0000e000ff0ceb82 */ /* 0x000ea40000000a00 */
[----:B--2---:R-:W-:-:S05]  /*39c0*/  @!P6 IMAD.WIDE R12, R49, 0x8, R12 ;  /* 0x00000008310ce825 */ /* 0x004fca00078e020c */
[----:B------:R2:W-:Y:S01]  /*39d0*/  @!P6 STG.E.64 desc[UR12][R12.64], R70 ;  /* 0x000000460c00e986 */ /* 0x0005e2000c101b0c */
[----:B------:R-:W-:-:S13]  /*39e0*/  ISETP.LT.OR P6, PT, R10, 0x4, !P3 ;  /* 0x000000040a00780c */ /* 0x000fda0005fc1670 */
[----:B------:R-:W3:Y:S08]  /*39f0*/  @!P6 LDC R6, c[0x0][0x3cc] ;  /* 0x0000f300ff06eb82 */ /* 0x000ef00000000800 */
[----:B0-----:R-:W0:Y:S01]  /*3a00*/  @!P6 LDC.64 R2, c[0x0][0x380] ;  /* 0x0000e000ff02eb82 */ /* 0x001e220000000a00 */
[----:B---3--:R-:W-:-:S05]  /*3a10*/  @!P6 IADD3 R9, PT, PT, R49, R6, RZ ;  /* 0x000000063109e210 */ /* 0x008fca0007ffe0ff */
[----:B0-----:R-:W-:-:S05]  /*3a20*/  @!P6 IMAD.WIDE R2, R9, 0x8, R2 ;  /* 0x000000080902e825 */ /* 0x001fca00078e0202 */
[----:B------:R0:W-:Y:S01]  /*3a30*/  @!P6 STG.E.64 desc[UR12][R2.64], R68 ;  /* 0x000000440200e986 */ /* 0x0001e2000c101b0c */
[----:B------:R-:W-:-:S13]  /*3a40*/  ISETP.LT.OR P6, PT, R10, 0x4, !P5 ;  /* 0x000000040a00780c */ /* 0x000fda0006fc1670 */
[----:B------:R-:W3:Y:S08]  /*3a50*/  @!P6 LDC R6, c[0x0][0x3cc] ;  /* 0x0000f300ff06eb82 */ /* 0x000ef00000000800 */
[----:B-1----:R-:W1:Y:S01]  /*3a60*/  @!P6 LDC.64 R4, c[0x0][0x380] ;  /* 0x0000e000ff04eb82 */ /* 0x002e620000000a00 */
[----:B---3--:R-:W-:-:S04]  /*3a70*/  @!P6 IMAD R9, R6, 0x2, R49 ;  /* 0x000000020609e824 */ /* 0x008fc800078e0231 */
[----:B-1----:R-:W-:-:S05]  /*3a80*/  @!P6 IMAD.WIDE R4, R9, 0x8, R4 ;  /* 0x000000080904e825 */ /* 0x002fca00078e0204 */
[----:B------:R1:W-:Y:S01]  /*3a90*/  @!P6 STG.E.64 desc[UR12][R4.64], R66 ;  /* 0x000000420400e986 */ /* 0x0003e2000c101b0c */
[----:B------:R-:W-:-:S13]  /*3aa0*/  ISETP.GE.AND P6, PT, R0, 0x4, PT ;  /* 0x000000040000780c */ /* 0x000fda0003fc6270 */
[----:B------:R-:W3:Y:S08]  /*3ab0*/  @P6 LDC R6, c[0x0][0x3cc] ;  /* 0x0000f300ff066b82 */ /* 0x000ef00000000800 */
[----:B--2---:R-:W0:Y:S01]  /*3ac0*/  @P6 LDC.64 R12, c[0x0][0x380] ;  /* 0x0000e000ff0c6b82 */ /* 0x004e220000000a00 */
[----:B---3--:R-:W-:-:S04]  /*3ad0*/  @P6 IMAD R9, R6, 0x3, R49 ;  /* 0x0000000306096824 */ /* 0x008fc800078e0231 */
[----:B0-----:R-:W-:-:S05]  /*3ae0*/  @P6 IMAD.WIDE R2, R9, 0x8, R12 ;  /* 0x0000000809026825 */ /* 0x001fca00078e020c */
[----:B------:R0:W-:Y:S01]  /*3af0*/  @P6 STG.E.64 desc[UR12][R2.64], R64 ;  /* 0x0000004002006986 */ /* 0x0001e2000c101b0c */
[----:B------:R-:W-:Y:S02]  /*3b00*/  ISETP.LT.OR P6, PT, R10, 0x4, !P2 ;  /* 0x000000040a00780c */ /* 0x000fe400057c1670 */
[----:B------:R-:W-:-:S11]  /*3b10*/  ISETP.LT.OR P2, PT, R8, 0x6, !P2 ;  /* 0x000000060800780c */ /* 0x000fd60005741670 */
[----:B------:R-:W2:Y:S08]  /*3b20*/  @!P6 LDC R6, c[0x0][0x3cc] ;  /* 0x0000f300ff06eb82 */ /* 0x000eb00000000800 */
[----:B------:R-:W1:Y:S08]  /*3b30*/  @!P6 LDC.64 R12, c[0x0][0x380] ;  /* 0x0000e000ff0ceb82 */ /* 0x000e700000000a00 */
[----:B------:R-:W3:Y:S01]  /*3b40*/  @!P2 LDC R28, c[0x0][0x3cc] ;  /* 0x0000f300ff1cab82 */ /* 0x000ee20000000800 */
[----:B--2---:R-:W-:-:S07]  /*3b50*/  @!P6 IMAD R9, R6, 0x4, R49 ;  /* 0x000000040609e824 */ /* 0x004fce00078e0231 */
[----:B------:R-:W2:Y:S01]  /*3b60*/  @!P2 LDC.64 R20, c[0x0][0x380] ;  /* 0x0000e000ff14ab82 */ /* 0x000ea20000000a00 */
[----:B-1----:R-:W-:-:S05]  /*3b70*/  @!P6 IMAD.WIDE R4, R9, 0x8, R12 ;  /* 0x000000080904e825 */ /* 0x002fca00078e020c */
[----:B------:R1:W-:Y:S01]  /*3b80*/  @!P6 STG.E.64 desc[UR12][R4.64], R62 ;  /* 0x0000003e0400e986 */ /* 0x0003e2000c101b0c */
[C---:B------:R-:W-:Y:S02]  /*3b90*/  ISETP.LT.OR P6, PT, R10.reuse, 0x4, !P0 ;  /* 0x000000040a00780c */ /* 0x040fe400047c1670 */
[----:B------:R-:W-:-:S11]  /*3ba0*/  ISETP.LT.OR P0, PT, R10, 0x5, !P0 ;  /* 0x000000050a00780c */ /* 0x000fd60004701670 */
[----:B------:R-:W4:Y:S08]  /*3bb0*/  @!P6 LDC R6, c[0x0][0x3cc] ;  /* 0x0000f300ff06eb82 */ /* 0x000f300000000800 */
[----:B------:R-:W0:Y:S01]  /*3bc0*/  @!P6 LDC.64 R12, c[0x0][0x380] ;  /* 0x0000e000ff0ceb82 */ /* 0x000e220000000a00 */
[----:B----4-:R-:W-:Y:S02]  /*3bd0*/  @!P6 IMAD R9, R6, 0x5, R49 ;  /* 0x000000050609e824 */ /* 0x010fe400078e0231 */
[----:B------:R-:W-:-:S02]  /*3be0*/  VIADD R49, R49, UR4 ;  /* 0x0000000431317c36 */ /* 0x000fc40008000000 */
[----:B0-----:R-:W-:-:S05]  /*3bf0*/  @!P6 IMAD.WIDE R2, R9, 0x8, R12 ;  /* 0x000000080902e825 */ /* 0x001fca00078e020c */
[----:B------:R0:W-:Y:S01]  /*3c00*/  @!P6 STG.E.64 desc[UR12][R2.64], R86 ;  /* 0x000000560200e986 */ /* 0x0001e2000c101b0c */
[----:B------:R-:W-:Y:S02]  /*3c10*/  ISETP.LT.OR P6, PT, R10, 0x5, !P1 ;  /* 0x000000050a00780c */ /* 0x000fe40004fc1670 */
[----:B------:R-:W-:-:S11]  /*3c20*/  ISETP.LT.OR P1, PT, R8, 0x6, !P1 ;  /* 0x000000060800780c */ /* 0x000fd60004f21670 */
[----:B------:R-:W4:Y:S02]  /*3c30*/  @!P6 LDC.64 R12, c[0x0][0x380] ;  /* 0x0000e000ff0ceb82 */ /* 0x000f240000000a00 */
[----:B----4-:R-:W-:-:S05]  /*3c40*/  @!P6 IMAD.WIDE R12, R49, 0x8, R12 ;  /* 0x00000008310ce825 */ /* 0x010fca00078e020c */
[----:B------:R4:W-:Y:S01]  /*3c50*/  @!P6 STG.E.64 desc[UR12][R12.64], R58 ;  /* 0x0000003a0c00e986 */ /* 0x0009e2000c101b0c */
[----:B------:R-:W-:Y:S02]  /*3c60*/  ISETP.LT.OR P6, PT, R10, 0x5, !P3 ;  /* 0x000000050a00780c */ /* 0x000fe40005fc1670 */
[----:B------:R-:W-:-:S11]  /*3c70*/  ISETP.LT.OR P3, PT, R8, 0x6, !P3 ;  /* 0x000000060800780c */ /* 0x000fd60005f61670 */
[----:B------:R-:W5:Y:S08]  /*3c80*/  @!P6 LDC R6, c[0x0][0x3cc] ;  /* 0x0000f300ff06eb82 */ /* 0x000f700000000800 */
[----:B-1----:R-:W1:Y:S08]  /*3c90*/  @!P6 LDC.64 R4, c[0x0][0x380] ;  /* 0x0000e000ff04eb82 */ /* 0x002e700000000a00 */
[----:B------:R-:W2:Y:S01]  /*3ca0*/  @!P3 LDC R22, c[0x0][0x3cc] ;  /* 0x0000f300ff16bb82 */ /* 0x000ea20000000800 */
[----:B-----5:R-:W-:-:S04]  /*3cb0*/  @!P6 IMAD.IADD R9, R49, 0x1, R6 ;  /* 0x000000013109e824 */ /* 0x020fc800078e0206 */
[----:B-1----:R-:W-:-:S05]  /*3cc0*/  @!P6 IMAD.WIDE R4, R9, 0x8, R4 ;  /* 0x000000080904e825 */ /* 0x002fca00078e0204 */
[----:B------:R1:W-:Y:S01]  /*3cd0*/  @!P6 STG.E.64 desc[UR12][R4.64], R56 ;  /* 0x000000380400e986 */ /* 0x0003e2000c101b0c */
[----:B------:R-:W-:Y:S02]  /*3ce0*/  ISETP.LT.OR P6, PT, R10, 0x5, !P5 ;  /* 0x000000050a00780c */ /* 0x000fe40006fc1670 */
[----:B------:R-:W-:-:S11]  /*3cf0*/  ISETP.LT.OR P5, PT, R8, 0x6, !P5 ;  /* 0x000000060800780c */ /* 0x000fd60006fa1670 */
[----:B------:R-:W5:Y:S08]  /*3d00*/  @!P6 LDC R6, c[0x0][0x3cc] ;  /* 0x0000f300ff06eb82 */ /* 0x000f700000000800 */
[----:B0-----:R-:W0:Y:S08]  /*3d10*/  @!P6 LDC.64 R2, c[0x0][0x380] ;  /* 0x0000e000ff02eb82 */ /* 0x001e300000000a00 */
[----:B------:R-:W2:Y:S01]  /*3d20*/  @!P5 LDC R24, c[0x0][0x3cc] ;  /* 0x0000f300ff18db82 */ /* 0x000ea20000000800 */
[----:B-----5:R-:W-:-:S07]  /*3d30*/  @!P6 IMAD R9, R6, 0x2, R49 ;  /* 0x000000020609e824 */ /* 0x020fce00078e0231 */
[----:B------:R-:W5:Y:S01]  /*3d40*/  @!P5 LDC.64 R14, c[0x0][0x380] ;  /* 0x0000e000ff0edb82 */ /* 0x000f620000000a00 */
[----:B0-----:R-:W-:-:S05]  /*3d50*/  @!P6 IMAD.WIDE R2, R9, 0x8, R2 ;  /* 0x000000080902e825 */ /* 0x001fca00078e0202 */
[----:B------:R0:W-:Y:S01]  /*3d60*/  @!P6 STG.E.64 desc[UR12][R2.64], R54 ;  /* 0x000000360200e986 */ /* 0x0001e2000c101b0c */
[----:B------:R-:W-:Y:S02]  /*3d70*/  ISETP.LT.OR P6, PT, R10, 0x5, !P4 ;  /* 0x000000050a00780c */ /* 0x000fe400067c1670 */
[----:B------:R-:W-:Y:S01]  /*3d80*/  ISETP.LT.OR P4, PT, R8, 0x6, !P4 ;  /* 0x000000060800780c */ /* 0x000fe20006781670 */
[----:B------:R-:W5:Y:S10]  /*3d90*/  @!P1 LDC.64 R10, c[0x0][0x380] ;  /* 0x0000e000ff0a9b82 */ /* 0x000f740000000a00 */
[----:B------:R-:W3:Y:S08]  /*3da0*/  @!P6 LDC R6, c[0x0][0x3cc] ;  /* 0x0000f300ff06eb82 */ /* 0x000ef00000000800 */
[----:B----4-:R-:W1:Y:S08]  /*3db0*/  @!P6 LDC.64 R12, c[0x0][0x380] ;  /* 0x0000e000ff0ceb82 */ /* 0x010e700000000a00 */
[----:B------:R-:W4:Y:S01]  /*3dc0*/  @!P4 LDC R26, c[0x0][0x3cc] ;  /* 0x0000f300ff1acb82 */ /* 0x000f220000000800 */
[----:B---3--:R-:W-:-:S07]  /*3dd0*/  @!P6 IMAD R9, R6, 0x3, R49 ;  /* 0x000000030609e824 */ /* 0x008fce00078e0231 */
[----:B------:R-:W3:Y:S01]  /*3de0*/  @!P4 LDC.64 R18, c[0x0][0x380] ;  /* 0x0000e000ff12cb82 */ /* 0x000ee20000000a00 */
[----:B-1----:R-:W-:-:S07]  /*3df0*/  @!P6 IMAD.WIDE R4, R9, 0x8, R12 ;  /* 0x000000080904e825 */ /* 0x002fce00078e020c */
[----:B------:R-:W1:Y:S01]  /*3e00*/  @!P0 LDC R6, c[0x0][0x3cc] ;  /* 0x0000f300ff068b82 */ /* 0x000e620000000800 */
[----:B------:R2:W-:Y:S01]  /*3e10*/  @!P6 STG.E.64 desc[UR12][R4.64], R52 ;  /* 0x000000340400e986 */ /* 0x0005e2000c101b0c */
[----:B------:R-:W-:-:S06]  /*3e20*/  ISETP.GE.AND P6, PT, R0, 0x5, PT ;  /* 0x000000050000780c */ /* 0x000fcc0003fc6270 */
[----:B------:R-:W3:Y:S08]  /*3e30*/  @!P3 LDC.64 R12, c[0x0][0x380] ;  /* 0x0000e000ff0cbb82 */ /* 0x000ef00000000a00 */
[----:B------:R-:W5:Y:S01]  /*3e40*/  @P6 LDC R0, c[0x0][0x3cc] ;  /* 0x0000f300ff006b82 */ /* 0x000f620000000800 */
[----:B-1----:R-:W-:-:S07]  /*3e50*/  @!P0 IMAD R23, R6, 0x5, R49 ;  /* 0x0000000506178824 */ /* 0x002fce00078e0231 */
[----:B0-----:R-:W0:Y:S08]  /*3e60*/  @P6 LDC.64 R2, c[0x0][0x380] ;  /* 0x0000e000ff026b82 */ /* 0x001e300000000a00 */
[----:B--2---:R-:W1:Y:S01]  /*3e70*/  @!P0 LDC.64 R4, c[0x0][0x380] ;  /* 0x0000e000ff048b82 */ /* 0x004e620000000a00 */
[----:B-----5:R-:W-:Y:S01]  /*3e80*/  @P6 LEA R9, R0, R49, 0x2 ;  /* 0x0000003100096211 */ /* 0x020fe200078e10ff */
[----:B------:R-:W-:-:S04]  /*3e90*/  VIADD R49, R49, UR4 ;  /* 0x0000000431317c36 */ /* 0x000fc80008000000 */
[--C-:B----4-:R-:W-:Y:S02]  /*3ea0*/  @!P4 IMAD R25, R26, 0x3, R49.reuse ;  /* 0x000000031a19c824 */ /* 0x110fe400078e0231 */
[----:B------:R-:W-:Y:S02]  /*3eb0*/  @!P2 IMAD R27, R28, 0x4, R49 ;  /* 0x000000041c1ba824 */ /* 0x000fe400078e0231 */
[----:B0-----:R-:W-:-:S04]  /*3ec0*/  @P6 IMAD.WIDE R2, R9, 0x8, R2 ;  /* 0x0000000809026825 */ /* 0x001fc800078e0202 */
[----:B------:R-:W-:Y:S01]  /*3ed0*/  @!P3 IMAD.IADD R9, R49, 0x1, R22 ;  /* 0x000000013109b824 */ /* 0x000fe200078e0216 */
[----:B------:R0:W-:Y:S01]  /*3ee0*/  @P6 STG.E.64 desc[UR12][R2.64], R50 ;  /* 0x0000003202006986 */ /* 0x0001e2000c101b0c */
[----:B------:R-:W-:Y:S01]  /*3ef0*/  ISETP.GE.AND P6, PT, R7, 0x6, PT ;  /* 0x000000060700780c */ /* 0x000fe20003fc6270 */
[----:B-1----:R-:W-:-:S04]  /*3f00*/  @!P0 IMAD.WIDE R4, R23, 0x8, R4 ;  /* 0x0000000817048825 */ /* 0x002fc800078e0204 */
[----:B------:R-:W-:Y:S01]  /*3f10*/  @!P5 IMAD R23, R24, 0x2, R49 ;  /* 0x000000021817d824 */ /* 0x000fe200078e0231 */
[----:B------:R1:W-:Y:S01]  /*3f20*/  @!P0 STG.E.64 desc[UR12][R4.64], R16 ;  /* 0x0000001004008986 */ /* 0x0003e2000c101b0c */
[----:B------:R-:W-:-:S04]  /*3f30*/  @!P1 IMAD.WIDE R6, R49, 0x8, R10 ;  /* 0x0000000831069825 */ /* 0x000fc800078e020a */
[----:B---3--:R-:W-:Y:S01]  /*3f40*/  @!P3 IMAD.WIDE R8, R9, 0x8, R12 ;  /* 0x000000080908b825 */ /* 0x008fe200078e020c */
[----:B------:R1:W-:Y:S03]  /*3f50*/  @!P1 STG.E.64 desc[UR12][R6.64], R46 ;  /* 0x0000002e06009986 */ /* 0x0003e6000c101b0c */
[----:B------:R-:W-:Y:S01]  /*3f60*/  @!P5 IMAD.WIDE R10, R23, 0x8, R14 ;  /* 0x00000008170ad825 */ /* 0x000fe200078e020e */
[----:B------:R1:W-:Y:S03]  /*3f70*/  @!P3 STG.E.64 desc[UR12][R8.64], R44 ;  /* 0x0000002c0800b986 */ /* 0x0003e6000c101b0c */
[----:B------:R-:W-:Y:S01]  /*3f80*/  @!P4 IMAD.WIDE R12, R25, 0x8, R18 ;  /* 0x00000008190cc825 */ /* 0x000fe200078e0212 */
[----:B------:R1:W-:Y:S03]  /*3f90*/  @!P5 STG.E.64 desc[UR12][R10.64], R42 ;  /* 0x0000002a0a00d986 */ /* 0x0003e6000c101b0c */
[----:B0-----:R-:W-:Y:S01]  /*3fa0*/  @!P2 IMAD.WIDE R2, R27, 0x8, R20 ;  /* 0x000000081b02a825 */ /* 0x001fe200078e0214 */
[----:B------:R1:W-:Y:S04]  /*3fb0*/  @!P4 STG.E.64 desc[UR12][R12.64], R40 ;  /* 0x000000280c00c986 */ /* 0x0003e8000c101b0c */
[----:B------:R1:W-:Y:S01]  /*3fc0*/  @!P2 STG.E.64 desc[UR12][R2.64], R38 ;  /* 0x000000260200a986 */ /* 0x0003e2000c101b0c */
[----:B------:R-:W-:Y:S05]  /*3fd0*/  @!P6 EXIT ;  /* 0x000000000000e94d */ /* 0x000fea0003800000 */
[----:B------:R-:W0:Y:S08]  /*3fe0*/  LDC R0, c[0x0][0x3cc] ;  /* 0x0000f300ff007b82 */ /* 0x000e300000000800 */
[----:B-1----:R-:W1:Y:S01]  /*3ff0*/  LDC.64 R2, c[0x0][0x380] ;  /* 0x0000e000ff027b82 */ /* 0x002e620000000a00 */
[----:B0-----:R-:W-:-:S04]  /*4000*/  IMAD R5, R0, 0x5, R49 ;  /* 0x0000000500057824 */ /* 0x001fc800078e0231 */
[----:B-1----:R-:W-:-:S05]  /*4010*/  IMAD.WIDE R2, R5, 0x8, R2 ;  /* 0x0000000805027825 */ /* 0x002fca00078e0202 */
[----:B------:R-:W-:Y:S01]  /*4020*/  STG.E.64 desc[UR12][R2.64], R102 ;  /* 0x0000006602007986 */ /* 0x000fe2000c101b0c */
[----:B------:R-:W-:Y:S05]  /*4030*/  EXIT ;  /* 0x000000000000794d */ /* 0x000fea0003800000 */
.L_x_21:
[----:B------:R-:W-:-:S00]  /*4040*/  BRA `(.L_x_21) ;  /* 0xfffffffc00fc7947 */ /* 0x000fc0000383ffff */
[----:B------:R-:W-:-:S00]  /*4050*/  NOP ;  /* 0x0000000000007918 */ /* 0x000fc00000000000 */
        /* <DEDUP_REMOVED lines=10> */
.L_x_55:


//--------------------- .text._Z11kernel__3_1PdS_S_iiiiiiiiiiiiiiii --------------------------
	.section	.text._Z11kernel__3_1PdS_S_iiiiiiiiiiiiiiii,"ax",@progbits
	.align	128
        .global         _Z11kernel__3_1PdS_S_iiiiiiiiiiiiiiii
        .type           _Z11kernel__3_1PdS_S_iiiiiiiiiiiiiiii,@function
        .size           _Z11kernel__3_1PdS_S_iiiiiiiiiiiiiiii,(.L_x_56 - _Z11kernel__3_1PdS_S_iiiiiiiiiiiiiiii)
        .other          _Z11kernel__3_1PdS_S_iiiiiiiiiiiiiiii,@"STO_CUDA_ENTRY STV_DEFAULT"
_Z11kernel__3_1PdS_S_iiiiiiiiiiiiiiii:
.text._Z11kernel__3_1PdS_S_iiiiiiiiiiiiiiii:
[----:B------:R-:W-:Y:S08]  /*0000*/  LDC R1, c[0x0][0x37c] ;  /* 0x0000df00ff017b82 */ /* 0x000ff00000000800 */
[----:B------:R-:W0:Y:S01]  /*0010*/  LDC.64 R2, c[0x0][0x3b0] ;  /* 0x0000ec00ff027b82 */ /* 0x000e220000000a00 */
[----:B------:R-:W1:Y:S01]  /*0020*/  S2R R85, SR_TID.X ;  /* 0x0000000000557919 */ /* 0x000e620000002100 */
[----:B------:R-:W-:-:S02]  /*0030*/  CS2R R70, SRZ ;  /* 0x0000000000467805 */ /* 0x000fc4000001ff00 */
[----:B------:R-:W-:Y:S02]  /*0040*/  CS2R R68, SRZ ;  /* 0x0000000000447805 */ /* 0x000fe4000001ff00 */
[----:B------:R-:W-:Y:S01]  /*0050*/  CS2R R66, SRZ ;  /* 0x0000000000427805 */ /* 0x000fe2000001ff00 */
[----:B------:R-:W2:Y:S01]  /*0060*/  S2R R87, SR_TID.Y ;  /* 0x0000000000577919 */ /* 0x000ea20000002200 */
[----:B------:R-:W-:Y:S02]  /*0070*/  CS2R R64, SRZ ;  /* 0x0000000000407805 */ /* 0x000fe4000001ff00 */
[----:B------:R-:W-:Y:S01]  /*0080*/  CS2R R62, SRZ ;  /* 0x00000000003e7805 */ /* 0x000fe2000001ff00 */
[----:B------:R-:W3:Y:S01]  /*0090*/  LDC.64 R6, c[0x0][0x3b8] ;  /* 0x0000ee00ff067b82 */ /* 0x000ee20000000a00 */
[----:B------:R-:W-:Y:S02]  /*00a0*/  CS2R R60, SRZ ;  /* 0x00000000003c7805 */ /* 0x000fe4000001ff00 */
[----:B------:R-:W-:-:S02]  /*00b0*/  CS2R R58, SRZ ;  /* 0x00000000003a7805 */ /* 0x000fc4000001ff00 */
[----:B------:R-:W-:Y:S02]  /*00c0*/  CS2R R56, SRZ ;  /* 0x0000000000387805 */ /* 0x000fe4000001ff00 */
[----:B------:R-:W-:Y:S02]  /*00d0*/  CS2R R54, SRZ ;  /* 0x0000000000367805 */ /* 0x000fe4000001ff00 */
[----:B------:R-:W-:Y:S02]  /*00e0*/  CS2R R52, SRZ ;  /* 0x0000000000347805 */ /* 0x000fe4000001ff00 */
[----:B------:R-:W-:Y:S02]  /*00f0*/  CS2R R50, SRZ ;  /* 0x0000000000327805 */ /* 0x000fe4000001ff00 */
[----:B------:R-:W-:Y:S01]  /*0100*/  CS2R R48, SRZ ;  /* 0x0000000000307805 */ /* 0x000fe2000001ff00 */
[----:B------:R-:W4:Y:S01]  /*0110*/  S2UR UR4, SR_CTAID.X ;  /* 0x00000000000479c3 */ /* 0x000f220000002500 */
        /* <DEDUP_REMOVED lines=12> */
[----:B------:R-:W-:Y:S02]  /*01e0*/  CS2R R26, SRZ ;  /* 0x00000000001a7805 */ /* 0x000fe4000001ff00 */
[----:B------:R-:W-:Y:S02]  /*01f0*/  CS2R R24, SRZ ;  /* 0x0000000000187805 */ /* 0x000fe4000001ff00 */
[----:B------:R-:W-:Y:S01]  /*0200*/  CS2R R22, SRZ ;  /* 0x0000000000167805 */ /* 0x000fe2000001ff00 */
[----:B---3--:R-:W-:Y:S01]  /*0210*/  IMAD R6, R3, R6, RZ ;  /* 0x0000000603067224 */ /* 0x008fe200078e02ff */
[----:B------:R-:W3:Y:S01]  /*0220*/  LDC.64 R88, c[0x0][0x398] ;  /* 0x0000e600ff587b82 */ /* 0x000ee20000000a00 */
[----:B-1----:R-:W-:-:S02]  /*0230*/  LOP3.LUT R86, R85, 0xf, RZ, 0xc0, !PT ;  /* 0x0000000f55567812 */ /* 0x002fc400078ec0ff */
[----:B------:R-:W-:Y:S01]  /*0240*/  CS2R R20, SRZ ;  /* 0x0000000000147805 */ /* 0x000fe2000001ff00 */
[----:B------:R-:W-:Y:S01]  /*0250*/  IMAD R7, R6, R7, RZ ;  /* 0x0000000706077224 */ /* 0x000fe200078e02ff */
[-C--:B------:R-:W-:Y:S02]  /*0260*/  IABS R8, R6.reuse ;  /* 0x0000000600087213 */ /* 0x080fe40000000000 */
[----:B------:R-:W-:Y:S02]  /*0270*/  CS2R R18, SRZ ;  /* 0x0000000000127805 */ /* 0x000fe4000001ff00 */
[----:B------:R-:W-:Y:S01]  /*0280*/  IABS R10, R6 ;  /* 0x00000006000a7213 */ /* 0x000fe20000000000 */
[----:B------:R-:W1:Y:S01]  /*0290*/  I2F.U32.RP R0, R7 ;  /* 0x0000000700007306 */ /* 0x000e620000209000 */
[----:B------:R-:W-:Y:S01]  /*02a0*/  IMAD.MOV R9, RZ, RZ, -R7 ;  /* 0x000000ffff097224 */ /* 0x000fe200078e0a07 */
[----:B------:R-:W-:Y:S02]  /*02b0*/  ISETP.NE.U32.AND P2, PT, R7, RZ, PT ;  /* 0x000000ff0700720c */ /* 0x000fe40003f45070 */
[----:B------:R-:W-:Y:S01]  /*02c0*/  CS2R R16, SRZ ;  /* 0x0000000000107805 */ /* 0x000fe2000001ff00 */
[----:B------:R-:W-:Y:S01]  /*02d0*/  IMAD.MOV R10, RZ, RZ, -R10 ;  /* 0x000000ffff0a7224 */ /* 0x000fe200078e0a0a */
[----:B------:R-:W-:-:S02]  /*02e0*/  CS2R R14, SRZ ;  /* 0x00000000000e7805 */ /* 0x000fc4000001ff00 */
[----:B------:R-:W-:Y:S01]  /*02f0*/  CS2R R12, SRZ ;  /* 0x00000000000c7805 */ /* 0x000fe2000001ff00 */
[----:B------:R-:W1:Y:S01]  /*0300*/  LDCU.64 UR10, c[0x0][0x358] ;  /* 0x00006b00ff0a77ac */ /* 0x000e620008000a00 */
[----:B0-----:R-:W-:-:S05]  /*0310*/  IMAD.HI R77, R83, 0x2aaaaaab, RZ ;  /* 0x2aaaaaab534d7827 */ /* 0x001fca00078e02ff */
[----:B------:R-:W-:Y:S01]  /*0320*/  LEA.HI R80, R77, R77, RZ, 0x1 ;  /* 0x0000004d4d507211 */ /* 0x000fe200078f08ff */
[----:B-1----:R-:W0:Y:S01]  /*0330*/  MUFU.RCP R0, R0 ;  /* 0x0000000000007308 */ /* 0x002e220000001000 */
[----:B---3--:R-:W-:-:S03]  /*0340*/  SHF.R.S32.HI R72, RZ, 0x1f, R89 ;  /* 0x0000001fff487819 */ /* 0x008fc60000011459 */
[----:B------:R-:W-:Y:S01]  /*0350*/  IMAD R79, R80, -0x6, R83 ;  /* 0xfffffffa504f7824 */ /* 0x000fe200078e0253 */
[----:B------:R-:W-:-:S04]  /*0360*/  LEA.HI R78, R72, R89, RZ, 0x4 ;  /* 0x00000059484e7211 */ /* 0x000fc800078f20ff */
[----:B------:R-:W-:-:S05]  /*0370*/  LOP3.LUT R78, R78, 0xfffffff0, RZ, 0xc0, !PT ;  /* 0xfffffff04e4e7812 */ /* 0x000fca00078ec0ff */
[----:B------:R-:W-:Y:S02]  /*0380*/  IMAD.IADD R80, R89, 0x1, -R78 ;  /* 0x0000000159507824 */ /* 0x000fe400078e0a4e */
[----:B0-----:R-:W-:-:S04]  /*0390*/  VIADD R4, R0, 0xffffffe ;  /* 0x0ffffffe00047836 */ /* 0x001fc80000000000 */
[----:B------:R0:W1:Y:S02]  /*03a0*/  F2I.FTZ.U32.TRUNC.NTZ R5, R4 ;  /* 0x0000000400057305 */ /* 0x000064000021f000 */
[----:B0-----:R-:W-:Y:S02]  /*03b0*/  IMAD.MOV.U32 R4, RZ, RZ, RZ ;  /* 0x000000ffff047224 */ /* 0x001fe400078e00ff */
[----:B-1----:R-:W-:-:S04]  /*03c0*/  IMAD R9, R9, R5, RZ ;  /* 0x0000000509097224 */ /* 0x002fc800078e02ff */
[----:B------:R-:W-:Y:S01]  /*03d0*/  IMAD.HI.U32 R5, R5, R9, R4 ;  /* 0x0000000905057227 */ /* 0x000fe200078e0004 */
[----:B------:R-:W-:-:S04]  /*03e0*/  MOV R9, R8 ;  /* 0x0000000800097202 */ /* 0x000fc80000000f00 */
[----:B------:R-:W0:Y:S01]  /*03f0*/  I2F.RP R8, R9 ;  /* 0x0000000900087306 */ /* 0x000e220000209400 */
[----:B----4-:R-:W-:-:S04]  /*0400*/  IMAD.HI.U32 R0, R5, UR4, RZ ;  /* 0x0000000405007c27 */ /* 0x010fc8000f8e00ff */
[----:B------:R-:W-:-:S04]  /*0410*/  IMAD.MOV R4, RZ, RZ, -R0 ;  /* 0x000000ffff047224 */ /* 0x000fc800078e0a00 */
[----:B------:R-:W-:-:S05]  /*0420*/  IMAD R4, R7, R4, UR4 ;  /* 0x0000000407047e24 */ /* 0x000fca000f8e0204 */
[----:B------:R-:W-:Y:S01]  /*0430*/  ISETP.GE.U32.AND P0, PT, R4, R7, PT ;  /* 0x000000070400720c */ /* 0x000fe20003f06070 */
[----:B0-----:R-:W0:-:S12]  /*0440*/  MUFU.RCP R8, R8 ;  /* 0x0000000800087308 */ /* 0x001e180000001000 */
[----:B------:R-:W-:Y:S01]  /*0450*/  @P0 IMAD.IADD R4, R4, 0x1, -R7 ;  /* 0x0000000104040824 */ /* 0x000fe200078e0a07 */
[----:B------:R-:W-:-:S04]  /*0460*/  @P0 IADD3 R0, PT, PT, R0, 0x1, RZ ;  /* 0x0000000100000810 */ /* 0x000fc80007ffe0ff */
[----:B------:R-:W-:Y:S01]  /*0470*/  ISETP.GE.U32.AND P1, PT, R4, R7, PT ;  /* 0x000000070400720c */ /* 0x000fe20003f26070 */
[----:B0-----:R-:W-:-:S06]  /*0480*/  VIADD R5, R8, 0xffffffe ;  /* 0x0ffffffe08057836 */ /* 0x001fcc0000000000 */
[----:B------:R-:W0:Y:S06]  /*0490*/  F2I.FTZ.U32.TRUNC.NTZ R5, R5 ;  /* 0x0000000500057305 */ /* 0x000e2c000021f000 */
[----:B------:R-:W-:Y:S01]  /*04a0*/  @P1 VIADD R0, R0, 0x1 ;  /* 0x0000000100001836 */ /* 0x000fe20000000000 */
[----:B------:R-:W-:-:S05]  /*04b0*/  @!P2 LOP3.LUT R0, RZ, R7, RZ, 0x33, !PT ;  /* 0x00000007ff00a212 */ /* 0x000fca00078e33ff */
[----:B------:R-:W-:Y:S02]  /*04c0*/  IMAD.MOV R4, RZ, RZ, -R0 ;  /* 0x000000ffff047224 */ /* 0x000fe400078e0a00 */
[----:B0-----:R-:W-:Y:S02]  /*04d0*/  IMAD.MOV R8, RZ, RZ, -R5 ;  /* 0x000000ffff087224 */ /* 0x001fe400078e0a05 */
[----:B------:R-:W-:Y:S02]  /*04e0*/  IMAD R7, R7, R4, UR4 ;  /* 0x0000000407077e24 */ /* 0x000fe4000f8e0204 */
[----:B------:R-:W-:Y:S02]  /*04f0*/  HFMA2 R4, -RZ, RZ, 0, 0 ;  /* 0x00000000ff047431 */ /* 0x000fe400000001ff */
[----:B------:R-:W-:Y:S01]  /*0500*/  IMAD R11, R8, R9, RZ ;  /* 0x00000009080b7224 */ /* 0x000fe200078e02ff */
[----:B------:R-:W0:Y:S01]  /*0510*/  LDCU UR4, c[0x0][0x3d4] ;  /* 0x00007a80ff0477ac */ /* 0x000e220008000800 */
[----:B------:R-:W-:-:S02]  /*0520*/  IABS R8, R7 ;  /* 0x0000000700087213 */ /* 0x000fc40000000000 */
[----:B------:R-:W-:Y:S01]  /*0530*/  IMAD.HI.U32 R4, R5, R11, R4 ;  /* 0x0000000b05047227 */ /* 0x000fe200078e0004 */
[----:B------:R-:W-:-:S03]  /*0540*/  IABS R11, R3 ;  /* 0x00000003000b7213 */ /* 0x000fc60000000000 */
[----:B------:R-:W-:Y:S02]  /*0550*/  IMAD.MOV.U32 R5, RZ, RZ, R8 ;  /* 0x000000ffff057224 */ /* 0x000fe400078e0008 */
[----:B------:R-:W1:Y:S02]  /*0560*/  I2F.RP R8, R11 ;  /* 0x0000000b00087306 */ /* 0x000e640000209400 */
[----:B------:R-:W-:Y:S01]  /*0570*/  IMAD.HI.U32 R74, R4, R5, RZ ;  /* 0x00000005044a7227 */ /* 0x000fe200078e00ff */
[----:B0-----:R-:W-:-:S03]  /*0580*/  UISETP.GE.AND UP0, UPT, UR4, 0x1, UPT ;  /* 0x000000010400788c */ /* 0x001fc6000bf06270 */
[----:B------:R-:W-:-:S05]  /*0590*/  IMAD R4, R74, R10, R5 ;  /* 0x0000000a4a047224 */ /* 0x000fca00078e0205 */
[----:B------:R-:W-:Y:S01]  /*05a0*/  ISETP.GT.U32.AND P1, PT, R9, R4, PT ;  /* 0x000000040900720c */ /* 0x000fe20003f24070 */
[----:B-1----:R-:W0:-:S12]  /*05b0*/  MUFU.RCP R8, R8 ;  /* 0x0000000800087308 */ /* 0x002e180000001000 */
[----:B------:R-:W-:Y:S02]  /*05c0*/  @!P1 IMAD.IADD R4, R4, 0x1, -R9 ;  /* 0x0000000104049824 */ /* 0x000fe400078e0a09 */
[----:B------:R-:W-:Y:S01]  /*05d0*/  @!P1 VIADD R74, R74, 0x1 ;  /* 0x000000014a4a9836 */ /* 0x000fe20000000000 */
[----:B------:R-:W-:Y:S02]  /*05e0*/  ISETP.NE.AND P1, PT, R6, RZ, PT ;  /* 0x000000ff0600720c */ /* 0x000fe40003f25270 */
[----:B------:R-:W-:Y:S02]  /*05f0*/  ISETP.GE.U32.AND P0, PT, R4, R9, PT ;  /* 0x000000090400720c */ /* 0x000fe40003f06070 */
[----:B------:R-:W-:Y:S02]  /*0600*/  LOP3.LUT R4, R7, R6, RZ, 0x3c, !PT ;  /* 0x0000000607047212 */ /* 0x000fe400078e3cff */
[----:B0-----:R-:W-:Y:S02]  /*0610*/  IADD3 R5, PT, PT, R8, 0xffffffe, RZ ;  /* 0x0ffffffe08057810 */ /* 0x001fe40007ffe0ff */
[----:B------:R-:W-:-:S02]  /*0620*/  ISETP.GE.AND P2, PT, R4, RZ, PT ;  /* 0x000000ff0400720c */ /* 0x000fc40003f46270 */
[----:B------:R-:W-:Y:S02]  /*0630*/  IABS R9, R2 ;  /* 0x0000000200097213 */ /* 0x000fe40000000000 */
[----:B------:R-:W0:Y:S03]  /*0640*/  F2I.FTZ.U32.TRUNC.NTZ R5, R5 ;  /* 0x0000000500057305 */ /* 0x000e26000021f000 */
[----:B------:R-:W-:-:S06]  /*0650*/  @P0 VIADD R74, R74, 0x1 ;  /* 0x000000014a4a0836 */ /* 0x000fcc0000000000 */
[----:B------:R-:W-:Y:S01]  /*0660*/  @!P2 IMAD.MOV R74, RZ, RZ, -R74 ;  /* 0x000000ffff4aa224 */ /* 0x000fe200078e0a4a */
[----:B------:R-:W-:-:S05]  /*0670*/  @!P1 LOP3.LUT R74, RZ, R6, RZ, 0x33, !PT ;  /* 0x00000006ff4a9212 */ /* 0x000fca00078e33ff */
[----:B------:R-:W-:Y:S01]  /*0680*/  IMAD.MOV R4, RZ, RZ, -R74 ;  /* 0x000000ffff047224 */ /* 0x000fe200078e0a4a */
[----:B0-----:R-:W-:Y:S01]  /*0690*/  IADD3 R8, PT, PT, RZ, -R5, RZ ;  /* 0x80000005ff087210 */ /* 0x001fe20007ffe0ff */
[----:B------:R-:W-:Y:S02]  /*06a0*/  IMAD R91, R74, 0x6, RZ ;  /* 0x000000064a5b7824 */ /* 0x000fe400078e02ff */
[----:B------:R-:W-:Y:S02]  /*06b0*/  IMAD R10, R6, R4, R7 ;  /* 0x00000004060a7224 */ /* 0x000fe400078e0207 */
[----:B------:R-:W-:Y:S01]  /*06c0*/  IMAD R7, R8, R11, RZ ;  /* 0x0000000b08077224 */ /* 0x000fe200078e02ff */
[----:B------:R-:W-:Y:S01]  /*06d0*/  IABS R8, R3 ;  /* 0x0000000300087213 */ /* 0x000fe20000000000 */
[----:B------:R-:W-:Y:S01]  /*06e0*/  IMAD.MOV.U32 R4, RZ, RZ, RZ ;  /* 0x000000ffff047224 */ /* 0x000fe200078e00ff */
[----:B------:R-:W-:Y:S01]  /*06f0*/  IABS R6, R10 ;  /* 0x0000000a00067213 */ /* 0x000fe20000000000 */
[----:B------:R-:W-:-:S02]  /*0700*/  IMAD R74, R74, -0x6, R83 ;  /* 0xfffffffa4a4a7824 */ /* 0x000fc400078e0253 */
[----:B------:R-:W-:Y:S01]  /*0710*/  IMAD.HI.U32 R4, R5, R7, R4 ;  /* 0x0000000705047227 */ /* 0x000fe200078e0004 */
[----:B------:R-:W-:-:S03]  /*0720*/  MOV R5, R6 ;  /* 0x0000000600057202 */ /* 0x000fc60000000f00 */
[----:B------:R-:W-:Y:S02]  /*0730*/  IMAD.MOV R7, RZ, RZ, -R8 ;  /* 0x000000ffff077224 */ /* 0x000fe400078e0a08 */
[----:B------:R-:W-:Y:S02]  /*0740*/  IMAD.MOV.U32 R8, RZ, RZ, R9 ;  /* 0x000000ffff087224 */ /* 0x000fe400078e0009 */
[----:B------:R-:W-:Y:S02]  /*0750*/  IMAD.HI.U32 R84, R4, R5, RZ ;  /* 0x0000000504547227 */ /* 0x000fe400078e00ff */
[----:B------:R-:W0:Y:S02]  /*0760*/  I2F.RP R6, R8 ;  /* 0x0000000800067306 */ /* 0x000e240000209400 */
[----:B------:R-:W-:-:S05]  /*0770*/  IMAD R4, R84, R7, R5 ;  /* 0x0000000754047224 */ /* 0x000fca00078e0205 */
[----:B------:R-:W-:Y:S01]  /*0780*/  ISETP.GT.U32.AND P1, PT, R11, R4, PT ;  /* 0x000000040b00720c */ /* 0x000fe20003f24070 */
[----:B0-----:R-:W0:-:S12]  /*0790*/  MUFU.RCP R6, R6 ;  /* 0x0000000600067308 */ /* 0x001e180000001000 */
[----:B------:R-:W-:Y:S01]  /*07a0*/  @!P1 IMAD.IADD R4, R4, 0x1, -R11 ;  /* 0x0000000104049824 */ /* 0x000fe200078e0a0b */
[----:B------:R-:W-:Y:S02]  /*07b0*/  @!P1 IADD3 R84, PT, PT, R84, 0x1, RZ ;  /* 0x0000000154549810 */ /* 0x000fe40007ffe0ff */
[----:B------:R-:W-:Y:S02]  /*07c0*/  ISETP.NE.AND P1, PT, R3, RZ, PT ;  /* 0x000000ff0300720c */ /* 0x000fe40003f25270 */
[----:B------:R-:W-:Y:S02]  /*07d0*/  ISETP.GE.U32.AND P0, PT, R4, R11, PT ;  /* 0x0000000b0400720c */ /* 0x000fe40003f06070 */
[----:B------:R-:W-:-:S04]  /*07e0*/  LOP3.LUT R4, R10, R3, RZ, 0x3c, !PT ;  /* 0x000000030a047212 */ /* 0x000fc800078e3cff */
[----:B------:R-:W-:Y:S01]  /*07f0*/  ISETP.GE.AND P2, PT, R4, RZ, PT ;  /* 0x000000ff0400720c */ /* 0x000fe20003f46270 */
[----:B0-----:R-:W-:-:S06]  /*0800*/  VIADD R5, R6, 0xffffffe ;  /* 0x0ffffffe06057836 */ /* 0x001fcc0000000000 */
[----:B------:R-:W0:Y:S01]  /*0810*/  F2I.FTZ.U32.TRUNC.NTZ R5, R5 ;  /* 0x0000000500057305 */ /* 0x000e22000021f000 */
[----:B------:R-:W-:-:S05]  /*0820*/  @P0 VIADD R84, R84, 0x1 ;  /* 0x0000000154540836 */ /* 0x000fca0000000000 */
[----:B------:R-:W-:Y:S01]  /*0830*/  @!P2 IMAD.MOV R84, RZ, RZ, -R84 ;  /* 0x000000ffff54a224 */ /* 0x000fe200078e0a54 */
[----:B------:R-:W-:-:S04]  /*0840*/  @!P1 LOP3.LUT R84, RZ, R3, RZ, 0x33, !PT ;  /* 0x00000003ff549212 */ /* 0x000fc800078e33ff */
[C---:B------:R-:W-:Y:S01]  /*0850*/  IADD3 R4, PT, PT, -R84.reuse, RZ, RZ ;  /* 0x000000ff54047210 */ /* 0x040fe20007ffe1ff */
[----:B------:R-:W-:Y:S02]  /*0860*/  IMAD R77, R84, -0x6, R82 ;  /* 0xfffffffa544d7824 */ /* 0x000fe400078e0252 */
[----:B0-----:R-:W-:Y:S02]  /*0870*/  IMAD.MOV R7, RZ, RZ, -R5 ;  /* 0x000000ffff077224 */ /* 0x001fe400078e0a05 */
[----:B------:R-:W-:Y:S01]  /*0880*/  IMAD R9, R3, R4, R10 ;  /* 0x0000000403097224 */ /* 0x000fe200078e020a */
[----:B------:R-:W-:Y:S01]  /*0890*/  CS2R R10, SRZ ;  /* 0x00000000000a7805 */ /* 0x000fe2000001ff00 */
[----:B------:R-:W-:Y:S02]  /*08a0*/  IMAD R3, R7, R8, RZ ;  /* 0x0000000807037224 */ /* 0x000fe400078e02ff */
[----:B------:R-:W-:Y:S01]  /*08b0*/  IMAD.MOV.U32 R4, RZ, RZ, RZ ;  /* 0x000000ffff047224 */ /* 0x000fe200078e00ff */
[----:B------:R-:W-:-:S03]  /*08c0*/  IABS R6, R9 ;  /* 0x0000000900067213 */ /* 0x000fc60000000000 */
[----:B------:R-:W-:-:S04]  /*08d0*/  IMAD.HI.U32 R4, R5, R3, R4 ;  /* 0x0000000305047227 */ /* 0x000fc800078e0004 */
[----:B------:R-:W-:-:S04]  /*08e0*/  IMAD.MOV.U32 R3, RZ, RZ, R6 ;  /* 0x000000ffff037224 */ /* 0x000fc800078e0006 */
[----:B------:R-:W-:-:S04]  /*08f0*/  IMAD.HI.U32 R4, R4, R3, RZ ;  /* 0x0000000304047227 */ /* 0x000fc800078e00ff */
[----:B------:R-:W-:-:S04]  /*0900*/  IMAD.MOV R5, RZ, RZ, -R4 ;  /* 0x000000ffff057224 */ /* 0x000fc800078e0a04 */
[----:B------:R-:W-:Y:S01]  /*0910*/  IMAD R3, R8, R5, R3 ;  /* 0x0000000508037224 */ /* 0x000fe200078e0203 */
[----:B------:R-:W-:-:S04]  /*0920*/  SHF.R.S32.HI R5, RZ, 0x1f, R88 ;  /* 0x0000001fff057819 */ /* 0x000fc80000011458 */
[----:B------:R-:W-:Y:S02]  /*0930*/  ISETP.GT.U32.AND P1, PT, R8, R3, PT ;  /* 0x000000030800720c */ /* 0x000fe40003f24070 */
[----:B------:R-:W-:-:S11]  /*0940*/  LEA.HI R6, R5, R88, RZ, 0x4 ;  /* 0x0000005805067211 */ /* 0x000fd600078f20ff */
[-C--:B------:R-:W-:Y:S01]  /*0950*/  @!P1 IADD3 R3, PT, PT, R3, -R8.reuse, RZ ;  /* 0x8000000803039210 */ /* 0x080fe20007ffe0ff */
[----:B------:R-:W-:Y:S01]  /*0960*/  @!P1 VIADD R4, R4, 0x1 ;  /* 0x0000000104049836 */ /* 0x000fe20000000000 */
[----:B------:R-:W-:Y:S02]  /*0970*/  ISETP.NE.AND P1, PT, R2, RZ, PT ;  /* 0x000000ff0200720c */ /* 0x000fe40003f25270 */
[----:B------:R-:W-:Y:S02]  /*0980*/  ISETP.GE.U32.AND P0, PT, R3, R8, PT ;  /* 0x000000080300720c */ /* 0x000fe40003f06070 */
[----:B------:R-:W-:-:S04]  /*0990*/  LOP3.LUT R3, R9, R2, RZ, 0x3c, !PT ;  /* 0x0000000209037212 */ /* 0x000fc800078e3cff */
[----:B------:R-:W-:-:S07]  /*09a0*/  ISETP.GE.AND P2, PT, R3, RZ, PT ;  /* 0x000000ff0300720c */ /* 0x000fce0003f46270 */
[----:B------:R-:W-:Y:S01]  /*09b0*/  @P0 VIADD R4, R4, 0x1 ;  /* 0x0000000104040836 */ /* 0x000fe20000000000 */
[----:B------:R-:W-:-:S03]  /*09c0*/  ISETP.GT.AND P0, PT, R77, 0x5, PT ;  /* 0x000000054d00780c */ /* 0x000fc60003f04270 */
[----:B------:R-:W-:Y:S01]  /*09d0*/  IMAD.MOV.U32 R90, RZ, RZ, R4 ;  /* 0x000000ffff5a7224 */ /* 0x000fe200078e0004 */
[----:B------:R-:W-:-:S04]  /*09e0*/  LEA.HI R4, R85, R0, RZ, 0x1c ;  /* 0x0000000055047211 */ /* 0x000fc800078fe0ff */
[----:B------:R-:W-:Y:S01]  /*09f0*/  @!P2 IADD3 R90, PT, PT, -R90, RZ, RZ ;  /* 0x000000ff5a5aa210 */ /* 0x000fe20007ffe1ff */
[----:B------:R-:W-:Y:S01]  /*0a00*/  IMAD R3, R4, R83, R91 ;  /* 0x0000005304037224 */ /* 0x000fe200078e025b */
[----:B------:R-:W-:Y:S02]  /*0a10*/  @!P1 LOP3.LUT R90, RZ, R2, RZ, 0x33, !PT ;  /* 0x00000002ff5a9212 */ /* 0x000fe400078e33ff */
[----:B------:R-:W-:Y:S01]  /*0a20*/  ISETP.GT.AND P1, PT, R74, 0x5, PT ;  /* 0x000000054a00780c */ /* 0x000fe20003f24270 */
[----:B------:R-:W-:Y:S02]  /*0a30*/  IMAD R3, R3, R82, RZ ;  /* 0x0000005203037224 */ /* 0x000fe400078e02ff */
[----:B------:R-:W-:Y:S01]  /*0a40*/  IMAD.MOV R7, RZ, RZ, -R90 ;  /* 0x000000ffff077224 */ /* 0x000fe200078e0a5a */
[----:B------:R-:W-:Y:S01]  /*0a50*/  SEL R79, R79, 0x6, !P1 ;  /* 0x000000064f4f7807 */ /* 0x000fe20004800000 */
[----:B------:R-:W-:Y:S02]  /*0a60*/  IMAD R5, R84, 0x6, R3 ;  /* 0x0000000654057824 */ /* 0x000fe400078e0203 */
[----:B------:R-:W-:Y:S01]  /*0a70*/  IMAD R2, R2, R7, R9 ;  /* 0x0000000702027224 */ /* 0x000fe200078e0209 */
[----:B------:R-:W-:Y:S01]  /*0a80*/  CS2R R8, SRZ ;  /* 0x0000000000087805 */ /* 0x000fe2000001ff00 */
[----:B--2---:R-:W-:-:S02]  /*0a90*/  IMAD R4, R90, 0x10, R87 ;  /* 0x000000105a047824 */ /* 0x004fc400078e0257 */
[----:B------:R-:W-:Y:S02]  /*0aa0*/  IMAD.SHL.U32 R3, R2, 0x10, RZ ;  /* 0x0000001002037824 */ /* 0x000fe400078e00ff */
[----:B------:R-:W-:-:S03]  /*0ab0*/  IMAD.HI R2, R82, 0x2aaaaaab, RZ ;  /* 0x2aaaaaab52027827 */ /* 0x000fc600078e02ff */
[----:B------:R-:W-:Y:S01]  /*0ac0*/  LOP3.LUT R75, R3, R86, RZ, 0xfc, !PT ;  /* 0x00000056034b7212 */ /* 0x000fe200078efcff */
[----:B------:R-:W-:Y:S01]  /*0ad0*/  IMAD R4, R5, R89, R4 ;  /* 0x0000005905047224 */ /* 0x000fe200078e0204 */
[----:B------:R-:W-:Y:S01]  /*0ae0*/  LOP3.LUT R5, R6, 0xfffffff0, RZ, 0xc0, !PT ;  /* 0xfffffff006057812 */ /* 0x000fe200078ec0ff */
[----:B------:R-:W-:Y:S01]  /*0af0*/  IMAD R7, R90, -0x10, R89 ;  /* 0xfffffff05a077824 */ /* 0x000fe200078e0259 */
[----:B------:R-:W-:Y:S01]  /*0b00*/  LEA.HI R73, R2, R2, RZ, 0x1 ;  /* 0x0000000202497211 */ /* 0x000fe200078f08ff */
[-C--:B------:R-:W-:Y:S01]  /*0b10*/  IMAD R76, R4, R88.reuse, R75 ;  /* 0x00000058044c7224 */ /* 0x080fe200078e024b */
[----:B------:R-:W-:Y:S01]  /*0b20*/  IADD3 R3, PT, PT, -R3, R88, RZ ;  /* 0x0000005803037210 */ /* 0x000fe20007ffe1ff */
[----:B------:R-:W-:Y:S01]  /*0b30*/  IMAD.IADD R81, R88, 0x1, -R5 ;  /* 0x0000000158517824 */ /* 0x000fe200078e0a05 */
[----:B------:R-:W-:Y:S01]  /*0b40*/  ISETP.GE.AND P3, PT, R7, 0x10, PT ;  /* 0x000000100700780c */ /* 0x000fe20003f66270 */
[----:B------:R-:W-:Y:S01]  /*0b50*/  IMAD R88, R73, -0x6, R82 ;  /* 0xfffffffa49587824 */ /* 0x000fe200078e0252 */
[----:B------:R-:W-:-:S02]  /*0b60*/  ISETP.GE.AND P2, PT, R3, 0x10, PT ;  /* 0x000000100300780c */ /* 0x000fc40003f46270 */
[----:B------:R-:W-:Y:S02]  /*0b70*/  CS2R R6, SRZ ;  /* 0x0000000000067805 */ /* 0x000fe4000001ff00 */
[----:B------:R-:W-:Y:S02]  /*0b80*/  CS2R R4, SRZ ;  /* 0x0000000000047805 */ /* 0x000fe4000001ff00 */
[----:B------:R-:W-:Y:S02]  /*0b90*/  CS2R R2, SRZ ;  /* 0x0000000000027805 */ /* 0x000fe4000001ff00 */
[----:B------:R-:W-:Y:S02]  /*0ba0*/  CS2R R72, SRZ ;  /* 0x0000000000487805 */ /* 0x000fe4000001ff00 */
[----:B------:R-:W-:Y:S02]  /*0bb0*/  SEL R78, R88, 0x6, !P0 ;  /* 0x00000006584e7807 */ /* 0x000fe40004000000 */
[----:B------:R-:W-:-:S02]  /*0bc0*/  SEL R80, R80, 0x10, !P3 ;  /* 0x0000001050507807 */ /* 0x000fc40005800000 */
[----:B------:R-:W-:Y:S01]  /*0bd0*/  SEL R81, R81, 0x10, !P2 ;  /* 0x0000001051517807 */ /* 0x000fe20005000000 */
[----:B------:R-:W-:Y:S06]  /*0be0*/  BRA.U !UP0, `(.L_x_22) ;  /* 0x00000011081c7547 */ /* 0x000fec000b800000 */
[----:B------:R-:W0:Y:S01]  /*0bf0*/  LDCU.64 UR4, c[0x0][0x3a8] ;  /* 0x00007500ff0477ac */ /* 0x000e220008000a00 */
[----:B------:R-:W-:Y:S01]  /*0c00*/  IMAD R84, R84, R89, RZ ;  /* 0x0000005954547224 */ /* 0x000fe200078e02ff */
[----:B------:R-:W-:Y:S01]  /*0c10*/  ISETP.GT.AND P1, PT, R78, RZ, PT ;  /* 0x000000ff4e00720c */ /* 0x000fe20003f24270 */
[----:B------:R-:W-:Y:S01]  /*0c20*/  IMAD R82, R0, R83, R91 ;  /* 0x0000005300527224 */ /* 0x000fe200078e025b */
[----:B------:R-:W-:Y:S01]  /*0c30*/  CS2R R70, SRZ ;  /* 0x0000000000467805 */ /* 0x000fe2000001ff00 */
[----:B------:R-:W-:Y:S01]  /*0c40*/  IMAD R84, R84, 0x6, R87 ;  /* 0x0000000654547824 */ /* 0x000fe200078e0257 */
[----:B------:R-:W-:-:S03]  /*0c50*/  ISETP.LT.AND P1, PT, R87, R80, P1 ;  /* 0x000000505700720c */ /* 0x000fc60000f21270 */
[----:B------:R-:W-:Y:S01]  /*0c60*/  IMAD R84, R90, 0x10, R84 ;  /* 0x000000105a547824 */ /* 0x000fe200078e0254 */
[----:B0-----:R-:W-:-:S03]  /*0c70*/  ISETP.GE.AND P2, PT, R0, UR4, PT ;  /* 0x0000000400007c0c */ /* 0x001fc6000bf46270 */
[----:B------:R-:W-:Y:S01]  /*0c80*/  IMAD R83, R84, UR5, R85 ;  /* 0x0000000554537c24 */ /* 0x000fe2000f8e0255 */
[----:B------:R-:W-:Y:S01]  /*0c90*/  UMOV UR4, URZ ;  /* 0x000000ff00047c82 */ /* 0x000fe20008000000 */
[----:B------:R-:W-:-:S04]  /*0ca0*/  ISETP.GT.AND P2, PT, R79, RZ, !P2 ;  /* 0x000000ff4f00720c */ /* 0x000fc80005744270 */
[----:B------:R-:W-:-:S13]  /*0cb0*/  ISETP.LT.AND P2, PT, R86, R81, P2 ;  /* 0x000000515600720c */ /* 0x000fda0001741270 */
.L_x_37:
[----:B------:R-:W-:Y:S04]  /*0cc0*/  BSSY.RECONVERGENT B0, `(.L_x_23) ;  /* 0x0000048000007945 */ /* 0x000fe80003800200 */
[----:B------:R-:W-:Y:S05]  /*0cd0*/  @!P1 BRA `(.L_x_24) ;  /* 0x0000000400189947 */ /* 0x000fea0003800000 */
[----:B------:R-:W0:Y:S01]  /*0ce0*/  S2R R85, SR_TID.X ;  /* 0x0000000000557919 */ /* 0x000e220000002100 */
[----:B------:R-:W1:Y:S01]  /*0cf0*/  S2UR UR6, SR_CgaCtaId ;  /* 0x00000000000679c3 */ /* 0x000e620000008800 */
[----:B------:R-:W-:Y:S01]  /*0d00*/  IADD3 R84, PT, PT, -R78, RZ, RZ ;  /* 0x000000ff4e547210 */ /* 0x000fe20007ffe1ff */
[----:B------:R-:W-:Y:S01]  /*0d10*/  UMOV UR5, 0x400 ;  /* 0x0000040000057882 */ /* 0x000fe20000000000 */
[----:B------:R-:W0:Y:S01]  /*0d20*/  S2R R86, SR_TID.Y ;  /* 0x0000000000567919 */ /* 0x000e220000002200 */
[----:B------:R-:W2:Y:S01]  /*0d30*/  LDCU UR7, c[0x0][0x3ac] ;  /* 0x00007580ff0777ac */ /* 0x000ea20008000800 */
[----:B------:R-:W-:Y:S01]  /*0d40*/  ISETP.GE.AND P0, PT, R84, RZ, PT ;  /* 0x000000ff5400720c */ /* 0x000fe20003f06270 */
[----:B------:R-:W-:Y:S01]  /*0d50*/  VIADD R95, R83, UR4 ;  /* 0x00000004535f7c36 */ /* 0x000fe20008000000 */
[----:B-1----:R-:W-:Y:S01]  /*0d60*/  ULEA UR5, UR6, UR5, 0x18 ;  /* 0x0000000506057291 */ /* 0x002fe2000f8ec0ff */
[----:B0-----:R-:W-:-:S05]  /*0d70*/  IMAD R85, R85, 0x60, R86 ;  /* 0x0000006055557824 */ /* 0x001fca00078e0256 */
[----:B------:R-:W-:-:S05]  /*0d80*/  LEA R85, R85, UR5, 0x3 ;  /* 0x0000000555557c11 */ /* 0x000fca000f8e18ff */
[----:B--2---:R-:W-:Y:S05]  /*0d90*/  @P0 BRA `(.L_x_25) ;  /* 0x0000000000c00947 */ /* 0x004fea0003800000 */
[----:B------:R-:W-:Y:S01]  /*0da0*/  IMAD.MOV R86, RZ, RZ, -R84 ;  /* 0x000000ffff567224 */ /* 0x000fe200078e0a54 */
[----:B------:R-:W-:-:S04]  /*0db0*/  PLOP3.LUT P0, PT, PT, PT, PT, 0x80, 0x8 ;  /* 0x000000000008781c */ /* 0x000fc80003f0f070 */
[----:B------:R-:W-:-:S13]  /*0dc0*/  ISETP.GT.AND P3, PT, R86, 0x3, PT ;  /* 0x000000035600780c */ /* 0x000fda0003f64270 */
[----:B------:R-:W-:Y:S05]  /*0dd0*/  @!P3 BRA `(.L_x_26) ;  /* 0x000000000064b947 */ /* 0x000fea0003800000 */
[----:B------:R-:W-:Y:S01]  /*0de0*/  PLOP3.LUT P0, PT, PT, PT, PT, 0x8, 0x80 ;  /* 0x000000000080781c */ /* 0x000fe20003f0e170 */
[----:B------:R-:W0:Y:S01]  /*0df0*/  LDCU UR5, c[0x0][0x3ac] ;  /* 0x00007580ff0577ac */ /* 0x000e220008000800 */
[----:B------:R-:W-:-:S11]  /*0e00*/  NOP ;  /* 0x0000000000007918 */ /* 0x000fd60000000000 */
.L_x_27:
        /* <DEDUP_REMOVED lines=20> */
[----:B0-----:R-:W-:Y:S01]  /*0f50*/  IADD3 R85, PT, PT, R85, 0x200, RZ ;  /* 0x0000020055557810 */ /* 0x001fe20007ffe0ff */
[----:B------:R-:W-:Y:S06]  /*0f60*/  @!P3 BRA `(.L_x_27) ;  /* 0xfffffffc00a8b947 */ /* 0x000fec000383ffff */
.L_x_26:
[----:B------:R-:W-:-:S05]  /*0f70*/  IMAD.MOV R86, RZ, RZ, -R84 ;  /* 0x000000ffff567224 */ /* 0x000fca00078e0a54 */
        /* <DEDUP_REMOVED lines=16> */
.L_x_28:
[----:B------:R-:W-:-:S13]  /*1080*/  ISETP.NE.OR P0, PT, R84, RZ, P0 ;  /* 0x000000ff5400720c */ /* 0x000fda0000705670 */
[----:B------:R-:W-:Y:S05]  /*1090*/  @!P0 BRA `(.L_x_24) ;  /* 0x0000000000288947 */ /* 0x000fea0003800000 */
.L_x_25:
[----:B------:R-:W0:Y:S08]  /*10a0*/  LDC.64 R86, c[0x0][0x388] ;  /* 0x0000e200ff567b82 */ /* 0x000e300000000a00 */
[----:B------:R-:W1:Y:S01]  /*10b0*/  LDC R88, c[0x0][0x39c] ;  /* 0x0000e700ff587b82 */ /* 0x000e620000000800 */
[----:B0-----:R-:W-:-:S06]  /*10c0*/  IMAD.WIDE.U32 R86, R95, 0x8, R86 ;  /* 0x000000085f567825 */ /* 0x001fcc00078e0056 */
[----:B------:R-:W2:Y:S01]  /*10d0*/  LDG.E.64 R86, desc[UR10][R86.64] ;  /* 0x0000000a56567981 */ /* 0x000ea2000c1e1b00 */
[----:B------:R-:W-:Y:S01]  /*10e0*/  IADD3 R84, PT, PT, R84, 0x1, RZ ;  /* 0x0000000154547810 */ /* 0x000fe20007ffe0ff */
[----:B-1----:R-:W-:-:S03]  /*10f0*/  IMAD R95, R88, UR7, R95 ;  /* 0x00000007585f7c24 */ /* 0x002fc6000f8e025f */
[----:B------:R-:W-:Y:S01]  /*1100*/  ISETP.NE.AND P0, PT, R84, RZ, PT ;  /* 0x000000ff5400720c */ /* 0x000fe20003f05270 */
[----:B--2---:R0:W-:Y:S02]  /*1110*/  STS.64 [R85], R86 ;  /* 0x0000005655007388 */ /* 0x0041e40000000a00 */
[----:B0-----:R-:W-:-:S10]  /*1120*/  VIADD R85, R85, 0x80 ;  /* 0x0000008055557836 */ /* 0x001fd40000000000 */
[----:B------:R-:W-:Y:S05]  /*1130*/  @P0 BRA `(.L_x_25) ;  /* 0xfffffffc00d80947 */ /* 0x000fea000383ffff */
.L_x_24:
[----:B------:R-:W-:Y:S05]  /*1140*/  BSYNC.RECONVERGENT B0 ;  /* 0x0000000000007941 */ /* 0x000fea0003800200 */
.L_x_23:
[----:B------:R-:W-:Y:S04]  /*1150*/  BSSY.RECONVERGENT B0, `(.L_x_29) ;  /* 0x000006b000007945 */ /* 0x000fe80003800200 */
[----:B------:R-:W-:Y:S05]  /*1160*/  @!P2 BRA `(.L_x_30) ;  /* 0x0000000400a4a947 */ /* 0x000fea0003800000 */
[----:B------:R-:W-:Y:S01]  /*1170*/  ISETP.GT.AND P0, PT, R79, RZ, PT ;  /* 0x000000ff4f00720c */ /* 0x000fe20003f04270 */
[----:B------:R-:W-:-:S12]  /*1180*/  IMAD.MOV.U32 R85, RZ, RZ, RZ ;  /* 0x000000ffff557224 */ /* 0x000fd800078e00ff */
        /* <DEDUP_REMOVED lines=9> */
[----:B------:R-:W2:Y:S01]  /*1220*/  S2R R95, SR_TID.Y ;  /* 0x00000000005f7919 */ /* 0x000ea20000002200 */
[----:B------:R-:W3:Y:S01]  /*1230*/  LDCU UR5, c[0x0][0x3ac] ;  /* 0x00007580ff0577ac */ /* 0x000ee20008000800 */
[----:B------:R-:W-:Y:S01]  /*1240*/  IADD3 R84, PT, PT, R84, 0x3000, RZ ;  /* 0x0000300054547810 */ /* 0x000fe20007ffe0ff */
[----:B------:R-:W4:Y:S01]  /*1250*/  S2R R96, SR_TID.X ;  /* 0x0000000000607919 */ /* 0x000f220000002100 */
[----:B------:R-:W3:Y:S01]  /*1260*/  LDCU UR6, c[0x0][0x398] ;  /* 0x00007300ff0677ac */ /* 0x000ee20008000800 */
[----:B------:R-:W-:Y:S01]  /*1270*/  PLOP3.LUT P0, PT, PT, PT, PT, 0x8, 0x80 ;  /* 0x000000000080781c */ /* 0x000fe20003f0e170 */
[----:B---3--:R-:W-:Y:S01]  /*1280*/  UIMAD UR5, UR6, UR5, URZ ;  /* 0x00000005060572a4 */ /* 0x008fe2000f8e02ff */
[----:B0-----:R-:W-:Y:S01]  /*1290*/  LEA R86, R87, R84, 0x18 ;  /* 0x0000005457567211 */ /* 0x001fe200078ec0ff */
[----:B--2---:R-:W-:-:S04]  /*12a0*/  VIADD R84, R95, UR4 ;  /* 0x000000045f547c36 */ /* 0x004fc80008000000 */
[----:B------:R-:W-:Y:S02]  /*12b0*/  IMAD R95, R95, 0x300, R86 ;  /* 0x000003005f5f7824 */ /* 0x000fe400078e0256 */
[----:B-1--4-:R-:W-:-:S07]  /*12c0*/  IMAD R99, R84, UR7, R75 ;  /* 0x0000000754637c24 */ /* 0x012fce000f8e024b */
.L_x_33:
        /* <DEDUP_REMOVED lines=17> */
[----:B------:R-:W-:-:S05]  /*13e0*/  LEA R84, R85, R96, 0x4 ;  /* 0x0000006055547211 */ /* 0x000fca00078e20ff */
[----:B------:R-:W-:Y:S02]  /*13f0*/  IMAD R97, R84, 0x8, R95 ;  /* 0x0000000854617824 */ /* 0x000fe400078e025f */
[----:B------:R-:W-:-:S05]  /*1400*/  VIADD R85, R85, 0x4 ;  /* 0x0000000455557836 */ /* 0x000fca0000000000 */
[----:B------:R-:W-:Y:S01]  /*1410*/  ISETP.GE.AND P3, PT, R85, R94, PT ;  /* 0x0000005e5500720c */ /* 0x000fe20003f66270 */
[----:B--2---:R0:W-:Y:S04]  /*1420*/  STS.64 [R97], R88 ;  /* 0x0000005861007388 */ /* 0x0041e80000000a00 */
[----:B---3--:R0:W-:Y:S04]  /*1430*/  STS.64 [R97+0x80], R90 ;  /* 0x0000805a61007388 */ /* 0x0081e80000000a00 */
[----:B----4-:R0:W-:Y:S04]  /*1440*/  STS.64 [R97+0x100], R92 ;  /* 0x0001005c61007388 */ /* 0x0101e80000000a00 */
[----:B-----5:R0:W-:Y:S01]  /*1450*/  STS.64 [R97+0x180], R86 ;  /* 0x0001805661007388 */ /* 0x0201e20000000a00 */
[----:B------:R-:W-:Y:S05]  /*1460*/  @!P3 BRA `(.L_x_33) ;  /* 0xfffffffc0098b947 */ /* 0x000fea000383ffff */
.L_x_32:
[----:B------:R-:W-:-:S05]  /*1470*/  IMAD.IADD R84, R79, 0x1, -R85 ;  /* 0x000000014f547824 */ /* 0x000fca00078e0a55 */
[----:B------:R-:W-:-:S13]  /*1480*/  ISETP.GT.AND P3, PT, R84, 0x1, PT ;  /* 0x000000015400780c */ /* 0x000fda0003f64270 */
[----:B------:R-:W-:Y:S05]  /*1490*/  @!P3 BRA `(.L_x_34) ;  /* 0x000000000070b947 */ /* 0x000fea0003800000 */
[----:B0-----:R-:W0:Y:S01]  /*14a0*/  S2R R90, SR_TID.Y ;  /* 0x00000000005a7919 */ /* 0x001e220000002200 */
[----:B------:R-:W1:Y:S01]  /*14b0*/  LDCU UR5, c[0x0][0x3ac] ;  /* 0x00007580ff0577ac */ /* 0x000e620008000800 */
[----:B------:R-:W2:Y:S01]  /*14c0*/  LDC.64 R88, c[0x0][0x390] ;  /* 0x0000e400ff587b82 */ /* 0x000ea20000000a00 */
[C-C-:B------:R-:W-:Y:S01]  /*14d0*/  IMAD.IADD R84, R82.reuse, 0x1, R85.reuse ;  /* 0x0000000152547824 */ /* 0x140fe200078e0255 */
[----:B------:R-:W-:Y:S01]  /*14e0*/  IADD3 R86, PT, PT, R82, 0x1, R85 ;  /* 0x0000000152567810 */ /* 0x000fe20007ffe055 */
[----:B------:R-:W1:Y:S01]  /*14f0*/  LDCU UR6, c[0x0][0x398] ;  /* 0x00007300ff0677ac */ /* 0x000e620008000800 */
[----:B------:R-:W3:Y:S01]  /*1500*/  LDCU UR7, c[0x0][0x3c8] ;  /* 0x00007900ff0777ac */ /* 0x000ee20008000800 */
[----:B-1----:R-:W-:Y:S01]  /*1510*/  UIMAD UR5, UR6, UR5, URZ ;  /* 0x00000005060572a4 */ /* 0x002fe2000f8e02ff */
[----:B0-----:R-:W-:-:S05]  /*1520*/  IADD3 R92, PT, PT, R90, UR4, RZ ;  /* 0x000000045a5c7c10 */ /* 0x001fca000fffe0ff */
[----:B---3--:R-:W-:-:S04]  /*1530*/  IMAD R91, R92, UR7, R75 ;  /* 0x000000075c5b7c24 */ /* 0x008fc8000f8e024b */
[--C-:B------:R-:W-:Y:S02]  /*1540*/  IMAD R87, R84, UR5, R91.reuse ;  /* 0x0000000554577c24 */ /* 0x100fe4000f8e025b */
[----:B------:R-:W-:Y:S02]  /*1550*/  IMAD R91, R86, UR5, R91 ;  /* 0x00000005565b7c24 */ /* 0x000fe4000f8e025b */
[----:B--2---:R-:W-:-:S04]  /*1560*/  IMAD.WIDE.U32 R86, R87, 0x8, R88 ;  /* 0x0000000857567825 */ /* 0x004fc800078e0058 */
[----:B------:R-:W-:Y:S02]  /*1570*/  IMAD.WIDE.U32 R88, R91, 0x8, R88 ;  /* 0x000000085b587825 */ /* 0x000fe400078e0058 */
[----:B------:R-:W2:Y:S04]  /*1580*/  LDG.E.64 R86, desc[UR10][R86.64] ;  /* 0x0000000a56567981 */ /* 0x000ea8000c1e1b00 */
[----:B------:R-:W3:Y:S01]  /*1590*/  LDG.E.64 R88, desc[UR10][R88.64] ;  /* 0x0000000a58587981 */ /* 0x000ee2000c1e1b00 */
[----:B------:R-:W-:Y:S02]  /*15a0*/  MOV R91, 0x400 ;  /* 0x00000400005b7802 */ /* 0x000fe40000000f00 */
[----:B------:R-:W-:Y:S01]  /*15b0*/  PLOP3.LUT P0, PT, PT, PT, PT, 0x8, 0x80 ;  /* 0x000000000080781c */ /* 0x000fe20003f0e170 */
[----:B------:R-:W0:Y:S02]  /*15c0*/  S2R R92, SR_CgaCtaId ;  /* 0x00000000005c7919 */ /* 0x000e240000008800 */
[----:B------:R-:W-:Y:S01]  /*15d0*/  VIADD R91, R91, 0x3000 ;  /* 0x000030005b5b7836 */ /* 0x000fe20000000000 */
[----:B------:R-:W1:Y:S04]  /*15e0*/  S2R R84, SR_TID.X ;  /* 0x0000000000547919 */ /* 0x000e680000002100 */
[----:B0-----:R-:W-:-:S02]  /*15f0*/  LEA R91, R92, R91, 0x18 ;  /* 0x0000005b5c5b7211 */ /* 0x001fc400078ec0ff */
[----:B-1----:R-:W-:-:S03]  /*1600*/  LEA R84, R85, R84, 0x4 ;  /* 0x0000005455547211 */ /* 0x002fc600078e20ff */
[----:B------:R-:W-:Y:S02]  /*1610*/  IMAD R91, R90, 0x300, R91 ;  /* 0x000003005a5b7824 */ /* 0x000fe400078e025b */
[----:B------:R-:W-:Y:S02]  /*1620*/  VIADD R85, R85, 0x2 ;  /* 0x0000000255557836 */ /* 0x000fe40000000000 */
[----:B------:R-:W-:-:S05]  /*1630*/  IMAD R91, R84, 0x8, R91 ;  /* 0x00000008545b7824 */ /* 0x000fca00078e025b */
[----:B--2---:R1:W-:Y:S04]  /*1640*/  STS.64 [R91], R86 ;  /* 0x000000565b007388 */ /* 0x0043e80000000a00 */
[----:B---3--:R1:W-:Y:S02]  /*1650*/  STS.64 [R91+0x80], R88 ;  /* 0x000080585b007388 */ /* 0x0083e40000000a00 */
.L_x_34:
[----:B------:R-:W-:-:S13]  /*1660*/  ISETP.NE.OR P0, PT, R85, R79, P0 ;  /* 0x0000004f5500720c */ /* 0x000fda0000705670 */
[----:B------:R-:W-:Y:S05]  /*1670*/  @!P0 BRA `(.L_x_30) ;  /* 0x0000000000608947 */ /* 0x000fea0003800000 */
.L_x_31:
[----:B01----:R-:W0:Y:S01]  /*1680*/  S2R R87, SR_CgaCtaId ;  /* 0x0000000000577919 */ /* 0x003e220000008800 */
[----:B------:R-:W1:Y:S01]  /*1690*/  LDCU UR7, c[0x0][0x3c8] ;  /* 0x00007900ff0777ac */ /* 0x000e620008000800 */
[----:B------:R-:W-:Y:S01]  /*16a0*/  MOV R86, 0x400 ;  /* 0x0000040000567802 */ /* 0x000fe20000000f00 */
[----:B------:R-:W2:Y:S01]  /*16b0*/  S2R R84, SR_TID.Y ;  /* 0x0000000000547919 */ /* 0x000ea20000002200 */
[----:B------:R-:W3:Y:S02]  /*16c0*/  LDCU UR5, c[0x0][0x3ac] ;  /* 0x00007580ff0577ac */ /* 0x000ee40008000800 */
[----:B------:R-:W-:Y:S01]  /*16d0*/  IADD3 R86, PT, PT, R86, 0x3000, RZ ;  /* 0x0000300056567810 */ /* 0x000fe20007ffe0ff */
[----:B------:R-:W4:Y:S01]  /*16e0*/  S2R R88, SR_TID.X ;  /* 0x0000000000587919 */ /* 0x000f220000002100 */
[----:B------:R-:W3:Y:S02]  /*16f0*/  LDCU UR6, c[0x0][0x398] ;  /* 0x00007300ff0677ac */ /* 0x000ee40008000800 */
[----:B---3--:R-:W-:Y:S01]  /*1700*/  UIMAD UR5, UR6, UR5, URZ ;  /* 0x00000005060572a4 */ /* 0x008fe2000f8e02ff */
[----:B0-----:R-:W-:Y:S01]  /*1710*/  LEA R87, R87, R86, 0x18 ;  /* 0x0000005657577211 */ /* 0x001fe200078ec0ff */
[----:B--2---:R-:W-:-:S04]  /*1720*/  VIADD R86, R84, UR4 ;  /* 0x0000000454567c36 */ /* 0x004fc80008000000 */
[----:B------:R-:W-:Y:S02]  /*1730*/  IMAD R90, R84, 0x300, R87 ;  /* 0x00000300545a7824 */ /* 0x000fe400078e0257 */
[----:B-1--4-:R-:W-:-:S07]  /*1740*/  IMAD R84, R86, UR7, R75 ;  /* 0x0000000756547c24 */ /* 0x012fce000f8e024b */
.L_x_35:
[----:B--2---:R-:W0:Y:S01]  /*1750*/  LDC.64 R86, c[0x0][0x390] ;  /* 0x0000e400ff567b82 */ /* 0x004e220000000a00 */
[----:B------:R-:W-:-:S04]  /*1760*/  IMAD.IADD R89, R82, 0x1, R85 ;  /* 0x0000000152597824 */ /* 0x000fc800078e0255 */
[----:B------:R-:W-:-:S04]  /*1770*/  IMAD R89, R89, UR5, R84 ;  /* 0x0000000559597c24 */ /* 0x000fc8000f8e0254 */
[----:B0-----:R-:W-:-:S06]  /*1780*/  IMAD.WIDE.U32 R86, R89, 0x8, R86 ;  /* 0x0000000859567825 */ /* 0x001fcc00078e0056 */
[----:B------:R-:W2:Y:S01]  /*1790*/  LDG.E.64 R86, desc[UR10][R86.64] ;  /* 0x0000000a56567981 */ /* 0x000ea2000c1e1b00 */
[C---:B------:R-:W-:Y:S01]  /*17a0*/  LEA R89, R85.reuse, R88, 0x4 ;  /* 0x0000005855597211 */ /* 0x040fe200078e20ff */
[----:B------:R-:W-:-:S04]  /*17b0*/  VIADD R85, R85, 0x1 ;  /* 0x0000000155557836 */ /* 0x000fc80000000000 */
[----:B------:R-:W-:Y:S01]  /*17c0*/  IMAD R89, R89, 0x8, R90 ;  /* 0x0000000859597824 */ /* 0x000fe200078e025a */
[----:B------:R-:W-:-:S04]  /*17d0*/  ISETP.NE.AND P0, PT, R85, R79, PT ;  /* 0x0000004f5500720c */ /* 0x000fc80003f05270 */
[----:B--2---:R2:W-:Y:S09]  /*17e0*/  STS.64 [R89], R86 ;  /* 0x0000005659007388 */ /* 0x0045f20000000a00 */
[----:B------:R-:W-:Y:S05]  /*17f0*/  @P0 BRA `(.L_x_35) ;  /* 0xfffffffc00d40947 */ /* 0x000fea000383ffff */
.L_x_30:
[----:B------:R-:W-:Y:S05]  /*1800*/  BSYNC.RECONVERGENT B0 ;  /* 0x0000000000007941 */ /* 0x000fea0003800200 */
.L_x_29:
[----:B------:R-:W3:Y:S01]  /*1810*/  S2UR UR6, SR_CgaCtaId ;  /* 0x00000000000679c3 */ /* 0x000ee20000008800 */
[----:B012---:R-:W0:Y:S01]  /*1820*/  S2R R87, SR_TID.Y ;  /* 0x0000000000577919 */ /* 0x007e220000002200 */
[----:B------:R-:W-:Y:S02]  /*1830*/  UMOV UR5, 0x400 ;  /* 0x0000040000057882 */ /* 0x000fe40000000000 */
[----:B------:R-:W-:Y:S01]  /*1840*/  UIADD3 UR8, UPT, UPT, UR5, 0x3000, URZ ;  /* 0x0000300005087890 */ /* 0x000fe2000fffe0ff */
[----:B------:R-:W1:Y:S03]  /*1850*/  S2R R85, SR_TID.X ;  /* 0x0000000000557919 */ /* 0x000e660000002100 */
[----:B------:R-:W-:Y:S01]  /*1860*/  BAR.SYNC.DEFER_BLOCKING 0x0 ;  /* 0x0000000000007b1d */ /* 0x000fe20000010000 */
[----:B---3--:R-:W-:Y:S02]  /*1870*/  ULEA UR7, UR6, UR5, 0x18 ;  /* 0x0000000506077291 */ /* 0x008fe4000f8ec0ff */
[----:B------:R-:W-:-:S03]  /*1880*/  ULEA UR8, UR6, UR8, 0x18 ;  /* 0x0000000806087291 */ /* 0x000fc6000f8ec0ff */
[----:B------:R-:W-:-:S09]  /*1890*/  UMOV UR5, URZ ;  /* 0x000000ff00057c82 */ /* 0x000fd20008000000 */
.L_x_36:
[----:B------:R-:W-:Y:S02]  /*18a0*/  UIMAD UR6, UR5, 0x300, UR7 ;  /* 0x00000300050678a4 */ /* 0x000fe4000f8e0207 */
[----:B------:R-:W-:Y:S02]  /*18b0*/  UIMAD UR9, UR5, 0x300, UR8 ;  /* 0x00000300050978a4 */ /* 0x000fe4000f8e0208 */
[----:B------:R-:W-:Y:S02]  /*18c0*/  UIADD3 UR5, UPT, UPT, UR5, 0x1, URZ ;  /* 0x0000000105057890 */ /* 0x000fe4000fffe0ff */
[----:B0-----:R-:W-:Y:S02]  /*18d0*/  LEA R84, R87, UR6, 0x3 ;  /* 0x0000000657547c11 */ /* 0x001fe4000f8e18ff */
[----:B-1----:R-:W-:Y:S01]  /*18e0*/  LEA R86, R85, UR9, 0x3 ;  /* 0x0000000955567c11 */ /* 0x002fe2000f8e18ff */
[----:B------:R-:W-:Y:S02]  /*18f0*/  UISETP.NE.AND UP0, UPT, UR5, 0x10, UPT ;  /* 0x000000100500788c */ /* 0x000fe4000bf05270 */
[----:B------:R-:W-:Y:S04]  /*1900*/  LDS.64 R88, [R84] ;  /* 0x0000000054587984 */ /* 0x000fe80000000a00 */
        /* <DEDUP_REMOVED lines=47> */
[----:B------:R-:W-:Y:S10]  /*1c00*/  BRA.U UP0, `(.L_x_36) ;  /* 0xfffffffd00247547 */ /* 0x000ff4000b83ffff */
[----:B------:R-:W0:Y:S01]  /*1c10*/  LDCU UR5, c[0x0][0x3d4] ;  /* 0x00007a80ff0577ac */ /* 0x000e220008000800 */
[----:B------:R-:W-:-:S04]  /*1c20*/  UIADD3 UR4, UPT, UPT, UR4, 0x10, URZ ;  /* 0x0000001004047890 */ /* 0x000fc8000fffe0ff */
[----:B0-----:R-:W-:Y:S01]  /*1c30*/  UISETP.GE.AND UP0, UPT, UR4, UR5, UPT ;  /* 0x000000050400728c */ /* 0x001fe2000bf06270 */
[----:B------:R-:W-:Y:S08]  /*1c40*/  BAR.SYNC.DEFER_BLOCKING 0x0 ;  /* 0x0000000000007b1d */ /* 0x000ff00000010000 */
[----:B------:R-:W-:Y:S05]  /*1c50*/  BRA.U !UP0, `(.L_x_37) ;  /* 0xfffffff108187547 */ /* 0x000fea000b83ffff */
.L_x_22:
[----:B------:R-:W0:Y:S02]  /*1c60*/  LDCU UR5, c[0x0][0x3a8] ;  /* 0x00007500ff0577ac */ /* 0x000e240008000800 */
[----:B0-----:R-:W-:Y:S02]  /*1c70*/  ISETP.GE.AND P0, PT, R0, UR5, PT ;  /* 0x0000000500007c0c */ /* 0x001fe4000bf06270 */
[C---:B------:R-:W-:Y:S02]  /*1c80*/  LOP3.LUT R0, R85.reuse, 0xf, RZ, 0xc0, !PT ;  /* 0x0000000f55007812 */ /* 0x040fe400078ec0ff */
[----:B------:R-:W-:-:S04]  /*1c90*/  ISETP.LT.U32.AND P0, PT, R85, 0x10, !P0 ;  /* 0x000000105500780c */ /* 0x000fc80004701070 */
[----:B------:R-:W-:-:S04]  /*1ca0*/  ISETP.GE.OR P0, PT, R0, R81, !P0 ;  /* 0x000000510000720c */ /* 0x000fc80004706670 */
[----:B------:R-:W-:-:S13]  /*1cb0*/  ISETP.GE.OR P0, PT, R87, R80, P0 ;  /* 0x000000505700720c */ /* 0x000fda0000706670 */
[----:B------:R-:W-:Y:S05]  /*1cc0*/  @P0 EXIT ;  /* 0x000000000000094d */ /* 0x000fea0003800000 */
[C---:B------:R-:W-:Y:S01]  /*1cd0*/  ISETP.GE.AND P3, PT, R78.reuse, 0x1, PT ;  /* 0x000000014e00780c */ /* 0x040fe20003f66270 */
[----:B------:R-:W0:Y:S01]  /*1ce0*/  LDCU UR4, c[0x0][0x3d0] ;  /* 0x00007a00ff0477ac */ /* 0x000e220008000800 */
        /* <DEDUP_REMOVED lines=8> */
[----:B------:R-:W1:Y:S08]  /*1d70*/  @!P1 LDC R75, c[0x0][0x3cc] ;  /* 0x0000f300ff4b9b82 */ /* 0x000e700000000800 */
[----:B------:R-:W2:Y:S08]  /*1d80*/  @P2 LDC.64 R80, c[0x0][0x380] ;  /* 0x0000e000ff502b82 */ /* 0x000eb00000000a00 */
[----:B------:R-:W3:Y:S01]  /*1d90*/  @!P1 LDC.64 R82, c[0x0][0x380] ;  /* 0x0000e000ff529b82 */ /* 0x000ee20000000a00 */
[----:B-1----:R-:W-:-:S07]  /*1da0*/  @!P1 IADD3 R75, PT, PT, R76, R75, RZ ;  /* 0x0000004b4c4b9210 */ /* 0x002fce0007ffe0ff */
[----:B------:R-:W1:Y:S01]  /*1db0*/  @!P5 LDC R95, c[0x0][0x3cc] ;  /* 0x0000f300ff5fdb82 */ /* 0x000e620000000800 */
[----:B--2---:R-:W-:-:S07]  /*1dc0*/  @P2 IMAD.WIDE R80, R76, 0x8, R80 ;  /* 0x000000084c502825 */ /* 0x004fce00078e0250 */
[----:B------:R-:W2:Y:S01]  /*1dd0*/  @!P4 LDC.64 R84, c[0x0][0x380] ;  /* 0x0000e000ff54cb82 */ /* 0x000ea20000000a00 */
[----:B------:R1:W-:Y:S01]  /*1de0*/  @P2 STG.E.64 desc[UR10][R80.64], R72 ;  /* 0x0000004850002986 */ /* 0x0003e2000c101b0a */
[----:B---3--:R-:W-:-:S06]  /*1df0*/  @!P1 IMAD.WIDE R82, R75, 0x8, R82 ;  /* 0x000000084b529825 */ /* 0x008fcc00078e0252 */
[----:B------:R-:W3:Y:S01]  /*1e00*/  @!P0 LDC R97, c[0x0][0x3cc] ;  /* 0x0000f300ff618b82 */ /* 0x000ee20000000800 */
[----:B------:R4:W-:Y:S01]  /*1e10*/  @!P1 STG.E.64 desc[UR10][R82.64], R2 ;  /* 0x0000000252009986 */ /* 0x0009e2000c101b0a */
[----:B------:R-:W-:-:S06]  /*1e20*/  ISETP.GE.AND P1, PT, R79, 0x1, PT ;  /* 0x000000014f00780c */ /* 0x000fcc0003f26270 */
[----:B------:R-:W4:Y:S01]  /*1e30*/  @!P4 LDC R75, c[0x0][0x3cc] ;  /* 0x0000f300ff4bcb82 */ /* 0x000f220000000800 */
[----:B------:R-:W-:Y:S01]  /*1e40*/  ISETP.LT.OR P2, PT, R78, 0x2, !P1 ;  /* 0x000000024e00780c */ /* 0x000fe20004f41670 */
[----:B-1----:R-:W-:-:S06]  /*1e50*/  @!P5 IMAD R73, R95, 0x3, R76 ;  /* 0x000000035f49d824 */ /* 0x002fcc00078e024c */
[----:B------:R-:W1:Y:S08]  /*1e60*/  @!P5 LDC.64 R86, c[0x0][0x380] ;  /* 0x0000e000ff56db82 */ /* 0x000e700000000a00 */
[----:B------:R-:W5:Y:S08]  /*1e70*/  @!P0 LDC.64 R80, c[0x0][0x380] ;  /* 0x0000e000ff508b82 */ /* 0x000f700000000a00 */
[----:B------:R-:W5:Y:S01]  /*1e80*/  @!P3 LDC R99, c[0x0][0x3cc] ;  /* 0x0000f300ff63bb82 */ /* 0x000f620000000800 */
[----:B----4-:R-:W-:-:S02]  /*1e90*/  @!P4 IMAD R3, R75, 0x2, R76 ;  /* 0x000000024b03c824 */ /* 0x010fc400078e024c */
[----:B---3--:R-:W-:Y:S02]  /*1ea0*/  @!P0 IMAD R75, R97, 0x4, R76 ;  /* 0x00000004614b8824 */ /* 0x008fe400078e024c */
[----:B--2---:R-:W-:Y:S01]  /*1eb0*/  @!P4 IMAD.WIDE R2, R3, 0x8, R84 ;  /* 0x000000080302c825 */ /* 0x004fe200078e0254 */
[----:B0-----:R-:W-:Y:S02]  /*1ec0*/  IADD3 R85, PT, PT, R76, UR4, RZ ;  /* 0x000000044c557c10 */ /* 0x001fe4000fffe0ff */
[----:B------:R-:W0:Y:S01]  /*1ed0*/  @!P3 LDC.64 R88, c[0x0][0x380] ;  /* 0x0000e000ff58bb82 */ /* 0x000e220000000a00 */
[----:B-1----:R-:W-:Y:S01]  /*1ee0*/  @!P5 IMAD.WIDE R72, R73, 0x8, R86 ;  /* 0x000000084948d825 */ /* 0x002fe200078e0256 */
[----:B------:R-:W-:Y:S01]  /*1ef0*/  @!P4 STG.E.64 desc[UR10][R2.64], R4 ;  /* 0x000000040200c986 */ /* 0x000fe2000c101b0a */
[----:B------:R-:W-:-:S03]  /*1f00*/  ISETP.GE.AND P4, PT, R79, 0x4, PT ;  /* 0x000000044f00780c */ /* 0x000fc60003f86270 */
[----:B------:R1:W-:Y:S01]  /*1f10*/  @!P5 STG.E.64 desc[UR10][R72.64], R6 ;  /* 0x000000064800d986 */ /* 0x0003e2000c101b0a */
[----:B------:R-:W-:Y:S01]  /*1f20*/  ISETP.GE.AND P5, PT, R79, 0x3, PT ;  /* 0x000000034f00780c */ /* 0x000fe20003fa6270 */
[----:B------:R-:W2:Y:S01]  /*1f30*/  @P6 LDC R94, c[0x0][0x3cc] ;  /* 0x0000f300ff5e6b82 */ /* 0x000ea20000000800 */
[----:B-----5:R-:W-:-:S05]  /*1f40*/  @!P0 IMAD.WIDE R80, R75, 0x8, R80 ;  /* 0x000000084b508825 */ /* 0x020fca00078e0250 */
[----:B------:R3:W-:Y:S01]  /*1f50*/  @!P0 STG.E.64 desc[UR10][R80.64], R8 ;  /* 0x0000000850008986 */ /* 0x0007e2000c101b0a */
[----:B------:R-:W-:Y:S01]  /*1f60*/  ISETP.LT.OR P0, PT, R78, 0x2, !P5 ;  /* 0x000000024e00780c */ /* 0x000fe20006f01670 */
[----:B------:R-:W4:Y:S01]  /*1f70*/  @!P2 LDC.64 R90, c[0x0][0x380] ;  /* 0x0000e000ff5aab82 */ /* 0x000f220000000a00 */
[----:B------:R-:W-:-:S07]  /*1f80*/  @!P3 IMAD R83, R99, 0x5, R76 ;  /* 0x000000056353b824 */ /* 0x000fce00078e024c */
[----:B------:R-:W5:Y:S01]  /*1f90*/  @P6 LDC.64 R92, c[0x0][0x380] ;  /* 0x0000e000ff5c6b82 */ /* 0x000f620000000a00 */
[----:B0-----:R-:W-:-:S05]  /*1fa0*/  @!P3 IMAD.WIDE R82, R83, 0x8, R88 ;  /* 0x000000085352b825 */ /* 0x001fca00078e0258 */
[----:B------:R-:W-:Y:S01]  /*1fb0*/  @!P3 STG.E.64 desc[UR10][R82.64], R10 ;  /* 0x0000000a5200b986 */ /* 0x000fe2000c101b0a */
[----:B------:R-:W-:Y:S01]  /*1fc0*/  ISETP.LT.OR P3, PT, R78, 0x2, !P4 ;  /* 0x000000024e00780c */ /* 0x000fe20006761670 */
[C---:B--2---:R-:W-:Y:S01]  /*1fd0*/  @P6 IMAD.IADD R75, R85.reuse, 0x1, R94 ;  /* 0x00000001554b6824 */ /* 0x044fe200078e025e */
[----:B-1----:R-:W0:Y:S01]  /*1fe0*/  @!P0 LDC R72, c[0x0][0x3cc] ;  /* 0x0000f300ff488b82 */ /* 0x002e220000000800 */
[----:B----4-:R-:W-:-:S07]  /*1ff0*/  @!P2 IMAD.WIDE R2, R85, 0x8, R90 ;  /* 0x000000085502a825 */ /* 0x010fce00078e025a */
[----:B------:R-:W1:Y:S01]  /*2000*/  @!P0 LDC.64 R6, c[0x0][0x380] ;  /* 0x0000e000ff068b82 */ /* 0x000e620000000a00 */
[----:B------:R1:W-:Y:S01]  /*2010*/  @!P2 STG.E.64 desc[UR10][R2.64], R12 ;  /* 0x0000000c0200a986 */ /* 0x0003e2000c101b0a */
[----:B------:R-:W-:Y:S01]  /*2020*/  ISETP.GE.AND P2, PT, R79, 0x5, PT ;  /* 0x000000054f00780c */ /* 0x000fe20003f46270 */
[----:B-----5:R-:W-:-:S05]  /*2030*/  @P6 IMAD.WIDE R4, R75, 0x8, R92 ;  /* 0x000000084b046825 */ /* 0x020fca00078e025c */
[----:B------:R-:W2:Y:S01]  /*2040*/  @!P3 LDC R76, c[0x0][0x3cc] ;  /* 0x0000f300ff4cbb82 */ /* 0x000ea20000000800 */
[----:B------:R4:W-:Y:S01]  /*2050*/  @P6 STG.E.64 desc[UR10][R4.64], R14 ;  /* 0x0000000e04006986 */ /* 0x0009e2000c101b0a */
[----:B------:R-:W-:-:S06]  /*2060*/  ISETP.LT.OR P6, PT, R78, 0x2, !P2 ;  /* 0x000000024e00780c */ /* 0x000fcc00057c1670 */
[----:B---3--:R-:W4:Y:S01]  /*2070*/  @!P3 LDC.64 R8, c[0x0][0x380] ;  /* 0x0000e000ff08bb82 */ /* 0x008f220000000a00 */
[----:B0-----:R-:W-:-:S04]  /*2080*/  @!P0 IMAD R73, R72, 0x2, R85 ;  /* 0x0000000248498824 */ /* 0x001fc800078e0255 */
[----:B-1----:R-:W-:-:S03]  /*2090*/  @!P0 IMAD.WIDE R2, R73, 0x8, R6 ;  /* 0x0000000849028825 */ /* 0x002fc600078e0206 */
[----:B------:R-:W0:Y:S02]  /*20a0*/  @!P6 LDC R80, c[0x0][0x3cc] ;  /* 0x0000f300ff50eb82 */ /* 0x000e240000000800 */
[----:B------:R1:W-:Y:S01]  /*20b0*/  @!P0 STG.E.64 desc[UR10][R2.64], R16 ;  /* 0x0000001002008986 */ /* 0x0003e2000c101b0a */
[----:B------:R-:W-:Y:S01]  /*20c0*/  ISETP.GE.AND P0, PT, R74, 0x6, PT ;  /* 0x000000064a00780c */ /* 0x000fe20003f06270 */
[----:B--2---:R-:W-:Y:S01]  /*20d0*/  @!P3 IMAD R7, R76, 0x3, R85 ;  /* 0x000000034c07b824 */ /* 0x004fe200078e0255 */
[----:B------:R-:W-:-:S03]  /*20e0*/  VIMNMX R74, PT, PT, R77, R74, PT ;  /* 0x0000004a4d4a7248 */ /* 0x000fc60003fe0100 */
[----:B------:R-:W2:Y:S01]  /*20f0*/  @!P6 LDC.64 R10, c[0x0][0x380] ;  /* 0x0000e000ff0aeb82 */ /* 0x000ea20000000a00 */
[----:B----4-:R-:W-:-:S05]  /*2100*/  @!P3 IMAD.WIDE R4, R7, 0x8, R8 ;  /* 0x000000080704b825 */ /* 0x010fca00078e0208 */
[----:B------:R3:W-:Y:S01]  /*2110*/  @!P3 STG.E.64 desc[UR10][R4.64], R18 ;  /* 0x000000120400b986 */ /* 0x0007e2000c101b0a */
[----:B------:R-:W-:Y:S02]  /*2120*/  ISETP.LT.OR P3, PT, R78, 0x2, !P0 ;  /* 0x000000024e00780c */ /* 0x000fe40004761670 */
[----:B0-----:R-:W-:-:S05]  /*2130*/  @!P6 LEA R7, R80, R85, 0x2 ;  /* 0x000000555007e211 */ /* 0x001fca00078e10ff */
[----:B--2---:R-:W-:-:S06]  /*2140*/  @!P6 IMAD.WIDE R6, R7, 0x8, R10 ;  /* 0x000000080706e825 */ /* 0x004fcc00078e020a */
[----:B------:R-:W1:Y:S01]  /*2150*/  @!P3 LDC R12, c[0x0][0x3cc] ;  /* 0x0000f300ff0cbb82 */ /* 0x000e620000000800 */
[----:B------:R0:W-:Y:S01]  /*2160*/  @!P6 STG.E.64 desc[UR10][R6.64], R20 ;  /* 0x000000140600e986 */ /* 0x0001e2000c101b0a */
[----:B------:R-:W-:-:S06]  /*2170*/  ISETP.LT.OR P6, PT, R78, 0x3, !P1 ;  /* 0x000000034e00780c */ /* 0x000fcc0004fc1670 */
[----:B------:R-:W2:Y:S08]  /*2180*/  @!P3 LDC.64 R8, c[0x0][0x380] ;  /* 0x0000e000ff08bb82 */ /* 0x000eb00000000a00 */
[----:B------:R-:W3:Y:S01]  /*2190*/  @!P6 LDC.64 R10, c[0x0][0x380] ;  /* 0x0000e000ff0aeb82 */ /* 0x000ee20000000a00 */
[----:B-1----:R-:W-:Y:S02]  /*21a0*/  @!P3 IMAD R3, R12, 0x5, R85 ;  /* 0x000000050c03b824 */ /* 0x002fe400078e0255 */
[----:B------:R-:W-:-:S02]  /*21b0*/  VIADD R85, R85, UR4 ;  /* 0x0000000455557c36 */ /* 0x000fc40008000000 */
[----:B--2---:R-:W-:-:S05]  /*21c0*/  @!P3 IMAD.WIDE R2, R3, 0x8, R8 ;  /* 0x000000080302b825 */ /* 0x004fca00078e0208 */
[----:B------:R1:W-:Y:S01]  /*21d0*/  @!P3 STG.E.64 desc[UR10][R2.64], R22 ;  /* 0x000000160200b986 */ /* 0x0003e2000c101b0a */
[----:B------:R-:W-:Y:S01]  /*21e0*/  ISETP.GE.AND P3, PT, R79, 0x2, PT ;  /* 0x000000024f00780c */ /* 0x000fe20003f66270 */
[----:B---3--:R-:W-:-:S05]  /*21f0*/  @!P6 IMAD.WIDE R4, R85, 0x8, R10 ;  /* 0x000000085504e825 */ /* 0x008fca00078e020a */
[----:B------:R2:W-:Y:S01]  /*2200*/  @!P6 STG.E.64 desc[UR10][R4.64], R24 ;  /* 0x000000180400e986 */ /* 0x0005e2000c101b0a */
[----:B------:R-:W-:-:S13]  /*2210*/  ISETP.LT.OR P6, PT, R78, 0x3, !P3 ;  /* 0x000000034e00780c */ /* 0x000fda0005fc1670 */
[----:B------:R-:W3:Y:S08]  /*2220*/  @!P6 LDC R8, c[0x0][0x3cc] ;  /* 0x0000f300ff08eb82 */ /* 0x000ef00000000800 */
[----:B0-----:R-:W0:Y:S01]  /*2230*/  @!P6 LDC.64 R6, c[0x0][0x380] ;  /* 0x0000e000ff06eb82 */ /* 0x001e220000000a00 */
[----:B---3--:R-:W-:-:S04]  /*2240*/  @!P6 IMAD.IADD R9, R85, 0x1, R8 ;  /* 0x000000015509e824 */ /* 0x008fc800078e0208 */
[----:B0-----:R-:W-:-:S05]  /*2250*/  @!P6 IMAD.WIDE R6, R9, 0x8, R6 ;  /* 0x000000080906e825 */ /* 0x001fca00078e0206 */
[----:B------:R0:W-:Y:S01]  /*2260*/  @!P6 STG.E.64 desc[UR10][R6.64], R26 ;  /* 0x0000001a0600e986 */ /* 0x0001e2000c101b0a */
[----:B------:R-:W-:-:S13]  /*2270*/  ISETP.GE.AND P6, PT, R0, 0x3, PT ;  /* 0x000000030000780c */ /* 0x000fda0003fc6270 */
[----:B------:R-:W3:Y:S08]  /*2280*/  @P6 LDC R8, c[0x0][0x3cc] ;  /* 0x0000f300ff086b82 */ /* 0x000ef00000000800 */
[----:B-1----:R-:W1:Y:S01]  /*2290*/  @P6 LDC.64 R2, c[0x0][0x380] ;  /* 0x0000e000ff026b82 */ /* 0x002e620000000a00 */
[----:B---3--:R-:W-:-:S05]  /*22a0*/  @P6 LEA R9, R8, R85, 0x1 ;  /* 0x0000005508096211 */ /* 0x008fca00078e08ff */
[----:B-1----:R-:W-:-:S05]  /*22b0*/  @P6 IMAD.WIDE R2, R9, 0x8, R2 ;  /* 0x0000000809026825 */ /* 0x002fca00078e0202 */
        /* <DEDUP_REMOVED lines=9> */
[----:B0-----:R-:W1:Y:S01]  /*2350*/  @!P6 LDC.64 R6, c[0x0][0x380] ;  /* 0x0000e000ff06eb82 */ /* 0x001e620000000a00 */
[----:B---3--:R-:W-:-:S04]  /*2360*/  @!P6 IMAD R9, R8, 0x4, R85 ;  /* 0x000000040809e824 */ /* 0x008fc800078e0255 */
[----:B-1----:R-:W-:-:S05]  /*2370*/  @!P6 IMAD.WIDE R2, R9, 0x8, R6 ;  /* 0x000000080902e825 */ /* 0x002fca00078e0206 */
        /* <DEDUP_REMOVED lines=42> */
[----:B------:R-:W0:Y:S08]  /*2620*/  @!P6 LDC.64 R6, c[0x0][0x380] ;  /* 0x0000e000ff06eb82 */ /* 0x000e300000000a00 */
[----:B------:R-:W5:Y:S01]  /*2630*/  @!P0 LDC R16, c[0x0][0x3cc] ;  /* 0x0000f300ff108b82 */ /* 0x000f620000000800 */
[----:B----4-:R-:W-:Y:S01]  /*2640*/  @!P6 IMAD R9, R8, 0x5, R85 ;  /* 0x000000050809e824 */ /* 0x010fe200078e0255 */
[----:B------:R-:W-:-:S03]  /*2650*/  IADD3 R85, PT, PT, R85, UR4, RZ ;  /* 0x0000000455557c10 */ /* 0x000fc6000fffe0ff */
[----:B0-----:R-:W-:-:S05]  /*2660*/  @!P6 IMAD.WIDE R2, R9, 0x8, R6 ;  /* 0x000000080902e825 */ /* 0x001fca00078e0206 */
[----:B------:R0:W-:Y:S01]  /*2670*/  @!P6 STG.E.64 desc[UR10][R2.64], R46 ;  /* 0x0000002e0200e986 */ /* 0x0001e2000c101b0a */
[----:B------:R-:W-:Y:S02]  /*2680*/  ISETP.LT.OR P6, PT, R78, 0x5, !P1 ;  /* 0x000000054e00780c */ /* 0x000fe40004fc1670 */
[----:B------:R-:W-:Y:S01]  /*2690*/  ISETP.LT.OR P1, PT, R77, 0x6, !P1 ;  /* 0x000000064d00780c */ /* 0x000fe20004f21670 */
[----:B-----5:R-:W-:-:S10]  /*26a0*/  @!P0 IMAD R19, R16, 0x5, R85 ;  /* 0x0000000510138824 */ /* 0x020fd400078e0255 */
        /* <DEDUP_REMOVED lines=21> */
[----:B------:R-:W-:-:S11]  /*2800*/  ISETP.LT.OR P4, PT, R77, 0x6, !P4 ;  /* 0x000000064d00780c */ /* 0x000fd60006781670 */
[----:B------:R-:W3:Y:S08]  /*2810*/  @!P6 LDC R8, c[0x0][0x3cc] ;  /* 0x0000f300ff08eb82 */ /* 0x000ef00000000800 */
[----:B----4-:R-:W1:Y:S08]  /*2820*/  @!P6 LDC.64 R6, c[0x0][0x380] ;  /* 0x0000e000ff06eb82 */ /* 0x010e700000000a00 */
[----:B------:R-:W4:Y:S01]  /*2830*/  @!P4 LDC R22, c[0x0][0x3cc] ;  /* 0x0000f300ff16cb82 */ /* 0x000f220000000800 */
[----:B---3--:R-:W-:-:S07]  /*2840*/  @!P6 IMAD R9, R8, 0x3, R85 ;  /* 0x000000030809e824 */ /* 0x008fce00078e0255 */
[----:B------:R-:W3:Y:S01]  /*2850*/  @!P4 LDC.64 R12, c[0x0][0x380] ;  /* 0x0000e000ff0ccb82 */ /* 0x000ee20000000a00 */
[----:B-1----:R-:W-:-:S07]  /*2860*/  @!P6 IMAD.WIDE R4, R9, 0x8, R6 ;  /* 0x000000080904e825 */ /* 0x002fce00078e0206 */
[----:B------:R-:W1:Y:S01]  /*2870*/  @!P1 LDC.64 R6, c[0x0][0x380] ;  /* 0x0000e000ff069b82 */ /* 0x000e620000000a00 */
[----:B------:R2:W-:Y:S01]  /*2880*/  @!P6 STG.E.64 desc[UR10][R4.64], R54 ;  /* 0x000000360400e986 */ /* 0x0005e2000c101b0a */
[----:B------:R-:W-:-:S06]  /*2890*/  ISETP.GE.AND P6, PT, R0, 0x5, PT ;  /* 0x000000050000780c */ /* 0x000fcc0003fc6270 */
[----:B------:R-:W5:Y:S08]  /*28a0*/  @!P3 LDC.64 R8, c[0x0][0x380] ;  /* 0x0000e000ff08bb82 */ /* 0x000f700000000a00 */
[----:B------:R-:W4:Y:S08]  /*28b0*/  @P6 LDC R0, c[0x0][0x3cc] ;  /* 0x0000f300ff006b82 */ /* 0x000f300000000800 */
[----:B0-----:R-:W0:Y:S08]  /*28c0*/  @P6 LDC.64 R2, c[0x0][0x380] ;  /* 0x0000e000ff026b82 */ /* 0x001e300000000a00 */
[----:B--2---:R-:W2:Y:S01]  /*28d0*/  @!P0 LDC.64 R4, c[0x0][0x380] ;  /* 0x0000e000ff048b82 */ /* 0x004ea20000000a00 */
[----:B----4-:R-:W-:Y:S01]  /*28e0*/  @P6 LEA R17, R0, R85, 0x2 ;  /* 0x0000005500116211 */ /* 0x010fe200078e10ff */
[----:B------:R-:W-:-:S04]  /*28f0*/  VIADD R85, R85, UR4 ;  /* 0x0000000455557c36 */ /* 0x000fc80008000000 */
[--C-:B------:R-:W-:Y:S02]  /*2900*/  @!P4 IMAD R21, R22, 0x3, R85.reuse ;  /* 0x000000031615c824 */ /* 0x100fe400078e0255 */
[----:B------:R-:W-:Y:S02]  /*2910*/  @!P2 IMAD R23, R24, 0x4, R85 ;  /* 0x000000041817a824 */ /* 0x000fe400078e0255 */
[----:B0-----:R-:W-:-:S04]  /*2920*/  @P6 IMAD.WIDE R2, R17, 0x8, R2 ;  /* 0x0000000811026825 */ /* 0x001fc800078e0202 */
[----:B------:R-:W-:Y:S01]  /*2930*/  @!P3 IMAD.IADD R17, R85, 0x1, R18 ;  /* 0x000000015511b824 */ /* 0x000fe200078e0212 */
[----:B------:R0:W-:Y:S01]  /*2940*/  @P6 STG.E.64 desc[UR10][R2.64], R56 ;  /* 0x0000003802006986 */ /* 0x0001e2000c101b0a */
[----:B------:R-:W-:Y:S01]  /*2950*/  ISETP.GE.AND P6, PT, R74, 0x6, PT ;  /* 0x000000064a00780c */ /* 0x000fe20003fc6270 */
[----:B--2---:R-:W-:Y:S01]  /*2960*/  @!P0 IMAD.WIDE R4, R19, 0x8, R4 ;  /* 0x0000000813048825 */ /* 0x004fe200078e0204 */
[----:B------:R-:W-:-:S03]  /*2970*/  @!P5 LEA R19, R20, R85, 0x1 ;  /* 0x000000551413d211 */ /* 0x000fc600078e08ff */
[----:B-1----:R-:W-:Y:S01]  /*2980*/  @!P1 IMAD.WIDE R6, R85, 0x8, R6 ;  /* 0x0000000855069825 */ /* 0x002fe200078e0206 */
[----:B------:R1:W-:Y:S03]  /*2990*/  @!P0 STG.E.64 desc[UR10][R4.64], R58 ;  /* 0x0000003a04008986 */ /* 0x0003e6000c101b0a */
[----:B-----5:R-:W-:Y:S01]  /*29a0*/  @!P3 IMAD.WIDE R8, R17, 0x8, R8 ;  /* 0x000000081108b825 */ /* 0x020fe200078e0208 */
[----:B------:R1:W-:Y:S03]  /*29b0*/  @!P1 STG.E.64 desc[UR10][R6.64], R60 ;  /* 0x0000003c06009986 */ /* 0x0003e6000c101b0a */
[----:B------:R-:W-:Y:S01]  /*29c0*/  @!P5 IMAD.WIDE R10, R19, 0x8, R10 ;  /* 0x00000008130ad825 */ /* 0x000fe200078e020a */
[----:B------:R1:W-:Y:S03]  /*29d0*/  @!P3 STG.E.64 desc[UR10][R8.64], R62 ;  /* 0x0000003e0800b986 */ /* 0x0003e6000c101b0a */
[----:B---3--:R-:W-:Y:S01]  /*29e0*/  @!P4 IMAD.WIDE R12, R21, 0x8, R12 ;  /* 0x00000008150cc825 */ /* 0x008fe200078e020c */
        /* <DEDUP_REMOVED lines=11> */
.L_x_38:
        /* <DEDUP_REMOVED lines=14> */
.L_x_56:


//--------------------- .text._Z11kernel__2_1PdS_S_iiiiiiiiiiiiiiii --------------------------
	.section	.text._Z11kernel__2_1PdS_S_iiiiiiiiiiiiiiii,"ax",@progbits
	.align	128
        .global         _Z11kernel__2_1PdS_S_iiiiiiiiiiiiiiii
        .type           _Z11kernel__2_1PdS_S_iiiiiiiiiiiiiiii,@function
        .size           _Z11kernel__2_1PdS_S_iiiiiiiiiiiiiiii,(.L_x_57 - _Z11kernel__2_1PdS_S_iiiiiiiiiiiiiiii)
        .other          _Z11kernel__2_1PdS_S_iiiiiiiiiiiiiiii,@"STO_CUDA_ENTRY STV_DEFAULT"
_Z11kernel__2_1PdS_S_iiiiiiiiiiiiiiii:
.text._Z11kernel__2_1PdS_S_iiiiiiiiiiiiiiii:
[----:B------:R-:W-:Y:S08]  /*0000*/  LDC R1, c[0x0][0x37c] ;  /* 0x0000df00ff017b82 */ /* 0x000ff00000000800 */
[----:B------:R-:W0:Y:S01]  /*0010*/  LDC.64 R2, c[0x0][0x3b0] ;  /* 0x0000ec00ff027b82 */ /* 0x000e220000000a00 */
[----:B------:R-:W1:Y:S01]  /*0020*/  LDCU UR6, c[0x0][0x39c] ;  /* 0x00007380ff0677ac */ /* 0x000e620008000800 */
[----:B------:R-:W-:-:S02]  /*0030*/  CS2R R18, SRZ ;  /* 0x0000000000127805 */ /* 0x000fc4000001ff00 */
[----:B------:R-:W-:Y:S02]  /*0040*/  CS2R R12, SRZ ;  /* 0x00000000000c7805 */ /* 0x000fe4000001ff00 */
[----:B------:R-:W-:Y:S02]  /*0050*/  CS2R R14, SRZ ;  /* 0x00000000000e7805 */ /* 0x000fe4000001ff00 */
[----:B------:R-:W-:Y:S02]  /*0060*/  CS2R R16, SRZ ;  /* 0x0000000000107805 */ /* 0x000fe4000001ff00 */
[----:B------:R-:W-:Y:S02]  /*0070*/  CS2R R30, SRZ ;  /* 0x00000000001e7805 */ /* 0x000fe4000001ff00 */
[----:B------:R-:W-:Y:S01]  /*0080*/  CS2R R20, SRZ ;  /* 0x0000000000147805 */ /* 0x000fe2000001ff00 */
[----:B------:R-:W2:Y:S01]  /*0090*/  LDC.64 R4, c[0x0][0x3b8] ;  /* 0x0000ee00ff047b82 */ /* 0x000ea20000000a00 */
[----:B------:R-:W-:-:S02]  /*00a0*/  CS2R R22, SRZ ;  /* 0x0000000000167805 */ /* 0x000fc4000001ff00 */
[----:B------:R-:W-:Y:S02]  /*00b0*/  CS2R R24, SRZ ;  /* 0x0000000000187805 */ /* 0x000fe4000001ff00 */
[----:B------:R-:W-:Y:S02]  /*00c0*/  CS2R R26, SRZ ;  /* 0x00000000001a7805 */ /* 0x000fe4000001ff00 */
[----:B------:R-:W-:Y:S02]  /*00d0*/  CS2R R28, SRZ ;  /* 0x00000000001c7805 */ /* 0x000fe4000001ff00 */
[----:B------:R-:W-:Y:S02]  /*00e0*/  CS2R R58, SRZ ;  /* 0x00000000003a7805 */ /* 0x000fe4000001ff00 */
[----:B------:R-:W-:Y:S02]  /*00f0*/  CS2R R32, SRZ ;  /* 0x0000000000207805 */ /* 0x000fe4000001ff00 */
[----:B------:R-:W-:Y:S01]  /*0100*/  CS2R R34, SRZ ;  /* 0x0000000000227805 */ /* 0x000fe2000001ff00 */
[----:B------:R-:W3:Y:S01]  /*0110*/  S2UR UR4, SR_CTAID.X ;  /* 0x00000000000479c3 */ /* 0x000ee20000002500 */
        /* <DEDUP_REMOVED lines=15> */
[----:B--2---:R-:W-:Y:S01]  /*0210*/  IMAD R0, R3, R4, RZ ;  /* 0x0000000403007224 */ /* 0x004fe200078e02ff */
[----:B------:R-:W-:-:S02]  /*0220*/  CS2R R96, SRZ ;  /* 0x0000000000607805 */ /* 0x000fc4000001ff00 */
[----:B------:R-:W-:Y:S02]  /*0230*/  CS2R R94, SRZ ;  /* 0x00000000005e7805 */ /* 0x000fe4000001ff00 */
[----:B------:R-:W-:Y:S01]  /*0240*/  CS2R R92, SRZ ;  /* 0x00000000005c7805 */ /* 0x000fe2000001ff00 */
[----:B------:R-:W-:Y:S01]  /*0250*/  IMAD R6, R0, R5, RZ ;  /* 0x0000000500067224 */ /* 0x000fe200078e02ff */
[-C--:B------:R-:W-:Y:S02]  /*0260*/  IABS R8, R0.reuse ;  /* 0x0000000000087213 */ /* 0x080fe40000000000 */
[----:B------:R-:W-:Y:S02]  /*0270*/  CS2R R90, SRZ ;  /* 0x00000000005a7805 */ /* 0x000fe4000001ff00 */
[----:B------:R-:W-:Y:S01]  /*0280*/  IABS R10, R0 ;  /* 0x00000000000a7213 */ /* 0x000fe20000000000 */
[----:B------:R-:W2:Y:S01]  /*0290*/  I2F.U32.RP R7, R6 ;  /* 0x0000000600077306 */ /* 0x000ea20000209000 */
[----:B------:R-:W-:Y:S01]  /*02a0*/  IMAD.MOV R9, RZ, RZ, -R6 ;  /* 0x000000ffff097224 */ /* 0x000fe200078e0a06 */
[----:B------:R-:W-:-:S02]  /*02b0*/  ISETP.NE.U32.AND P2, PT, R6, RZ, PT ;  /* 0x000000ff0600720c */ /* 0x000fc40003f45070 */
[----:B------:R-:W-:Y:S02]  /*02c0*/  CS2R R88, SRZ ;  /* 0x0000000000587805 */ /* 0x000fe4000001ff00 */
[----:B------:R-:W-:Y:S02]  /*02d0*/  CS2R R86, SRZ ;  /* 0x0000000000567805 */ /* 0x000fe4000001ff00 */
[----:B------:R-:W-:Y:S02]  /*02e0*/  CS2R R84, SRZ ;  /* 0x0000000000547805 */ /* 0x000fe4000001ff00 */
[----:B------:R-:W-:Y:S02]  /*02f0*/  CS2R R82, SRZ ;  /* 0x0000000000527805 */ /* 0x000fe4000001ff00 */
[----:B------:R-:W-:Y:S01]  /*0300*/  CS2R R80, SRZ ;  /* 0x0000000000507805 */ /* 0x000fe2000001ff00 */
[----:B------:R-:W4:Y:S01]  /*0310*/  LDCU.64 UR10, c[0x0][0x358] ;  /* 0x00006b00ff0a77ac */ /* 0x000f220008000a00 */
[----:B--2---:R-:W2:Y:S02]  /*0320*/  MUFU.RCP R7, R7 ;  /* 0x0000000700077308 */ /* 0x004ea40000001000 */
[----:B--2---:R-:W-:-:S06]  /*0330*/  IADD3 R4, PT, PT, R7, 0xffffffe, RZ ;  /* 0x0ffffffe07047810 */ /* 0x004fcc0007ffe0ff */
[----:B------:R-:W2:Y:S08]  /*0340*/  I2F.RP R7, R8 ;  /* 0x0000000800077306 */ /* 0x000eb00000209400 */
[----:B------:R5:W1:Y:S08]  /*0350*/  F2I.FTZ.U32.TRUNC.NTZ R5, R4 ;  /* 0x0000000400057305 */ /* 0x000a70000021f000 */
[----:B--2---:R-:W2:Y:S01]  /*0360*/  MUFU.RCP R7, R7 ;  /* 0x0000000700077308 */ /* 0x004ea20000001000 */
[----:B-----5:R-:W-:-:S02]  /*0370*/  HFMA2 R4, -RZ, RZ, 0, 0 ;  /* 0x00000000ff047431 */ /* 0x020fc400000001ff */
[----:B-1----:R-:W-:-:S04]  /*0380*/  IMAD R9, R9, R5, RZ ;  /* 0x0000000509097224 */ /* 0x002fc800078e02ff */
[----:B------:R-:W-:-:S06]  /*0390*/  IMAD.HI.U32 R5, R5, R9, R4 ;  /* 0x0000000905057227 */ /* 0x000fcc00078e0004 */
[----:B---3--:R-:W-:-:S04]  /*03a0*/  IMAD.HI.U32 R42, R5, UR4, RZ ;  /* 0x00000004052a7c27 */ /* 0x008fc8000f8e00ff */
[----:B------:R-:W-:Y:S02]  /*03b0*/  IMAD.MOV R5, RZ, RZ, -R42 ;  /* 0x000000ffff057224 */ /* 0x000fe400078e0a2a */
[----:B--2---:R-:W-:Y:S02]  /*03c0*/  VIADD R4, R7, 0xffffffe ;  /* 0x0ffffffe07047836 */ /* 0x004fe40000000000 */
[----:B------:R-:W-:-:S05]  /*03d0*/  IMAD R5, R6, R5, UR4 ;  /* 0x0000000406057e24 */ /* 0x000fca000f8e0205 */
[----:B------:R-:W-:-:S13]  /*03e0*/  ISETP.GE.U32.AND P0, PT, R5, R6, PT ;  /* 0x000000060500720c */ /* 0x000fda0003f06070 */
[----:B------:R-:W-:Y:S02]  /*03f0*/  @P0 IADD3 R5, PT, PT, -R6, R5, RZ ;  /* 0x0000000506050210 */ /* 0x000fe40007ffe1ff */
[----:B------:R-:W-:Y:S02]  /*0400*/  @P0 IADD3 R42, PT, PT, R42, 0x1, RZ ;  /* 0x000000012a2a0810 */ /* 0x000fe40007ffe0ff */
[----:B------:R-:W-:Y:S02]  /*0410*/  ISETP.GE.U32.AND P1, PT, R5, R6, PT ;  /* 0x000000060500720c */ /* 0x000fe40003f26070 */
[----:B------:R1:W2:Y:S02]  /*0420*/  F2I.FTZ.U32.TRUNC.NTZ R5, R4 ;  /* 0x0000000400057305 */ /* 0x0002a4000021f000 */
[----:B-1----:R-:W-:-:S09]  /*0430*/  MOV R4, RZ ;  /* 0x000000ff00047202 */ /* 0x002fd20000000f00 */
[----:B------:R-:W-:Y:S01]  /*0440*/  @P1 VIADD R42, R42, 0x1 ;  /* 0x000000012a2a1836 */ /* 0x000fe20000000000 */
[----:B------:R-:W-:Y:S02]  /*0450*/  @!P2 LOP3.LUT R42, RZ, R6, RZ, 0x33, !PT ;  /* 0x00000006ff2aa212 */ /* 0x000fe400078e33ff */
[----:B--2---:R-:W-:-:S03]  /*0460*/  IADD3 R9, PT, PT, RZ, -R5, RZ ;  /* 0x80000005ff097210 */ /* 0x004fc60007ffe0ff */
[----:B------:R-:W-:Y:S02]  /*0470*/  IMAD.MOV R7, RZ, RZ, -R42 ;  /* 0x000000ffff077224 */ /* 0x000fe400078e0a2a */
[----:B------:R-:W-:Y:S02]  /*0480*/  IMAD R9, R9, R8, RZ ;  /* 0x0000000809097224 */ /* 0x000fe400078e02ff */
[----:B------:R-:W-:Y:S01]  /*0490*/  IMAD R7, R6, R7, UR4 ;  /* 0x0000000406077e24 */ /* 0x000fe2000f8e0207 */
[----:B------:R-:W1:Y:S01]  /*04a0*/  LDCU UR4, c[0x0][0x3d4] ;  /* 0x00007a80ff0477ac */ /* 0x000e620008000800 */
[----:B------:R-:W-:-:S03]  /*04b0*/  IMAD.HI.U32 R4, R5, R9, R4 ;  /* 0x0000000905047227 */ /* 0x000fc600078e0004 */
[----:B------:R-:W-:Y:S01]  /*04c0*/  IABS R6, R7 ;  /* 0x0000000700067213 */ /* 0x000fe20000000000 */
[----:B------:R-:W-:-:S03]  /*04d0*/  IMAD.MOV R9, RZ, RZ, -R10 ;  /* 0x000000ffff097224 */ /* 0x000fc600078e0a0a */
[----:B------:R-:W-:Y:S02]  /*04e0*/  MOV R5, R6 ;  /* 0x0000000600057202 */ /* 0x000fe40000000f00 */
[----:B------:R-:W2:Y:S03]  /*04f0*/  I2F.RP R6, R11 ;  /* 0x0000000b00067306 */ /* 0x000ea60000209400 */
[----:B------:R-:W-:-:S04]  /*0500*/  IMAD.HI.U32 R4, R4, R5, RZ ;  /* 0x0000000504047227 */ /* 0x000fc800078e00ff */
[----:B------:R-:W-:Y:S01]  /*0510*/  IMAD R5, R4, R9, R5 ;  /* 0x0000000904057224 */ /* 0x000fe200078e0205 */
[----:B-1----:R-:W-:-:S04]  /*0520*/  UISETP.GE.AND UP0, UPT, UR4, 0x1, UPT ;  /* 0x000000010400788c */ /* 0x002fc8000bf06270 */
[----:B------:R-:W-:Y:S01]  /*0530*/  ISETP.GT.U32.AND P2, PT, R8, R5, PT ;  /* 0x000000050800720c */ /* 0x000fe20003f44070 */
[----:B--2---:R-:W1:-:S12]  /*0540*/  MUFU.RCP R6, R6 ;  /* 0x0000000600067308 */ /* 0x004e580000001000 */
[----:B------:R-:W-:Y:S02]  /*0550*/  @!P2 IMAD.IADD R5, R5, 0x1, -R8 ;  /* 0x000000010505a824 */ /* 0x000fe400078e0a08 */
[----:B------:R-:W-:Y:S01]  /*0560*/  @!P2 VIADD R4, R4, 0x1 ;  /* 0x000000010404a836 */ /* 0x000fe20000000000 */
[----:B------:R-:W-:Y:S02]  /*0570*/  ISETP.NE.AND P2, PT, R0, RZ, PT ;  /* 0x000000ff0000720c */ /* 0x000fe40003f45270 */
[----:B------:R-:W-:Y:S02]  /*0580*/  ISETP.GE.U32.AND P0, PT, R5, R8, PT ;  /* 0x000000080500720c */ /* 0x000fe40003f06070 */
[----:B------:R-:W-:Y:S02]  /*0590*/  LOP3.LUT R5, R7, R0, RZ, 0x3c, !PT ;  /* 0x0000000007057212 */ /* 0x000fe400078e3cff */
[----:B-1----:R-:W-:Y:S02]  /*05a0*/  IADD3 R8, PT, PT, R6, 0xffffffe, RZ ;  /* 0x0ffffffe06087810 */ /* 0x002fe40007ffe0ff */
[----:B------:R-:W-:-:S02]  /*05b0*/  ISETP.GE.AND P1, PT, R5, RZ, PT ;  /* 0x000000ff0500720c */ /* 0x000fc40003f26270 */
[----:B------:R-:W1:Y:S05]  /*05c0*/  F2I.FTZ.U32.TRUNC.NTZ R5, R8 ;  /* 0x0000000800057305 */ /* 0x000e6a000021f000 */
[----:B------:R-:W-:-:S05]  /*05d0*/  @P0 IADD3 R4, PT, PT, R4, 0x1, RZ ;  /* 0x0000000104040810 */ /* 0x000fca0007ffe0ff */
[----:B------:R-:W-:-:S05]  /*05e0*/  IMAD.MOV.U32 R9, RZ, RZ, R4 ;  /* 0x000000ffff097224 */ /* 0x000fca00078e0004 */
[----:B------:R-:W-:Y:S01]  /*05f0*/  @!P1 IADD3 R9, PT, PT, -R9, RZ, RZ ;  /* 0x000000ff09099210 */ /* 0x000fe20007ffe1ff */
[----:B-1----:R-:W-:Y:S01]  /*0600*/  IMAD.MOV R6, RZ, RZ, -R5 ;  /* 0x000000ffff067224 */ /* 0x002fe200078e0a05 */
[----:B------:R-:W-:-:S04]  /*0610*/  @!P2 LOP3.LUT R9, RZ, R0, RZ, 0x33, !PT ;  /* 0x00000000ff09a212 */ /* 0x000fc800078e33ff */
[C---:B------:R-:W-:Y:S01]  /*0620*/  IADD3 R4, PT, PT, -R9.reuse, RZ, RZ ;  /* 0x000000ff09047210 */ /* 0x040fe20007ffe1ff */
[----:B------:R-:W-:-:S04]  /*0630*/  IMAD R100, R9, 0x6, RZ ;  /* 0x0000000609647824 */ /* 0x000fc800078e02ff */
[----:B------:R-:W-:Y:S02]  /*0640*/  IMAD R10, R0, R4, R7 ;  /* 0x00000004000a7224 */ /* 0x000fe400078e0207 */
[----:B------:R-:W-:Y:S01]  /*0650*/  IMAD R7, R6, R11, RZ ;  /* 0x0000000b06077224 */ /* 0x000fe200078e02ff */
[----:B------:R-:W-:Y:S01]  /*0660*/  IABS R6, R3 ;  /* 0x0000000300067213 */ /* 0x000fe20000000000 */
[----:B------:R-:W-:Y:S01]  /*0670*/  IMAD.MOV.U32 R4, RZ, RZ, RZ ;  /* 0x000000ffff047224 */ /* 0x000fe200078e00ff */
[----:B------:R-:W-:Y:S02]  /*0680*/  IABS R0, R10 ;  /* 0x0000000a00007213 */ /* 0x000fe40000000000 */
[----:B------:R-:W-:Y:S01]  /*0690*/  IADD3 R6, PT, PT, RZ, -R6, RZ ;  /* 0x80000006ff067210 */ /* 0x000fe20007ffe0ff */
[----:B------:R-:W-:Y:S01]  /*06a0*/  IMAD.HI.U32 R4, R5, R7, R4 ;  /* 0x0000000705047227 */ /* 0x000fe200078e0004 */
[----:B------:R-:W-:-:S03]  /*06b0*/  IABS R7, R2 ;  /* 0x0000000200077213 */ /* 0x000fc60000000000 */
[----:B------:R-:W-:Y:S01]  /*06c0*/  IMAD.MOV.U32 R5, RZ, RZ, R0 ;  /* 0x000000ffff057224 */ /* 0x000fe200078e0000 */
[----:B------:R-:W-:Y:S02]  /*06d0*/  MOV R0, R6 ;  /* 0x0000000600007202 */ /* 0x000fe40000000f00 */
[----:B------:R-:W1:Y:S01]  /*06e0*/  I2F.RP R6, R7 ;  /* 0x0000000700067306 */ /* 0x000e620000209400 */
[----:B------:R-:W-:-:S04]  /*06f0*/  IMAD.HI.U32 R4, R4, R5, RZ ;  /* 0x0000000504047227 */ /* 0x000fc800078e00ff */
[----:B------:R-:W-:-:S05]  /*0700*/  IMAD R0, R4, R0, R5 ;  /* 0x0000000004007224 */ /* 0x000fca00078e0205 */
[----:B------:R-:W-:Y:S01]  /*0710*/  ISETP.GT.U32.AND P2, PT, R11, R0, PT ;  /* 0x000000000b00720c */ /* 0x000fe20003f44070 */
[----:B-1----:R-:W1:-:S12]  /*0720*/  MUFU.RCP R6, R6 ;  /* 0x0000000600067308 */ /* 0x002e580000001000 */
[----:B------:R-:W-:Y:S02]  /*0730*/  @!P2 IMAD.IADD R0, R0, 0x1, -R11 ;  /* 0x000000010000a824 */ /* 0x000fe400078e0a0b */
[----:B------:R-:W-:Y:S01]  /*0740*/  @!P2 VIADD R4, R4, 0x1 ;  /* 0x000000010404a836 */ /* 0x000fe20000000000 */
[----:B------:R-:W-:Y:S02]  /*0750*/  ISETP.NE.AND P2, PT, R3, RZ, PT ;  /* 0x000000ff0300720c */ /* 0x000fe40003f45270 */
[----:B------:R-:W-:Y:S02]  /*0760*/  ISETP.GE.U32.AND P0, PT, R0, R11, PT ;  /* 0x0000000b0000720c */ /* 0x000fe40003f06070 */
[----:B------:R-:W-:Y:S02]  /*0770*/  LOP3.LUT R0, R10, R3, RZ, 0x3c, !PT ;  /* 0x000000030a007212 */ /* 0x000fe400078e3cff */
[----:B-1----:R-:W-:Y:S02]  /*0780*/  IADD3 R5, PT, PT, R6, 0xffffffe, RZ ;  /* 0x0ffffffe06057810 */ /* 0x002fe40007ffe0ff */
[----:B------:R-:W-:-:S04]  /*0790*/  ISETP.GE.AND P1, PT, R0, RZ, PT ;  /* 0x000000ff0000720c */ /* 0x000fc80003f26270 */
[----:B------:R-:W1:Y:S03]  /*07a0*/  F2I.FTZ.U32.TRUNC.NTZ R5, R5 ;  /* 0x0000000500057305 */ /* 0x000e66000021f000 */
[----:B------:R-:W-:-:S05]  /*07b0*/  @P0 IADD3 R4, PT, PT, R4, 0x1, RZ ;  /* 0x0000000104040810 */ /* 0x000fca0007ffe0ff */
[----:B------:R-:W-:-:S05]  /*07c0*/  IMAD.MOV.U32 R8, RZ, RZ, R4 ;  /* 0x000000ffff087224 */ /* 0x000fca00078e0004 */
[----:B------:R-:W-:Y:S02]  /*07d0*/  @!P1 IADD3 R8, PT, PT, -R8, RZ, RZ ;  /* 0x000000ff08089210 */ /* 0x000fe40007ffe1ff */
[----:B------:R-:W-:Y:S01]  /*07e0*/  @!P2 LOP3.LUT R8, RZ, R3, RZ, 0x33, !PT ;  /* 0x00000003ff08a212 */ /* 0x000fe200078e33ff */
[----:B-1----:R-:W-:-:S03]  /*07f0*/  IMAD.MOV R4, RZ, RZ, -R5 ;  /* 0x000000ffff047224 */ /* 0x002fc600078e0a05 */
[C---:B------:R-:W-:Y:S01]  /*0800*/  IADD3 R0, PT, PT, -R8.reuse, RZ, RZ ;  /* 0x000000ff08007210 */ /* 0x040fe20007ffe1ff */
[----:B------:R-:W-:Y:S01]  /*0810*/  IMAD R43, R8, 0x6, RZ ;  /* 0x00000006082b7824 */ /* 0x000fe200078e02ff */
[----:B------:R-:W-:-:S03]  /*0820*/  CS2R R8, SRZ ;  /* 0x0000000000087805 */ /* 0x000fc6000001ff00 */
[----:B------:R-:W-:Y:S02]  /*0830*/  IMAD R11, R3, R0, R10 ;  /* 0x00000000030b7224 */ /* 0x000fe400078e020a */
[----:B------:R-:W-:Y:S02]  /*0840*/  IMAD R3, R4, R7, RZ ;  /* 0x0000000704037224 */ /* 0x000fe400078e02ff */
[----:B------:R-:W-:Y:S01]  /*0850*/  IMAD.MOV.U32 R4, RZ, RZ, RZ ;  /* 0x000000ffff047224 */ /* 0x000fe200078e00ff */
[----:B------:R-:W-:-:S03]  /*0860*/  IABS R0, R11 ;  /* 0x0000000b00007213 */ /* 0x000fc60000000000 */
[----:B------:R-:W-:Y:S02]  /*0870*/  IMAD.HI.U32 R4, R5, R3, R4 ;  /* 0x0000000305047227 */ /* 0x000fe400078e0004 */
[----:B------:R-:W1:Y:S04]  /*0880*/  S2R R5, SR_TID.X ;  /* 0x0000000000057919 */ /* 0x000e680000002100 */
[----:B------:R-:W-:-:S05]  /*0890*/  IMAD.HI.U32 R4, R4, R0, RZ ;  /* 0x0000000004047227 */ /* 0x000fca00078e00ff */
[----:B------:R-:W-:-:S05]  /*08a0*/  IADD3 R3, PT, PT, -R4, RZ, RZ ;  /* 0x000000ff04037210 */ /* 0x000fca0007ffe1ff */
[----:B------:R-:W-:-:S05]  /*08b0*/  IMAD R0, R7, R3, R0 ;  /* 0x0000000307007224 */ /* 0x000fca00078e0200 */
[----:B------:R-:W-:-:S13]  /*08c0*/  ISETP.GT.U32.AND P2, PT, R7, R0, PT ;  /* 0x000000000700720c */ /* 0x000fda0003f44070 */
[----:B------:R-:W-:Y:S01]  /*08d0*/  @!P2 IMAD.IADD R0, R0, 0x1, -R7 ;  /* 0x000000010000a824 */ /* 0x000fe200078e0a07 */
[----:B------:R-:W-:Y:S02]  /*08e0*/  @!P2 IADD3 R4, PT, PT, R4, 0x1, RZ ;  /* 0x000000010404a810 */ /* 0x000fe40007ffe0ff */
[----:B------:R-:W-:Y:S02]  /*08f0*/  ISETP.NE.AND P2, PT, R2, RZ, PT ;  /* 0x000000ff0200720c */ /* 0x000fe40003f45270 */
[----:B------:R-:W-:Y:S02]  /*0900*/  ISETP.GE.U32.AND P0, PT, R0, R7, PT ;  /* 0x000000070000720c */ /* 0x000fe40003f06070 */
[----:B------:R-:W2:Y:S01]  /*0910*/  S2R R7, SR_TID.Y ;  /* 0x0000000000077919 */ /* 0x000ea20000002200 */
[----:B------:R-:W-:Y:S02]  /*0920*/  LOP3.LUT R0, R11, R2, RZ, 0x3c, !PT ;  /* 0x000000020b007212 */ /* 0x000fe400078e3cff */
[----:B-1----:R-:W-:-:S02]  /*0930*/  LEA.HI R6, R5, R42, RZ, 0x1c ;  /* 0x0000002a05067211 */ /* 0x002fc400078fe0ff */
[----:B------:R-:W-:Y:S02]  /*0940*/  ISETP.GE.AND P1, PT, R0, RZ, PT ;  /* 0x000000ff0000720c */ /* 0x000fe40003f26270 */
[----:B------:R-:W-:Y:S01]  /*0950*/  LOP3.LUT R0, R5, 0xf, RZ, 0xc0, !PT ;  /* 0x0000000f05007812 */ /* 0x000fe200078ec0ff */
[----:B0-----:R-:W-:-:S03]  /*0960*/  IMAD R5, R6, R57, R100 ;  /* 0x0000003906057224 */ /* 0x001fc600078e0264 */
[----:B------:R-:W-:-:S07]  /*0970*/  @P0 VIADD R4, R4, 0x1 ;  /* 0x0000000104040836 */ /* 0x000fce0000000000 */
[----:B------:R-:W-:Y:S02]  /*0980*/  @!P1 IADD3 R4, PT, PT, -R4, RZ, RZ ;  /* 0x000000ff04049210 */ /* 0x000fe40007ffe1ff */
[----:B------:R-:W-:-:S05]  /*0990*/  @!P2 LOP3.LUT R4, RZ, R2, RZ, 0x33, !PT ;  /* 0x00000002ff04a212 */ /* 0x000fca00078e33ff */
[----:B------:R-:W-:-:S04]  /*09a0*/  IMAD.MOV R3, RZ, RZ, -R4 ;  /* 0x000000ffff037224 */ /* 0x000fc800078e0a04 */
[----:B------:R-:W-:Y:S01]  /*09b0*/  IMAD R3, R2, R3, R11 ;  /* 0x0000000302037224 */ /* 0x000fe200078e020b */
[----:B------:R-:W-:Y:S02]  /*09c0*/  CS2R R10, SRZ ;  /* 0x00000000000a7805 */ /* 0x000fe4000001ff00 */
[----:B--2---:R-:W-:Y:S01]  /*09d0*/  LEA R2, R4, R7, 0x4 ;  /* 0x0000000704027211 */ /* 0x004fe200078e20ff */
[----:B------:R-:W-:Y:S02]  /*09e0*/  IMAD R0, R3, 0x10, R0 ;  /* 0x0000001003007824 */ /* 0x000fe400078e0200 */
[----:B------:R-:W-:-:S04]  /*09f0*/  IMAD R3, R5, R56, R43 ;  /* 0x0000003805037224 */ /* 0x000fc800078e022b */
[----:B------:R-:W-:Y:S01]  /*0a00*/  IMAD R3, R3, UR6, R2 ;  /* 0x0000000603037c24 */ /* 0x000fe2000f8e0202 */
[----:B----4-:R-:W-:Y:S06]  /*0a10*/  BRA.U !UP0, `(.L_x_39) ;  /* 0x0000001d08887547 */ /* 0x010fec000b800000 */
[----:B------:R-:W-:Y:S01]  /*0a20*/  IMAD R2, R43, UR6, R2 ;  /* 0x000000062b027c24 */ /* 0x000fe2000f8e0202 */
[----:B------:R-:W0:Y:S01]  /*0a30*/  LDCU UR4, c[0x0][0x3ac] ;  /* 0x00007580ff0477ac */ /* 0x000e220008000800 */
[----:B------:R-:W-:Y:S01]  /*0a40*/  IMAD R100, R42, R57, R100 ;  /* 0x000000392a647224 */ /* 0x000fe200078e0264 */
[----:B------:R-:W-:Y:S01]  /*0a50*/  CS2R R18, SRZ ;  /* 0x0000000000127805 */ /* 0x000fe2000001ff00 */
[----:B------:R-:W0:Y:S01]  /*0a60*/  LDCU UR5, c[0x0][0x398] ;  /* 0x00007300ff0577ac */ /* 0x000e220008000800 */
[----:B------:R-:W-:-:S05]  /*0a70*/  IADD3 R4, PT, PT, R2, UR6, RZ ;  /* 0x0000000602047c10 */ /* 0x000fca000fffe0ff */
[----:B------:R-:W-:-:S05]  /*0a80*/  VIADD R5, R4, UR6 ;  /* 0x0000000604057c36 */ /* 0x000fca0008000000 */
[----:B------:R-:W-:-:S05]  /*0a90*/  IADD3 R6, PT, PT, R5, UR6, RZ ;  /* 0x0000000605067c10 */ /* 0x000fca000fffe0ff */
[----:B------:R-:W-:Y:S01]  /*0aa0*/  VIADD R7, R6, UR6 ;  /* 0x0000000606077c36 */ /* 0x000fe20008000000 */
[----:B0-----:R-:W-:-:S04]  /*0ab0*/  UIMAD UR4, UR4, UR5, URZ ;  /* 0x00000005040472a4 */ /* 0x001fc8000f8e02ff */
[----:B------:R-:W-:Y:S01]  /*0ac0*/  IADD3 R101, PT, PT, R7, UR6, RZ ;  /* 0x0000000607657c10 */ /* 0x000fe2000fffe0ff */
[----:B------:R-:W-:Y:S01]  /*0ad0*/  UMOV UR5, URZ ;  /* 0x000000ff00057c82 */ /* 0x000fe20008000000 */
[----:B------:R-:W-:Y:S01]  /*0ae0*/  IMAD R100, R100, UR4, RZ ;  /* 0x0000000464647c24 */ /* 0x000fe2000f8e02ff */
[----:B------:R-:W-:-:S06]  /*0af0*/  UMOV UR4, URZ ;  /* 0x000000ff00047c82 */ /* 0x000fcc0008000000 */
.L_x_49:
        /* <DEDUP_REMOVED lines=9> */
[----:B-1----:R-:W-:-:S13]  /*0b90*/  ISETP.GE.U32.AND P0, PT, R42, UR6, PT ;  /* 0x000000062a007c0c */ /* 0x002fda000bf06070 */
[----:B--2---:R-:W-:Y:S05]  /*0ba0*/  @P0 BRA `(.L_x_41) ;  /* 0x0000000000840947 */ /* 0x004fea0003800000 */
[----:B------:R-:W0:Y:S01]  /*0bb0*/  LDC.64 R68, c[0x0][0x388] ;  /* 0x0000e200ff447b82 */ /* 0x000e220000000a00 */
[----:B------:R-:W1:Y:S01]  /*0bc0*/  LDCU UR6, c[0x0][0x3ac] ;  /* 0x00007580ff0677ac */ /* 0x000e620008000800 */
[----:B------:R-:W-:-:S04]  /*0bd0*/  VIADD R56, R42, UR4 ;  /* 0x000000042a387c36 */ /* 0x000fc80008000000 */
[--C-:B-1----:R-:W-:Y:S02]  /*0be0*/  IMAD R57, R2, UR6, R56.reuse ;  /* 0x0000000602397c24 */ /* 0x102fe4000f8e0238 */
[--C-:B------:R-:W-:Y:S02]  /*0bf0*/  IMAD R61, R4, UR6, R56.reuse ;  /* 0x00000006043d7c24 */ /* 0x100fe4000f8e0238 */
[--C-:B------:R-:W-:Y:S02]  /*0c00*/  IMAD R63, R5, UR6, R56.reuse ;  /* 0x00000006053f7c24 */ /* 0x100fe4000f8e0238 */
[--C-:B------:R-:W-:Y:S02]  /*0c10*/  IMAD R65, R6, UR6, R56.reuse ;  /* 0x0000000606417c24 */ /* 0x100fe4000f8e0238 */
[--C-:B------:R-:W-:Y:S02]  /*0c20*/  IMAD R67, R7, UR6, R56.reuse ;  /* 0x0000000607437c24 */ /* 0x100fe4000f8e0238 */
[----:B------:R-:W-:-:S02]  /*0c30*/  IMAD R71, R101, UR6, R56 ;  /* 0x0000000665477c24 */ /* 0x000fc4000f8e0238 */
[----:B0-----:R-:W-:-:S04]  /*0c40*/  IMAD.WIDE.U32 R56, R57, 0x8, R68 ;  /* 0x0000000839387825 */ /* 0x001fc800078e0044 */
[--C-:B------:R-:W-:Y:S02]  /*0c50*/  IMAD.WIDE.U32 R60, R61, 0x8, R68.reuse ;  /* 0x000000083d3c7825 */ /* 0x100fe400078e0044 */
[----:B------:R-:W2:Y:S02]  /*0c60*/  LDG.E.64 R56, desc[UR10][R56.64] ;  /* 0x0000000a38387981 */ /* 0x000ea4000c1e1b00 */
[--C-:B------:R-:W-:Y:S02]  /*0c70*/  IMAD.WIDE.U32 R62, R63, 0x8, R68.reuse ;  /* 0x000000083f3e7825 */ /* 0x100fe400078e0044 */
[----:B------:R-:W3:Y:S02]  /*0c80*/  LDG.E.64 R60, desc[UR10][R60.64] ;  /* 0x0000000a3c3c7981 */ /* 0x000ee4000c1e1b00 */
[--C-:B------:R-:W-:Y:S02]  /*0c90*/  IMAD.WIDE.U32 R64, R65, 0x8, R68.reuse ;  /* 0x0000000841407825 */ /* 0x100fe400078e0044 */
[----:B------:R-:W4:Y:S02]  /*0ca0*/  LDG.E.64 R62, desc[UR10][R62.64] ;  /* 0x0000000a3e3e7981 */ /* 0x000f24000c1e1b00 */
[----:B------:R-:W-:-:S02]  /*0cb0*/  IMAD.WIDE.U32 R66, R67, 0x8, R68 ;  /* 0x0000000843427825 */ /* 0x000fc400078e0044 */
[----:B------:R-:W5:Y:S02]  /*0cc0*/  LDG.E.64 R64, desc[UR10][R64.64] ;  /* 0x0000000a40407981 */ /* 0x000f64000c1e1b00 */
[----:B------:R-:W-:Y:S02]  /*0cd0*/  IMAD.WIDE.U32 R68, R71, 0x8, R68 ;  /* 0x0000000847447825 */ /* 0x000fe400078e0044 */
[----:B------:R-:W5:Y:S04]  /*0ce0*/  LDG.E.64 R66, desc[UR10][R66.64] ;  /* 0x0000000a42427981 */ /* 0x000f68000c1e1b00 */
[----:B------:R-:W5:Y:S01]  /*0cf0*/  LDG.E.64 R68, desc[UR10][R68.64] ;  /* 0x0000000a44447981 */ /* 0x000f62000c1e1b00 */
[----:B------:R-:W0:Y:S01]  /*0d00*/  S2R R71, SR_CgaCtaId ;  /* 0x0000000000477919 */ /* 0x000e220000008800 */
[----:B------:R-:W1:Y:S01]  /*0d10*/  S2R R72, SR_TID.Y ;  /* 0x0000000000487919 */ /* 0x000e620000002200 */
[----:B------:R-:W-:-:S04]  /*0d20*/  MOV R70, 0x400 ;  /* 0x0000040000467802 */ /* 0x000fc80000000f00 */
[----:B0-----:R-:W-:-:S05]  /*0d30*/  LEA R71, R71, R70, 0x18 ;  /* 0x0000004647477211 */ /* 0x001fca00078ec0ff */
[----:B------:R-:W-:-:S05]  /*0d40*/  IMAD R71, R42, 0x300, R71 ;  /* 0x000003002a477824 */ /* 0x000fca00078e0247 */
[----:B-1----:R-:W-:-:S05]  /*0d50*/  LEA R71, R72, R71, 0x3 ;  /* 0x0000004748477211 */ /* 0x002fca00078e18ff */
[----:B--2---:R0:W-:Y:S04]  /*0d60*/  STS.64 [R71], R56 ;  /* 0x0000003847007388 */ /* 0x0041e80000000a00 */
[----:B---3--:R0:W-:Y:S04]  /*0d70*/  STS.64 [R71+0x80], R60 ;  /* 0x0000803c47007388 */ /* 0x0081e80000000a00 */
[----:B----4-:R0:W-:Y:S04]  /*0d80*/  STS.64 [R71+0x100], R62 ;  /* 0x0001003e47007388 */ /* 0x0101e80000000a00 */
[----:B-----5:R0:W-:Y:S04]  /*0d90*/  STS.64 [R71+0x180], R64 ;  /* 0x0001804047007388 */ /* 0x0201e80000000a00 */
[----:B------:R0:W-:Y:S04]  /*0da0*/  STS.64 [R71+0x200], R66 ;  /* 0x0002004247007388 */ /* 0x0001e80000000a00 */
[----:B------:R0:W-:Y:S02]  /*0db0*/  STS.64 [R71+0x280], R68 ;  /* 0x0002804447007388 */ /* 0x0001e40000000a00 */
.L_x_41:
[----:B------:R-:W-:Y:S05]  /*0dc0*/  BSYNC.RECONVERGENT B0 ;  /* 0x0000000000007941 */ /* 0x000fea0003800200 */
.L_x_40:
[----:B------:R-:W-:Y:S01]  /*0dd0*/  UIADD3 UR6, UPT, UPT, -UR5, 0x10, URZ ;  /* 0x0000001005067890 */ /* 0x000fe2000fffe1ff */
[----:B------:R-:W-:Y:S05]  /*0de0*/  BSSY.RECONVERGENT B0, `(.L_x_42) ;  /* 0x0000027000007945 */ /* 0x000fea0003800200 */
[----:B------:R-:W-:-:S13]  /*0df0*/  ISETP.GE.U32.AND P0, PT, R43, UR6, PT ;  /* 0x000000062b007c0c */ /* 0x000fda000bf06070 */
[----:B------:R-:W-:Y:S05]  /*0e00*/  @P0 BRA `(.L_x_43) ;  /* 0x0000000000900947 */ /* 0x000fea0003800000 */
[----:B------:R-:W1:Y:S01]  /*0e10*/  LDCU UR6, c[0x0][0x3c8] ;  /* 0x00007900ff0677ac */ /* 0x000e620008000800 */
[----:B0-----:R-:W0:Y:S01]  /*0e20*/  LDC R62, c[0x0][0x398] ;  /* 0x0000e600ff3e7b82 */ /* 0x001e220000000800 */
[----:B------:R-:W-:Y:S01]  /*0e30*/  VIADD R57, R43, UR4 ;  /* 0x000000042b397c36 */ /* 0x000fe20008000000 */
[----:B------:R-:W0:Y:S06]  /*0e40*/  LDCU UR8, c[0x0][0x3ac] ;  /* 0x00007580ff0877ac */ /* 0x000e2c0008000800 */
[----:B------:R-:W2:Y:S01]  /*0e50*/  LDC.64 R68, c[0x0][0x390] ;  /* 0x0000e400ff447b82 */ /* 0x000ea20000000a00 */
[----:B-1----:R-:W-:-:S05]  /*0e60*/  IMAD R57, R57, UR6, R0 ;  /* 0x0000000639397c24 */ /* 0x002fca000f8e0200 */
[----:B------:R-:W-:-:S05]  /*0e70*/  IADD3 R57, PT, PT, R100, R57, RZ ;  /* 0x0000003964397210 */ /* 0x000fca0007ffe0ff */
[----:B0-----:R-:W-:-:S04]  /*0e80*/  IMAD R61, R62, UR8, R57 ;  /* 0x000000083e3d7c24 */ /* 0x001fc8000f8e0239 */
[----:B------:R-:W-:Y:S02]  /*0e90*/  IMAD R63, R62, UR8, R61 ;  /* 0x000000083e3f7c24 */ /* 0x000fe4000f8e023d */
[----:B--2---:R-:W-:-:S04]  /*0ea0*/  IMAD.WIDE.U32 R56, R57, 0x8, R68 ;  /* 0x0000000839387825 */ /* 0x004fc800078e0044 */
[C---:B------:R-:W-:Y:S02]  /*0eb0*/  IMAD R65, R62.reuse, UR8, R63 ;  /* 0x000000083e417c24 */ /* 0x040fe4000f8e023f */
[----:B------:R-:W-:Y:S01]  /*0ec0*/  IMAD.WIDE.U32 R60, R61, 0x8, R68 ;  /* 0x000000083d3c7825 */ /* 0x000fe200078e0044 */
[----:B------:R-:W2:Y:S03]  /*0ed0*/  LDG.E.64 R56, desc[UR10][R56.64] ;  /* 0x0000000a38387981 */ /* 0x000ea6000c1e1b00 */
[C---:B------:R-:W-:Y:S02]  /*0ee0*/  IMAD R67, R62.reuse, UR8, R65 ;  /* 0x000000083e437c24 */ /* 0x040fe4000f8e0241 */
[----:B------:R-:W-:Y:S01]  /*0ef0*/  IMAD.WIDE.U32 R64, R65, 0x8, R68 ;  /* 0x0000000841407825 */ /* 0x000fe200078e0044 */
[----:B------:R-:W3:Y:S03]  /*0f00*/  LDG.E.64 R60, desc[UR10][R60.64] ;  /* 0x0000000a3c3c7981 */ /* 0x000ee6000c1e1b00 */
[----:B------:R-:W-:-:S02]  /*0f10*/  IMAD R71, R62, UR8, R67 ;  /* 0x000000083e477c24 */ /* 0x000fc4000f8e0243 */
[--C-:B------:R-:W-:Y:S01]  /*0f20*/  IMAD.WIDE.U32 R62, R63, 0x8, R68.reuse ;  /* 0x000000083f3e7825 */ /* 0x100fe200078e0044 */
[----:B------:R-:W4:Y:S03]  /*0f30*/  LDG.E.64 R64, desc[UR10][R64.64] ;  /* 0x0000000a40407981 */ /* 0x000f26000c1e1b00 */
[--C-:B------:R-:W-:Y:S02]  /*0f40*/  IMAD.WIDE.U32 R66, R67, 0x8, R68.reuse ;  /* 0x0000000843427825 */ /* 0x100fe400078e0044 */
[----:B------:R-:W5:Y:S02]  /*0f50*/  LDG.E.64 R62, desc[UR10][R62.64] ;  /* 0x0000000a3e3e7981 */ /* 0x000f64000c1e1b00 */
[----:B------:R-:W-:Y:S02]  /*0f60*/  IMAD.WIDE.U32 R68, R71, 0x8, R68 ;  /* 0x0000000847447825 */ /* 0x000fe400078e0044 */
[----:B------:R-:W5:Y:S04]  /*0f70*/  LDG.E.64 R66, desc[UR10][R66.64] ;  /* 0x0000000a42427981 */ /* 0x000f68000c1e1b00 */
[----:B------:R-:W5:Y:S01]  /*0f80*/  LDG.E.64 R68, desc[UR10][R68.64] ;  /* 0x0000000a44447981 */ /* 0x000f62000c1e1b00 */
[----:B------:R-:W0:Y:S01]  /*0f90*/  S2R R71, SR_CgaCtaId ;  /* 0x0000000000477919 */ /* 0x000e220000008800 */
[----:B------:R-:W-:-:S05]  /*0fa0*/  MOV R70, 0x400 ;  /* 0x0000040000467802 */ /* 0x000fca0000000f00 */
[----:B------:R-:W-:-:S05]  /*0fb0*/  VIADD R70, R70, 0x3000 ;  /* 0x0000300046467836 */ /* 0x000fca0000000000 */
[----:B0-----:R-:W-:-:S05]  /*0fc0*/  LEA R70, R71, R70, 0x18 ;  /* 0x0000004647467211 */ /* 0x001fca00078ec0ff */
[----:B------:R-:W-:-:S05]  /*0fd0*/  IMAD R71, R43, 0x300, R70 ;  /* 0x000003002b477824 */ /* 0x000fca00078e0246 */
[----:B------:R-:W-:-:S05]  /*0fe0*/  LEA R71, R42, R71, 0x3 ;  /* 0x000000472a477211 */ /* 0x000fca00078e18ff */
[----:B--2---:R1:W-:Y:S04]  /*0ff0*/  STS.64 [R71], R56 ;  /* 0x0000003847007388 */ /* 0x0043e80000000a00 */
[----:B---3--:R1:W-:Y:S04]  /*1000*/  STS.64 [R71+0x80], R60 ;  /* 0x0000803c47007388 */ /* 0x0083e80000000a00 */
[----:B----4-:R1:W-:Y:S04]  /*1010*/  STS.64 [R71+0x180], R64 ;  /* 0x0001804047007388 */ /* 0x0103e80000000a00 */
[----:B-----5:R1:W-:Y:S04]  /*1020*/  STS.64 [R71+0x100], R62 ;  /* 0x0001003e47007388 */ /* 0x0203e80000000a00 */
[----:B------:R1:W-:Y:S04]  /*1030*/  STS.64 [R71+0x200], R66 ;  /* 0x0002004247007388 */ /* 0x0003e80000000a00 */
[----:B------:R1:W-:Y:S02]  /*1040*/  STS.64 [R71+0x280], R68 ;  /* 0x0002804447007388 */ /* 0x0003e40000000a00 */
.L_x_43:
[----:B------:R-:W-:Y:S05]  /*1050*/  BSYNC.RECONVERGENT B0 ;  /* 0x0000000000007941 */ /* 0x000fea0003800200 */
.L_x_42:
[----:B------:R-:W-:Y:S01]  /*1060*/  BAR.SYNC.DEFER_BLOCKING 0x0 ;  /* 0x0000000000007b1d */ /* 0x000fe20000010000 */
[----:B------:R-:W-:-:S09]  /*1070*/  UISETP.GT.AND UP0, UPT, UR5, 0xf, UPT ;  /* 0x0000000f0500788c */ /* 0x000fd2000bf04270 */
[----:B------:R-:W-:Y:S05]  /*1080*/  BRA.U UP0, `(.L_x_44) ;  /* 0x0000001500dc7547 */ /* 0x000fea000b800000 */
[----:B------:R-:W2:Y:S01]  /*1090*/  S2UR UR8, SR_CgaCtaId ;  /* 0x00000000000879c3 */ /* 0x000ea20000008800 */
[----:B01----:R-:W-:Y:S01]  /*10a0*/  IMAD.MOV.U32 R57, RZ, RZ, 0x10 ;  /* 0x00000010ff397424 */ /* 0x003fe200078e00ff */
[----:B------:R-:W-:Y:S01]  /*10b0*/  IADD3 R102, PT, PT, RZ, -UR5, RZ ;  /* 0x80000005ff667c10 */ /* 0x000fe2000fffe0ff */
[----:B------:R-:W-:Y:S02]  /*10c0*/  UMOV UR4, 0x400 ;  /* 0x0000040000047882 */ /* 0x000fe40000000000 */
[----:B------:R-:W-:Y:S01]  /*10d0*/  UIADD3 UR6, UPT, UPT, UR4, 0x3000, URZ ;  /* 0x0000300004067890 */ /* 0x000fe2000fffe0ff */
[----:B------:R-:W-:-:S04]  /*10e0*/  VIADDMNMX R102, R102, R57, 0x1, !PT ;  /* 0x0000000166667446 */ /* 0x000fc80007800139 */
[----:B------:R-:W-:-:S04]  /*10f0*/  IADD3 R102, PT, PT, -R102, RZ, RZ ;  /* 0x000000ff66667210 */ /* 0x000fc80007ffe1ff */
[----:B------:R-:W-:Y:S01]  /*1100*/  ISETP.GE.AND P0, PT, R102, RZ, PT ;  /* 0x000000ff6600720c */ /* 0x000fe20003f06270 */
[----:B--2---:R-:W-:Y:S02]  /*1110*/  ULEA UR6, UR8, UR6, 0x18 ;  /* 0x0000000608067291 */ /* 0x004fe4000f8ec0ff */
[----:B------:R-:W-:-:S04]  /*1120*/  ULEA UR4, UR8, UR4, 0x18 ;  /* 0x0000000408047291 */ /* 0x000fc8000f8ec0ff */
[----:B------:R-:W-:Y:S02]  /*1130*/  LEA R42, R42, UR6, 0x3 ;  /* 0x000000062a2a7c11 */ /* 0x000fe4000f8e18ff */
[----:B------:R-:W-:-:S03]  /*1140*/  LEA R43, R43, UR4, 0x3 ;  /* 0x000000042b2b7c11 */ /* 0x000fc6000f8e18ff */
[----:B------:R-:W-:Y:S01]  /*1150*/  VIADD R104, R42, 0x180 ;  /* 0x000001802a687836 */ /* 0x000fe20000000000 */
[----:B------:R-:W-:Y:S01]  /*1160*/  IADD3 R103, PT, PT, R43, 0x180, RZ ;  /* 0x000001802b677810 */ /* 0x000fe20007ffe0ff */
[----:B------:R-:W-:Y:S06]  /*1170*/  @P0 BRA `(.L_x_45) ;  /* 0x0000001000cc0947 */ /* 0x000fec0003800000 */
[----:B------:R-:W-:Y:S02]  /*1180*/  IADD3 R42, PT, PT, -R102, RZ, RZ ;  /* 0x000000ff662a7210 */ /* 0x000fe40007ffe1ff */
[----:B------:R-:W-:Y:S02]  /*1190*/  PLOP3.LUT P0, PT, PT, PT, PT, 0x80, 0x8 ;  /* 0x000000000008781c */ /* 0x000fe40003f0f070 */
[----:B------:R-:W-:-:S13]  /*11a0*/  ISETP.GT.AND P1, PT, R42, 0x3, PT ;  /* 0x000000032a00780c */ /* 0x000fda0003f24270 */
[----:B------:R-:W-:Y:S05]  /*11b0*/  @!P1 BRA `(.L_x_46) ;  /* 0x0000000c00189947 */ /* 0x000fea0003800000 */
[----:B------:R-:W-:-:S13]  /*11c0*/  PLOP3.LUT P0, PT, PT, PT, PT, 0x8, 0x80 ;  /* 0x000000000080781c */ /* 0x000fda0003f0e170 */
.L_x_47:
[----:B------:R-:W-:Y:S01]  /*11d0*/  LDS.64 R112, [R103+-0x180] ;  /* 0xfffe800067707984 */ /* 0x000fe20000000a00 */
[----:B------:R-:W-:-:S03]  /*11e0*/  IADD3 R102, PT, PT, R102, 0x4, RZ ;  /* 0x0000000466667810 */ /* 0x000fc60007ffe0ff */
[----:B------:R-:W0:Y:S01]  /*11f0*/  LDS.64 R72, [R104+-0x180] ;  /* 0xfffe800068487984 */ /* 0x000e220000000a00 */
[----:B------:R-:W-:-:S03]  /*1200*/  ISETP.GE.AND P1, PT, R102, -0x3, PT ;  /* 0xfffffffd6600780c */ /* 0x000fc60003f26270 */
[----:B------:R-:W1:Y:S04]  /*1210*/  LDS.64 R78, [R103+-0x80] ;  /* 0xffff8000674e7984 */ /* 0x000e680000000a00 */
[----:B------:R-:W2:Y:S04]  /*1220*/  LDS.64 R70, [R104+-0x100] ;  /* 0xffff000068467984 */ /* 0x000ea80000000a00 */
[----:B------:R-:W3:Y:S04]  /*1230*/  LDS.64 R68, [R104+-0x80] ;  /* 0xffff800068447984 */ /* 0x000ee80000000a00 */
[----:B------:R-:W4:Y:S04]  /*1240*/  LDS.64 R42, [R104] ;  /* 0x00000000682a7984 */ /* 0x000f280000000a00 */
[----:B------:R-:W5:Y:S04]  /*1250*/  LDS.64 R56, [R104+0x80] ;  /* 0x0000800068387984 */ /* 0x000f680000000a00 */
[----:B------:R-:W5:Y:S04]  /*1260*/  LDS.64 R66, [R103+-0x100] ;  /* 0xffff000067427984 */ /* 0x000f680000000a00 */
[----:B------:R-:W5:Y:S04]  /*1270*/  LDS.64 R64, [R103] ;  /* 0x0000000067407984 */ /* 0x000f680000000a00 */
[----:B------:R-:W5:Y:S04]  /*1280*/  LDS.64 R62, [R103+0x80] ;  /* 0x00008000673e7984 */ /* 0x000f680000000a00 */
[----:B------:R-:W5:Y:S04]  /*1290*/  LDS.64 R120, [R104+0x100] ;  /* 0x0001000068787984 */ /* 0x000f680000000a00 */
[----:B------:R-:W5:Y:S01]  /*12a0*/  LDS.64 R60, [R103+0x100] ;  /* 0x00010000673c7984 */ /* 0x000f620000000a00 */
[----:B0-----:R-:W-:-:S02]  /*12b0*/  DFMA R80, R112, R72, R80 ;  /* 0x000000487050722b */ /* 0x001fc40000000050 */
[----:B-1----:R-:W-:Y:S01]  /*12c0*/  DFMA R52, R78, R72, R52 ;  /* 0x000000484e34722b */ /* 0x002fe20000000034 */
[----:B------:R-:W-:Y:S01]  /*12d0*/  LDS.64 R110, [R103+0x180] ;  /* 0x00018000676e7984 */ /* 0x000fe20000000a00 */
[----:B--2---:R-:W-:-:S03]  /*12e0*/  DFMA R82, R112, R70, R82 ;  /* 0x000000467052722b */ /* 0x004fc60000000052 */
[----:B------:R-:W0:Y:S01]  /*12f0*/  LDS.64 R118, [R104+0x180] ;  /* 0x0001800068767984 */ /* 0x000e220000000a00 */
[----:B------:R-:W-:Y:S02]  /*1300*/  DFMA R50, R78, R70, R50 ;  /* 0x000000464e32722b */ /* 0x000fe40000000032 */
[-C--:B---3--:R-:W-:Y:S01]  /*1310*/  DFMA R84, R112, R68.reuse, R84 ;  /* 0x000000447054722b */ /* 0x088fe20000000054 */
[----:B------:R-:W1:Y:S01]  /*1320*/  LDS.64 R108, [R103+0x300] ;  /* 0x00030000676c7984 */ /* 0x000e620000000a00 */
[----:B------:R-:W-:Y:S02]  /*1330*/  DFMA R48, R78, R68, R48 ;  /* 0x000000444e30722b */ /* 0x000fe40000000030 */
[-C--:B----4-:R-:W-:Y:S01]  /*1340*/  DFMA R86, R112, R42.reuse, R86 ;  /* 0x0000002a7056722b */ /* 0x090fe20000000056 */
[----:B------:R-:W2:Y:S01]  /*1350*/  LDS.64 R106, [R103+0x380] ;  /* 0x00038000676a7984 */ /* 0x000ea20000000a00 */
[----:B------:R-:W-:Y:S02]  /*1360*/  DFMA R46, R78, R42, R46 ;  /* 0x0000002a4e2e722b */ /* 0x000fe4000000002e */
[-C--:B-----5:R-:W-:Y:S01]  /*1370*/  DFMA R88, R112, R56.reuse, R88 ;  /* 0x000000387058722b */ /* 0x0a0fe20000000058 */
[----:B------:R-:W3:Y:S01]  /*1380*/  LDS.64 R116, [R104+0x200] ;  /* 0x0002000068747984 */ /* 0x000ee20000000a00 */
[----:B------:R-:W-:-:S02]  /*1390*/  DFMA R44, R78, R56, R44 ;  /* 0x000000384e2c722b */ /* 0x000fc4000000002c */
[C---:B------:R-:W-:Y:S01]  /*13a0*/  DFMA R54, R66.reuse, R56, R54 ;  /* 0x000000384236722b */ /* 0x040fe20000000036 */
[----:B------:R-:W-:Y:S01]  /*13b0*/  LDS.64 R114, [R104+0x280] ;  /* 0x0002800068727984 */ /* 0x000fe20000000a00 */
[----:B------:R-:W-:Y:S02]  /*13c0*/  DFMA R92, R66, R72, R92 ;  /* 0x00000048425c722b */ /* 0x000fe4000000005c */
[C---:B------:R-:W-:Y:S02]  /*13d0*/  DFMA R32, R64.reuse, R56, R32 ;  /* 0x000000384020722b */ /* 0x040fe40000000020 */
[----:B------:R-:W-:Y:S02]  /*13e0*/  DFMA R40, R64, R72, R40 ;  /* 0x000000484028722b */ /* 0x000fe40000000028 */
[C---:B------:R-:W-:Y:S02]  /*13f0*/  DFMA R20, R62.reuse, R56, R20 ;  /* 0x000000383e14722b */ /* 0x040fe40000000014 */
[----:B------:R-:W-:-:S02]  /*1400*/  DFMA R28, R62, R72, R28 ;  /* 0x000000483e1c722b */ /* 0x000fc4000000001c */
[-C--:B------:R-:W-:Y:S02]  /*1410*/  DFMA R112, R112, R120.reuse, R90 ;  /* 0x000000787070722b */ /* 0x080fe4000000005a */
[----:B------:R-:W-:Y:S02]  /*1420*/  DFMA R78, R78, R120, R76 ;  /* 0x000000784e4e722b */ /* 0x000fe4000000004c */
[----:B------:R-:W-:Y:S02]  /*1430*/  DFMA R16, R60, R72, R16 ;  /* 0x000000483c10722b */ /* 0x000fe40000000010 */
[-C--:B------:R-:W-:Y:S01]  /*1440*/  DFMA R94, R66, R70.reuse, R94 ;  /* 0x00000046425e722b */ /* 0x080fe2000000005e */
[----:B------:R-:W4:Y:S01]  /*1450*/  LDS.64 R72, [R103+0x400] ;  /* 0x0004000067487984 */ /* 0x000f220000000a00 */
[-C--:B------:R-:W-:Y:S02]  /*1460*/  DFMA R38, R64, R70.reuse, R38 ;  /* 0x000000464026722b */ /* 0x080fe40000000026 */
[----:B------:R-:W-:-:S02]  /*1470*/  DFMA R26, R62, R70, R26 ;  /* 0x000000463e1a722b */ /* 0x000fc4000000001a */
[----:B------:R-:W-:Y:S02]  /*1480*/  DFMA R14, R60, R70, R14 ;  /* 0x000000463c0e722b */ /* 0x000fe4000000000e */
[-C--:B------:R-:W-:Y:S01]  /*1490*/  DFMA R96, R66, R68.reuse, R96 ;  /* 0x000000444260722b */ /* 0x080fe20000000060 */
[----:B------:R-:W5:Y:S01]  /*14a0*/  LDS.64 R70, [R103+0x200] ;  /* 0x0002000067467984 */ /* 0x000f620000000a00 */
[-C--:B------:R-:W-:Y:S02]  /*14b0*/  DFMA R36, R64, R68.reuse, R36 ;  /* 0x000000444024722b */ /* 0x080fe40000000024 */
[-C--:B------:R-:W-:Y:S02]  /*14c0*/  DFMA R24, R62, R68.reuse, R24 ;  /* 0x000000443e18722b */ /* 0x080fe40000000018 */
[----:B------:R-:W-:Y:S02]  /*14d0*/  DFMA R12, R60, R68, R12 ;  /* 0x000000443c0c722b */ /* 0x000fe4000000000c */
[-C--:B------:R-:W-:Y:S01]  /*14e0*/  DFMA R98, R66, R42.reuse, R98 ;  /* 0x0000002a4262722b */ /* 0x080fe20000000062 */
[----:B------:R-:W5:Y:S01]  /*14f0*/  LDS.64 R68, [R104+0x300] ;  /* 0x0003000068447984 */ /* 0x000f620000000a00 */
[----:B------:R-:W-:-:S02]  /*1500*/  DFMA R34, R64, R42, R34 ;  /* 0x0000002a4022722b */ /* 0x000fc40000000022 */
[-C--:B------:R-:W-:Y:S02]  /*1510*/  DFMA R22, R62, R42.reuse, R22 ;  /* 0x0000002a3e16722b */ /* 0x080fe40000000016 */
[C---:B------:R-:W-:Y:S02]  /*1520*/  DFMA R10, R60.reuse, R42, R10 ;  /* 0x0000002a3c0a722b */ /* 0x040fe4000000000a */
[----:B------:R-:W-:Y:S01]  /*1530*/  DFMA R56, R60, R56, R8 ;  /* 0x000000383c38722b */ /* 0x000fe20000000008 */
[----:B------:R-:W5:Y:S01]  /*1540*/  LDS.64 R42, [R103+0x280] ;  /* 0x00028000672a7984 */ /* 0x000f620000000a00 */
[-C--:B------:R-:W-:Y:S02]  /*1550*/  DFMA R90, R66, R120.reuse, R74 ;  /* 0x00000078425a722b */ /* 0x080fe4000000004a */
[-C--:B------:R-:W-:Y:S01]  /*1560*/  DFMA R76, R64, R120.reuse, R58 ;  /* 0x00000078404c722b */ /* 0x080fe2000000003a */
[----:B------:R-:W5:Y:S01]  /*1570*/  LDS.64 R8, [R104+0x380] ;  /* 0x0003800068087984 */ /* 0x000f620000000a00 */
[----:B------:R-:W-:-:S02]  /*1580*/  DFMA R74, R62, R120, R30 ;  /* 0x000000783e4a722b */ /* 0x000fc4000000001e */
[----:B------:R-:W-:Y:S01]  /*1590*/  DFMA R58, R60, R120, R18 ;  /* 0x000000783c3a722b */ /* 0x000fe20000000012 */
[----:B------:R-:W-:Y:S01]  /*15a0*/  LDS.64 R66, [R103+0x500] ;  /* 0x0005000067427984 */ /* 0x000fe20000000a00 */
[-C--:B0-----:R-:W-:Y:S02]  /*15b0*/  DFMA R80, R110, R118.reuse, R80 ;  /* 0x000000766e50722b */ /* 0x081fe40000000050 */
[-C--:B-1----:R-:W-:Y:S01]  /*15c0*/  DFMA R40, R108, R118.reuse, R40 ;  /* 0x000000766c28722b */ /* 0x082fe20000000028 */
[----:B------:R-:W0:Y:S01]  /*15d0*/  LDS.64 R120, [R104+0x400] ;  /* 0x0004000068787984 */ /* 0x000e220000000a00 */
[----:B--2---:R-:W-:Y:S02]  /*15e0*/  DFMA R28, R106, R118, R28 ;  /* 0x000000766a1c722b */ /* 0x004fe4000000001c */
[----:B---3--:R-:W-:Y:S01]  /*15f0*/  DFMA R82, R110, R116, R82 ;  /* 0x000000746e52722b */ /* 0x008fe20000000052 */
[----:B------:R-:W1:Y:S01]  /*1600*/  LDS.64 R30, [R104+0x600] ;  /* 0x00060000681e7984 */ /* 0x000e620000000a00 */
[----:B----4-:R-:W-:-:S02]  /*1610*/  DFMA R16, R72, R118, R16 ;  /* 0x000000764810722b */ /* 0x010fc40000000010 */
[-C--:B------:R-:W-:Y:S01]  /*1620*/  DFMA R38, R108, R116.reuse, R38 ;  /* 0x000000746c26722b */ /* 0x080fe20000000026 */
[----:B------:R-:W2:Y:S01]  /*1630*/  LDS.64 R18, [R104+0x680] ;  /* 0x0006800068127984 */ /* 0x000ea20000000a00 */
[-C--:B------:R-:W-:Y:S02]  /*1640*/  DFMA R26, R106, R116.reuse, R26 ;  /* 0x000000746a1a722b */ /* 0x080fe4000000001a */
[----:B------:R-:W-:Y:S01]  /*1650*/  DFMA R14, R72, R116, R14 ;  /* 0x00000074480e722b */ /* 0x000fe2000000000e */
[----:B------:R-:W-:Y:S01]  /*1660*/  LDS.64 R64, [R103+0x580] ;  /* 0x0005800067407984 */ /* 0x000fe20000000a00 */
[C---:B-----5:R-:W-:Y:S02]  /*1670*/  DFMA R92, R70.reuse, R118, R92 ;  /* 0x00000076465c722b */ /* 0x060fe4000000005c */
[----:B------:R-:W-:Y:S01]  /*1680*/  DFMA R94, R70, R116, R94 ;  /* 0x00000074465e722b */ /* 0x000fe2000000005e */
[----:B------:R-:W-:Y:S01]  /*1690*/  LDS.64 R62, [R103+0x600] ;  /* 0x00060000673e7984 */ /* 0x000fe20000000a00 */
[----:B------:R-:W-:-:S02]  /*16a0*/  DFMA R84, R110, R114, R84 ;  /* 0x000000726e54722b */ /* 0x000fc40000000054 */
[-C--:B------:R-:W-:Y:S01]  /*16b0*/  DFMA R96, R70, R114.reuse, R96 ;  /* 0x000000724660722b */ /* 0x080fe20000000060 */
[----:B------:R-:W-:Y:S01]  /*16c0*/  LDS.64 R60, [R103+0x680] ;  /* 0x00068000673c7984 */ /* 0x000fe20000000a00 */
[-C--:B------:R-:W-:Y:S02]  /*16d0*/  DFMA R36, R108, R114.reuse, R36 ;  /* 0x000000726c24722b */ /* 0x080fe40000000024 */
[-C--:B------:R-:W-:Y:S02]  /*16e0*/  DFMA R24, R106, R114.reuse, R24 ;  /* 0x000000726a18722b */ /* 0x080fe40000000018 */
[----:B------:R-:W-:Y:S02]  /*16f0*/  DFMA R12, R72, R114, R12 ;  /* 0x00000072480c722b */ /* 0x000fe4000000000c */
[----:B------:R-:W-:Y:S02]  /*1700*/  DFMA R86, R110, R68, R86 ;  /* 0x000000446e56722b */ /* 0x000fe40000000056 */
[----:B------:R-:W-:-:S02]  /*1710*/  DFMA R52, R42, R118, R52 ;  /* 0x000000762a34722b */ /* 0x000fc40000000034 */
[C---:B------:R-:W-:Y:S01]  /*1720*/  DFMA R50, R42.reuse, R116, R50 ;  /* 0x000000742a32722b */ /* 0x040fe20000000032 */
[----:B------:R-:W3:Y:S01]  /*1730*/  LDS.64 R118, [R104+0x480] ;  /* 0x0004800068767984 */ /* 0x000ee20000000a00 */
[----:B------:R-:W-:Y:S02]  /*1740*/  DFMA R48, R42, R114, R48 ;  /* 0x000000722a30722b */ /* 0x000fe40000000030 */
[-C--:B------:R-:W-:Y:S01]  /*1750*/  DFMA R98, R70, R68.reuse, R98 ;  /* 0x000000444662722b */ /* 0x080fe20000000062 */
[----:B------:R-:W4:Y:S01]  /*1760*/  LDS.64 R116, [R104+0x500] ;  /* 0x0005000068747984 */ /* 0x000f220000000a00 */
[-C--:B------:R-:W-:Y:S02]  /*1770*/  DFMA R46, R42, R68.reuse, R46 ;  /* 0x000000442a2e722b */ /* 0x080fe4000000002e */
[-C--:B------:R-:W-:Y:S01]  /*1780*/  DFMA R34, R108, R68.reuse, R34 ;  /* 0x000000446c22722b */ /* 0x080fe20000000022 */
[----:B------:R-:W5:Y:S01]  /*1790*/  LDS.64 R114, [R104+0x580] ;  /* 0x0005800068727984 */ /* 0x000f620000000a00 */
[----:B------:R-:W-:-:S02]  /*17a0*/  DFMA R22, R106, R68, R22 ;  /* 0x000000446a16722b */ /* 0x000fc40000000016 */
[----:B------:R-:W-:Y:S02]  /*17b0*/  DFMA R10, R72, R68, R10 ;  /* 0x00000044480a722b */ /* 0x000fe4000000000a */
[-C--:B------:R-:W-:Y:S01]  /*17c0*/  DFMA R88, R110, R8.reuse, R88 ;  /* 0x000000086e58722b */ /* 0x080fe20000000058 */
[----:B------:R-:W5:Y:S01]  /*17d0*/  LDS.64 R68, [R103+0x480] ;  /* 0x0004800067447984 */ /* 0x000f620000000a00 */
[-C--:B------:R-:W-:Y:S02]  /*17e0*/  DFMA R54, R70, R8.reuse, R54 ;  /* 0x000000084636722b */ /* 0x080fe40000000036 */
[-C--:B------:R-:W-:Y:S02]  /*17f0*/  DFMA R44, R42, R8.reuse, R44 ;  /* 0x000000082a2c722b */ /* 0x080fe4000000002c */
[-C--:B------:R-:W-:Y:S02]  /*1800*/  DFMA R32, R108, R8.reuse, R32 ;  /* 0x000000086c20722b */ /* 0x080fe40000000020 */
[----:B------:R-:W-:-:S02]  /*1810*/  DFMA R20, R106, R8, R20 ;  /* 0x000000086a14722b */ /* 0x000fc40000000014 */
[----:B------:R-:W-:Y:S02]  /*1820*/  DFMA R8, R72, R8, R56 ;  /* 0x000000084808722b */ /* 0x000fe40000000038 */
[-C--:B0-----:R-:W-:Y:S01]  /*1830*/  DFMA R42, R42, R120.reuse, R78 ;  /* 0x000000782a2a722b */ /* 0x081fe2000000004e */
[----:B------:R-:W0:Y:S01]  /*1840*/  LDS.64 R56, [R103+0x700] ;  /* 0x0007000067387984 */ /* 0x000e220000000a00 */
[-C--:B------:R-:W-:Y:S02]  /*1850*/  DFMA R110, R110, R120.reuse, R112 ;  /* 0x000000786e6e722b */ /* 0x080fe40000000070 */
[----:B------:R-:W-:Y:S01]  /*1860*/  DFMA R70, R70, R120, R90 ;  /* 0x000000784646722b */ /* 0x000fe2000000005a */
[----:B------:R-:W0:Y:S01]  /*1870*/  LDS.64 R78, [R104+0x700] ;  /* 0x00070000684e7984 */ /* 0x000e220000000a00 */
[C---:B-1----:R-:W-:Y:S02]  /*1880*/  DFMA R98, R66.reuse, R30, R98 ;  /* 0x0000001e4262722b */ /* 0x042fe40000000062 */
[----:B--2---:R-:W-:Y:S01]  /*1890*/  DFMA R54, R66, R18, R54 ;  /* 0x000000124236722b */ /* 0x004fe20000000036 */
[----:B------:R-:W-:Y:S01]  /*18a0*/  LDS.64 R90, [R103+0x780] ;  /* 0x00078000675a7984 */ /* 0x000fe20000000a00 */
[----:B------:R-:W-:-:S02]  /*18b0*/  DFMA R108, R108, R120, R76 ;  /* 0x000000786c6c722b */ /* 0x000fc4000000004c */
[-C--:B------:R-:W-:Y:S01]  /*18c0*/  DFMA R106, R106, R120.reuse, R74 ;  /* 0x000000786a6a722b */ /* 0x080fe2000000004a */
[----:B------:R-:W-:Y:S01]  /*18d0*/  LDS.64 R76, [R103+0x880] ;  /* 0x00088000674c7984 */ /* 0x000fe20000000a00 */
[----:B------:R-:W-:Y:S02]  /*18e0*/  DFMA R72, R72, R120, R58 ;  /* 0x000000784848722b */ /* 0x000fe4000000003a */
[-C--:B---3--:R-:W-:Y:S01]  /*18f0*/  DFMA R92, R66, R118.reuse, R92 ;  /* 0x00000076425c722b */ /* 0x088fe2000000005c */
[----:B------:R-:W-:Y:S01]  /*1900*/  LDS.64 R74, [R103+0x800] ;  /* 0x00080000674a7984 */ /* 0x000fe20000000a00 */
[----:B------:R-:W-:Y:S02]  /*1910*/  DFMA R52, R64, R118, R52 ;  /* 0x000000764034722b */ /* 0x000fe40000000034 */
[-C--:B----4-:R-:W-:Y:S01]  /*1920*/  DFMA R94, R66, R116.reuse, R94 ;  /* 0x00000074425e722b */ /* 0x090fe2000000005e */
[----:B------:R-:W-:Y:S01]  /*1930*/  LDS.64 R58, [R103+0x900] ;  /* 0x00090000673a7984 */ /* 0x000fe20000000a00 */
[----:B------:R-:W-:-:S02]  /*1940*/  DFMA R50, R64, R116, R50 ;  /* 0x000000744032722b */ /* 0x000fc40000000032 */
[----:B-----5:R-:W-:Y:S01]  /*1950*/  DFMA R96, R66, R114, R96 ;  /* 0x000000724260722b */ /* 0x020fe20000000060 */
[----:B------:R-:W1:Y:S01]  /*1960*/  LDS.64 R112, [R104+0x880] ;  /* 0x0008800068707984 */ /* 0x000e620000000a00 */
[-C--:B------:R-:W-:Y:S02]  /*1970*/  DFMA R38, R62, R116.reuse, R38 ;  /* 0x000000743e26722b */ /* 0x080fe40000000026 */
[----:B------:R-:W-:Y:S02]  /*1980*/  DFMA R26, R60, R116, R26 ;  /* 0x000000743c1a722b */ /* 0x000fe4000000001a */
[C---:B------:R-:W-:Y:S02]  /*1990*/  DFMA R80, R68.reuse, R118, R80 ;  /* 0x000000764450722b */ /* 0x040fe40000000050 */
[C---:B------:R-:W-:Y:S02]  /*19a0*/  DFMA R82, R68.reuse, R116, R82 ;  /* 0x000000744452722b */ /* 0x040fe40000000052 */
[----:B------:R-:W-:-:S02]  /*19b0*/  DFMA R84, R68, R114, R84 ;  /* 0x000000724454722b */ /* 0x000fc40000000054 */
[C---:B------:R-:W-:Y:S02]  /*19c0*/  DFMA R86, R68.reuse, R30, R86 ;  /* 0x0000001e4456722b */ /* 0x040fe40000000056 */
[----:B------:R-:W-:Y:S02]  /*19d0*/  DFMA R88, R68, R18, R88 ;  /* 0x000000124458722b */ /* 0x000fe40000000058 */
[----:B------:R-:W-:Y:S02]  /*19e0*/  DFMA R48, R64, R114, R48 ;  /* 0x000000724030722b */ /* 0x000fe40000000030 */
[----:B0-----:R-:W-:Y:S02]  /*19f0*/  DFMA R14, R56, R116, R14 ;  /* 0x00000074380e722b */ /* 0x001fe4000000000e */
[-C--:B------:R-:W-:Y:S01]  /*1a00*/  DFMA R36, R62, R114.reuse, R36 ;  /* 0x000000723e24722b */ /* 0x080fe20000000024 */
[----:B------:R-:W0:Y:S01]  /*1a10*/  LDS.64 R116, [R104+0x780] ;  /* 0x0007800068747984 */ /* 0x000e220000000a00 */
[----:B------:R-:W-:-:S02]  /*1a20*/  DFMA R24, R60, R114, R24 ;  /* 0x000000723c18722b */ /* 0x000fc40000000018 */
[----:B------:R-:W-:Y:S02]  /*1a30*/  DFMA R12, R56, R114, R12 ;  /* 0x00000072380c722b */ /* 0x000fe4000000000c */
[-C--:B------:R-:W-:Y:S01]  /*1a40*/  DFMA R46, R64, R30.reuse, R46 ;  /* 0x0000001e402e722b */ /* 0x080fe2000000002e */
[----:B------:R-:W2:Y:S01]  /*1a50*/  LDS.64 R114, [R104+0x800] ;  /* 0x0008000068727984 */ /* 0x000ea20000000a00 */
[-C--:B------:R-:W-:Y:S02]  /*1a60*/  DFMA R34, R62, R30.reuse, R34 ;  /* 0x0000001e3e22722b */ /* 0x080fe40000000022 */
[-C--:B------:R-:W-:Y:S02]  /*1a70*/  DFMA R22, R60, R30.reuse, R22 ;  /* 0x0000001e3c16722b */ /* 0x080fe40000000016 */
[----:B------:R-:W-:Y:S02]  /*1a80*/  DFMA R10, R56, R30, R10 ;  /* 0x0000001e380a722b */ /* 0x000fe4000000000a */
[-C--:B------:R-:W-:Y:S01]  /*1a90*/  DFMA R44, R64, R18.reuse, R44 ;  /* 0x00000012402c722b */ /* 0x080fe2000000002c */
[----:B------:R-:W3:Y:S01]  /*1aa0*/  LDS.64 R30, [R103+0x980] ;  /* 0x00098000671e7984 */ /* 0x000ee20000000a00 */
[----:B------:R-:W-:-:S02]  /*1ab0*/  DFMA R32, R62, R18, R32 ;  /* 0x000000123e20722b */ /* 0x000fc40000000020 */
[-C--:B------:R-:W-:Y:S02]  /*1ac0*/  DFMA R20, R60, R18.reuse, R20 ;  /* 0x000000123c14722b */ /* 0x080fe40000000014 */
[----:B------:R-:W-:Y:S02]  /*1ad0*/  DFMA R8, R56, R18, R8 ;  /* 0x000000123808722b */ /* 0x000fe40000000008 */
[-C--:B------:R-:W-:Y:S01]  /*1ae0*/  DFMA R68, R68, R78.reuse, R110 ;  /* 0x0000004e4444722b */ /* 0x080fe2000000006e */
[----:B------:R4:W5:Y:S01]  /*1af0*/  LDS.64 R18, [R103+0xa00] ;  /* 0x000a000067127984 */ /* 0x0009620000000a00 */
[-C--:B------:R-:W-:Y:S02]  /*1b00*/  DFMA R66, R66, R78.reuse, R70 ;  /* 0x0000004e4242722b */ /* 0x080fe40000000046 */
[----:B------:R-:W-:Y:S01]  /*1b10*/  DFMA R64, R64, R78, R42 ;  /* 0x0000004e4040722b */ /* 0x000fe2000000002a */
[----:B------:R-:W5:Y:S01]  /*1b20*/  LDS.64 R110, [R104+0x900] ;  /* 0x00090000686e7984 */ /* 0x000f620000000a00 */
[----:B------:R-:W-:-:S02]  /*1b30*/  DFMA R40, R62, R118, R40 ;  /* 0x000000763e28722b */ /* 0x000fc40000000028 */
[-C--:B------:R-:W-:Y:S01]  /*1b40*/  DFMA R28, R60, R118.reuse, R28 ;  /* 0x000000763c1c722b */ /* 0x080fe2000000001c */
[----:B------:R-:W5:Y:S01]  /*1b50*/  LDS.64 R70, [R104+0x980] ;  /* 0x0009800068467984 */ /* 0x000f620000000a00 */
[----:B------:R-:W-:Y:S01]  /*1b60*/  DFMA R16, R56, R118, R16 ;  /* 0x000000763810722b */ /* 0x000fe20000000010 */
[----:B----4-:R-:W-:Y:S01]  /*1b70*/  VIADD R103, R103, 0xc00 ;  /* 0x00000c0067677836 */ /* 0x010fe20000000000 */
[-C--:B------:R-:W-:Y:S01]  /*1b80*/  DFMA R62, R62, R78.reuse, R108 ;  /* 0x0000004e3e3e722b */ /* 0x080fe2000000006c */
[----:B------:R4:W5:Y:S01]  /*1b90*/  LDS.64 R42, [R104+0xa00] ;  /* 0x000a0000682a7984 */ /* 0x0009620000000a00 */
[-C--:B------:R-:W-:Y:S02]  /*1ba0*/  DFMA R60, R60, R78.reuse, R106 ;  /* 0x0000004e3c3c722b */ /* 0x080fe4000000006a */
[----:B------:R-:W-:Y:S02]  /*1bb0*/  DFMA R56, R56, R78, R72 ;  /* 0x0000004e3838722b */ /* 0x000fe40000000048 */
[----:B-1----:R-:W-:-:S02]  /*1bc0*/  DFMA R84, R90, R112, R84 ;  /* 0x000000705a54722b */ /* 0x002fc40000000054 */
[-C--:B0-----:R-:W-:Y:S01]  /*1bd0*/  DFMA R80, R90, R116.reuse, R80 ;  /* 0x000000745a50722b */ /* 0x081fe20000000050 */
[----:B----4-:R-:W-:Y:S01]  /*1be0*/  IADD3 R104, PT, PT, R104, 0xc00, RZ ;  /* 0x00000c0068687810 */ /* 0x010fe20007ffe0ff */
[-C--:B------:R-:W-:Y:S02]  /*1bf0*/  DFMA R92, R74, R116.reuse, R92 ;  /* 0x000000744a5c722b */ /* 0x080fe4000000005c */
[-C--:B------:R-:W-:Y:S02]  /*1c00*/  DFMA R52, R76, R116.reuse, R52 ;  /* 0x000000744c34722b */ /* 0x080fe40000000034 */
[----:B------:R-:W-:Y:S02]  /*1c10*/  DFMA R40, R58, R116, R40 ;  /* 0x000000743a28722b */ /* 0x000fe40000000028 */
[-C--:B--2---:R-:W-:Y:S02]  /*1c20*/  DFMA R82, R90, R114.reuse, R82 ;  /* 0x000000725a52722b */ /* 0x084fe40000000052 */
[----:B------:R-:W-:-:S02]  /*1c30*/  DFMA R94, R74, R114, R94 ;  /* 0x000000724a5e722b */ /* 0x000fc4000000005e */
[----:B------:R-:W-:Y:S02]  /*1c40*/  DFMA R50, R76, R114, R50 ;  /* 0x000000724c32722b */ /* 0x000fe40000000032 */
[----:B---3--:R-:W-:Y:S02]  /*1c50*/  DFMA R28, R30, R116, R28 ;  /* 0x000000741e1c722b */ /* 0x008fe4000000001c */
[-C--:B------:R-:W-:Y:S02]  /*1c60*/  DFMA R38, R58, R114.reuse, R38 ;  /* 0x000000723a26722b */ /* 0x080fe40000000026 */
[----:B------:R-:W-:Y:S02]  /*1c70*/  DFMA R26, R30, R114, R26 ;  /* 0x000000721e1a722b */ /* 0x000fe4000000001a */
[----:B------:R-:W-:Y:S02]  /*1c80*/  DFMA R96, R74, R112, R96 ;  /* 0x000000704a60722b */ /* 0x000fe40000000060 */
[----:B-----5:R-:W-:-:S02]  /*1c90*/  DFMA R16, R18, R116, R16 ;  /* 0x000000741210722b */ /* 0x020fc40000000010 */
[----:B------:R-:W-:Y:S02]  /*1ca0*/  DFMA R14, R18, R114, R14 ;  /* 0x00000072120e722b */ /* 0x000fe4000000000e */
        /* <DEDUP_REMOVED lines=22> */
[----:B------:R-:W-:Y:S10]  /*1e10*/  @!P1 BRA `(.L_x_47) ;  /* 0xfffffff000ec9947 */ /* 0x000ff4000383ffff */
.L_x_46:
[----:B------:R-:W-:-:S04]  /*1e20*/  IADD3 R42, PT, PT, -R102, RZ, RZ ;  /* 0x000000ff662a7210 */ /* 0x000fc80007ffe1ff */
[----:B------:R-:W-:-:S13]  /*1e30*/  ISETP.GT.AND P1, PT, R42, 0x1, PT ;  /* 0x000000012a00780c */ /* 0x000fda0003f24270 */
[----:B------:R-:W-:Y:S05]  /*1e40*/  @!P1 BRA `(.L_x_48) ;  /* 0x0000000400909947 */ /* 0x000fea0003800000 */
[----:B------:R-:W-:Y:S01]  /*1e50*/  LDS.64 R110, [R103+-0x180] ;  /* 0xfffe8000676e7984 */ /* 0x000fe20000000a00 */
[----:B------:R-:W-:Y:S01]  /*1e60*/  PLOP3.LUT P0, PT, PT, PT, PT, 0x8, 0x80 ;  /* 0x000000000080781c */ /* 0x000fe20003f0e170 */
[----:B------:R-:W-:Y:S02]  /*1e70*/  VIADD R102, R102, 0x2 ;  /* 0x0000000266667836 */ /* 0x000fe40000000000 */
[----:B------:R-:W0:Y:S04]  /*1e80*/  LDS.64 R66, [R104+-0x180] ;  /* 0xfffe800068427984 */ /* 0x000e280000000a00 */
[----:B------:R-:W1:Y:S04]  /*1e90*/  LDS.64 R108, [R103+-0x100] ;  /* 0xffff0000676c7984 */ /* 0x000e680000000a00 */
[----:B------:R-:W2:Y:S04]  /*1ea0*/  LDS.64 R78, [R103+-0x80] ;  /* 0xffff8000674e7984 */ /* 0x000ea80000000a00 */
[----:B------:R-:W3:Y:S04]  /*1eb0*/  LDS.64 R70, [R103] ;  /* 0x0000000067467984 */ /* 0x000ee80000000a00 */
[----:B------:R-:W4:Y:S04]  /*1ec0*/  LDS.64 R42, [R103+0x80] ;  /* 0x00008000672a7984 */ /* 0x000f280000000a00 */
[----:B------:R-:W5:Y:S04]  /*1ed0*/  LDS.64 R72, [R103+0x100] ;  /* 0x0001000067487984 */ /* 0x000f680000000a00 */
[----:B------:R-:W5:Y:S04]  /*1ee0*/  LDS.64 R64, [R104+-0x100] ;  /* 0xffff000068407984 */ /* 0x000f680000000a00 */
[----:B------:R-:W5:Y:S04]  /*1ef0*/  LDS.64 R62, [R104+-0x80] ;  /* 0xffff8000683e7984 */ /* 0x000f680000000a00 */
[----:B------:R-:W5:Y:S04]  /*1f00*/  LDS.64 R60, [R104] ;  /* 0x00000000683c7984 */ /* 0x000f680000000a00 */
[----:B------:R-:W5:Y:S04]  /*1f10*/  LDS.64 R56, [R104+0x80] ;  /* 0x0000800068387984 */ /* 0x000f680000000a00 */
[----:B------:R-:W5:Y:S01]  /*1f20*/  LDS.64 R106, [R104+0x100] ;  /* 0x00010000686a7984 */ /* 0x000f620000000a00 */
[----:B0-----:R-:W-:-:S02]  /*1f30*/  DFMA R80, R110, R66, R80 ;  /* 0x000000426e50722b */ /* 0x001fc40000000050 */
[-C--:B-1----:R-:W-:Y:S01]  /*1f40*/  DFMA R92, R108, R66.reuse, R92 ;  /* 0x000000426c5c722b */ /* 0x082fe2000000005c */
[----:B------:R-:W-:Y:S01]  /*1f50*/  LDS.64 R68, [R103+0x180] ;  /* 0x0001800067447984 */ /* 0x000fe20000000a00 */
[----:B--2---:R-:W-:-:S03]  /*1f60*/  DFMA R52, R78, R66, R52 ;  /* 0x000000424e34722b */ /* 0x004fc60000000034 */
[----:B------:R-:W0:Y:S01]  /*1f70*/  LDS.64 R116, [R104+0x180] ;  /* 0x0001800068747984 */ /* 0x000e220000000a00 */
[----:B---3--:R-:W-:-:S03]  /*1f80*/  DFMA R40, R70, R66, R40 ;  /* 0x000000424628722b */ /* 0x008fc60000000028 */
[----:B------:R-:W-:Y:S01]  /*1f90*/  LDS.64 R114, [R104+0x200] ;  /* 0x0002000068727984 */ /* 0x000fe20000000a00 */
[----:B----4-:R-:W-:-:S03]  /*1fa0*/  DFMA R28, R42, R66, R28 ;  /* 0x000000422a1c722b */ /* 0x010fc6000000001c */
[----:B------:R-:W-:Y:S01]  /*1fb0*/  LDS.64 R112, [R104+0x280] ;  /* 0x0002800068707984 */ /* 0x000fe20000000a00 */
[----:B-----5:R-:W-:-:S03]  /*1fc0*/  DFMA R16, R72, R66, R16 ;  /* 0x000000424810722b */ /* 0x020fc60000000010 */
[----:B------:R-:W1:Y:S01]  /*1fd0*/  LDS.64 R66, [R103+0x200] ;  /* 0x0002000067427984 */ /* 0x000e620000000a00 */
[-C--:B------:R-:W-:Y:S02]  /*1fe0*/  DFMA R82, R110, R64.reuse, R82 ;  /* 0x000000406e52722b */ /* 0x080fe40000000052 */
[-C--:B------:R-:W-:Y:S02]  /*1ff0*/  DFMA R94, R108, R64.reuse, R94 ;  /* 0x000000406c5e722b */ /* 0x080fe4000000005e */
[-C--:B------:R-:W-:Y:S02]  /*2000*/  DFMA R50, R78, R64.reuse, R50 ;  /* 0x000000404e32722b */ /* 0x080fe40000000032 */
[-C--:B------:R-:W-:Y:S02]  /*2010*/  DFMA R38, R70, R64.reuse, R38 ;  /* 0x000000404626722b */ /* 0x080fe40000000026 */
[-C--:B------:R-:W-:Y:S02]  /*2020*/  DFMA R26, R42, R64.reuse, R26 ;  /* 0x000000402a1a722b */ /* 0x080fe4000000001a */
[----:B------:R-:W-:-:S02]  /*2030*/  DFMA R14, R72, R64, R14 ;  /* 0x00000040480e722b */ /* 0x000fc4000000000e */
[-C--:B------:R-:W-:Y:S01]  /*2040*/  DFMA R84, R110, R62.reuse, R84 ;  /* 0x0000003e6e54722b */ /* 0x080fe20000000054 */
[----:B------:R-:W2:Y:S01]  /*2050*/  LDS.64 R64, [R103+0x280] ;  /* 0x0002800067407984 */ /* 0x000ea20000000a00 */
[-C--:B------:R-:W-:Y:S02]  /*2060*/  DFMA R96, R108, R62.reuse, R96 ;  /* 0x0000003e6c60722b */ /* 0x080fe40000000060 */
[-C--:B------:R-:W-:Y:S02]  /*2070*/  DFMA R48, R78, R62.reuse, R48 ;  /* 0x0000003e4e30722b */ /* 0x080fe40000000030 */
[-C--:B------:R-:W-:Y:S02]  /*2080*/  DFMA R36, R70, R62.reuse, R36 ;  /* 0x0000003e4624722b */ /* 0x080fe40000000024 */
[-C--:B------:R-:W-:Y:S02]  /*2090*/  DFMA R24, R42, R62.reuse, R24 ;  /* 0x0000003e2a18722b */ /* 0x080fe40000000018 */
[----:B------:R-:W-:-:S02]  /*20a0*/  DFMA R12, R72, R62, R12 ;  /* 0x0000003e480c722b */ /* 0x000fc4000000000c */
[-C--:B------:R-:W-:Y:S01]  /*20b0*/  DFMA R86, R110, R60.reuse, R86 ;  /* 0x0000003c6e56722b */ /* 0x080fe20000000056 */
[----:B------:R-:W3:Y:S01]  /*20c0*/  LDS.64 R62, [R103+0x300] ;  /* 0x00030000673e7984 */ /* 0x000ee20000000a00 */
[-C--:B------:R-:W-:Y:S02]  /*20d0*/  DFMA R98, R108, R60.reuse, R98 ;  /* 0x0000003c6c62722b */ /* 0x080fe40000000062 */
[-C--:B------:R-:W-:Y:S02]  /*20e0*/  DFMA R46, R78, R60.reuse, R46 ;  /* 0x0000003c4e2e722b */ /* 0x080fe4000000002e */
[-C--:B------:R-:W-:Y:S02]  /*20f0*/  DFMA R34, R70, R60.reuse, R34 ;  /* 0x0000003c4622722b */ /* 0x080fe40000000022 */
[-C--:B------:R-:W-:Y:S02]  /*2100*/  DFMA R22, R42, R60.reuse, R22 ;  /* 0x0000003c2a16722b */ /* 0x080fe40000000016 */
[----:B------:R-:W-:-:S02]  /*2110*/  DFMA R10, R72, R60, R10 ;  /* 0x0000003c480a722b */ /* 0x000fc4000000000a */
[-C--:B------:R-:W-:Y:S01]  /*2120*/  DFMA R88, R110, R56.reuse, R88 ;  /* 0x000000386e58722b */ /* 0x080fe20000000058 */
[----:B------:R-:W4:Y:S01]  /*2130*/  LDS.64 R60, [R103+0x380] ;  /* 0x00038000673c7984 */ /* 0x000f220000000a00 */
[-C--:B------:R-:W-:Y:S02]  /*2140*/  DFMA R54, R108, R56.reuse, R54 ;  /* 0x000000386c36722b */ /* 0x080fe40000000036 */
[-C--:B------:R-:W-:Y:S02]  /*2150*/  DFMA R44, R78, R56.reuse, R44 ;  /* 0x000000384e2c722b */ /* 0x080fe4000000002c */
[-C--:B------:R-:W-:Y:S02]  /*2160*/  DFMA R32, R70, R56.reuse, R32 ;  /* 0x000000384620722b */ /* 0x080fe40000000020 */
[-C--:B------:R-:W-:Y:S02]  /*2170*/  DFMA R20, R42, R56.reuse, R20 ;  /* 0x000000382a14722b */ /* 0x080fe40000000014 */
[----:B------:R-:W-:-:S02]  /*2180*/  DFMA R8, R72, R56, R8 ;  /* 0x000000384808722b */ /* 0x000fc40000000008 */
[-C--:B------:R-:W-:Y:S01]  /*2190*/  DFMA R90, R110, R106.reuse, R90 ;  /* 0x0000006a6e5a722b */ /* 0x080fe2000000005a */
[----:B------:R5:W4:Y:S01]  /*21a0*/  LDS.64 R56, [R103+0x400] ;  /* 0x0004000067387984 */ /* 0x000b220000000a00 */
[-C--:B------:R-:W-:Y:S02]  /*21b0*/  DFMA R74, R108, R106.reuse, R74 ;  /* 0x0000006a6c4a722b */ /* 0x080fe4000000004a */
[-C--:B------:R-:W-:Y:S01]  /*21c0*/  DFMA R76, R78, R106.reuse, R76 ;  /* 0x0000006a4e4c722b */ /* 0x080fe2000000004c */
[----:B------:R-:W4:Y:S01]  /*21d0*/  LDS.64 R110, [R104+0x300] ;  /* 0x00030000686e7984 */ /* 0x000f220000000a00 */
[-C--:B------:R-:W-:Y:S02]  /*21e0*/  DFMA R58, R70, R106.reuse, R58 ;  /* 0x0000006a463a722b */ /* 0x080fe4000000003a */
[-C--:B------:R-:W-:Y:S01]  /*21f0*/  DFMA R30, R42, R106.reuse, R30 ;  /* 0x0000006a2a1e722b */ /* 0x080fe2000000001e */
[----:B------:R-:W4:Y:S01]  /*2200*/  LDS.64 R108, [R104+0x380] ;  /* 0x00038000686c7984 */ /* 0x000f220000000a00 */
[----:B------:R-:W-:Y:S01]  /*2210*/  DFMA R18, R72, R106, R18 ;  /* 0x0000006a4812722b */ /* 0x000fe20000000012 */
[----:B-----5:R-:W-:Y:S01]  /*2220*/  IADD3 R103, PT, PT, R103, 0x600, RZ ;  /* 0x0000060067677810 */ /* 0x020fe20007ffe0ff */
[-C--:B0-----:R-:W-:Y:S01]  /*2230*/  DFMA R80, R68, R116.reuse, R80 ;  /* 0x000000744450722b */ /* 0x081fe20000000050 */
[----:B------:R0:W5:Y:S01]  /*2240*/  LDS.64 R78, [R104+0x400] ;  /* 0x00040000684e7984 */ /* 0x0001620000000a00 */
[----:B-1----:R-:W-:-:S02]  /*2250*/  DFMA R92, R66, R116, R92 ;  /* 0x00000074425c722b */ /* 0x002fc4000000005c */
[-C--:B--2---:R-:W-:Y:S02]  /*2260*/  DFMA R52, R64, R116.reuse, R52 ;  /* 0x000000744034722b */ /* 0x084fe40000000034 */
[----:B---3--:R-:W-:Y:S02]  /*2270*/  DFMA R40, R62, R116, R40 ;  /* 0x000000743e28722b */ /* 0x008fe40000000028 */
[-C--:B------:R-:W-:Y:S01]  /*2280*/  DFMA R82, R68, R114.reuse, R82 ;  /* 0x000000724452722b */ /* 0x080fe20000000052 */
[----:B0-----:R-:W-:Y:S01]  /*2290*/  IADD3 R104, PT, PT, R104, 0x600, RZ ;  /* 0x0000060068687810 */ /* 0x001fe20007ffe0ff */
[-C--:B------:R-:W-:Y:S02]  /*22a0*/  DFMA R94, R66, R114.reuse, R94 ;  /* 0x00000072425e722b */ /* 0x080fe4000000005e */
[-C--:B------:R-:W-:Y:S02]  /*22b0*/  DFMA R50, R64, R114.reuse, R50 ;  /* 0x000000724032722b */ /* 0x080fe40000000032 */
[----:B------:R-:W-:-:S02]  /*22c0*/  DFMA R38, R62, R114, R38 ;  /* 0x000000723e26722b */ /* 0x000fc40000000026 */
[----:B------:R-:W-:Y:S02]  /*22d0*/  DFMA R84, R68, R112, R84 ;  /* 0x000000704454722b */ /* 0x000fe40000000054 */
[C---:B----4-:R-:W-:Y:S02]  /*22e0*/  DFMA R28, R60.reuse, R116, R28 ;  /* 0x000000743c1c722b */ /* 0x050fe4000000001c */
[----:B------:R-:W-:Y:S02]  /*22f0*/  DFMA R26, R60, R114, R26 ;  /* 0x000000723c1a722b */ /* 0x000fe4000000001a */
[-C--:B------:R-:W-:Y:S02]  /*2300*/  DFMA R96, R66, R112.reuse, R96 ;  /* 0x000000704260722b */ /* 0x080fe40000000060 */
[-C--:B------:R-:W-:Y:S02]  /*2310*/  DFMA R48, R64, R112.reuse, R48 ;  /* 0x000000704030722b */ /* 0x080fe40000000030 */
[----:B------:R-:W-:-:S02]  /*2320*/  DFMA R36, R62, R112, R36 ;  /* 0x000000703e24722b */ /* 0x000fc40000000024 */
[----:B------:R-:W-:Y:S02]  /*2330*/  DFMA R24, R60, R112, R24 ;  /* 0x000000703c18722b */ /* 0x000fe40000000018 */
[C---:B------:R-:W-:Y:S02]  /*2340*/  DFMA R16, R56.reuse, R116, R16 ;  /* 0x000000743810722b */ /* 0x040fe40000000010 */
[C---:B------:R-:W-:Y:S02]  /*2350*/  DFMA R14, R56.reuse, R114, R14 ;  /* 0x00000072380e722b */ /* 0x040fe4000000000e */
[----:B------:R-:W-:Y:S02]  /*2360*/  DFMA R12, R56, R112, R12 ;  /* 0x00000070380c722b */ /* 0x000fe4000000000c */
[-C--:B------:R-:W-:Y:S02]  /*2370*/  DFMA R86, R68, R110.reuse, R86 ;  /* 0x0000006e4456722b */ /* 0x080fe40000000056 */
[----:B------:R-:W-:-:S02]  /*2380*/  DFMA R98, R66, R110, R98 ;  /* 0x0000006e4262722b */ /* 0x000fc40000000062 */
[-C--:B------:R-:W-:Y:S02]  /*2390*/  DFMA R46, R64, R110.reuse, R46 ;  /* 0x0000006e402e722b */ /* 0x080fe4000000002e */
[-C--:B------:R-:W-:Y:S02]  /*23a0*/  DFMA R34, R62, R110.reuse, R34 ;  /* 0x0000006e3e22722b */ /* 0x080fe40000000022 */
[-C--:B------:R-:W-:Y:S02]  /*23b0*/  DFMA R22, R60, R110.reuse, R22 ;  /* 0x0000006e3c16722b */ /* 0x080fe40000000016 */
[----:B------:R-:W-:Y:S02]  /*23c0*/  DFMA R10, R56, R110, R10 ;  /* 0x0000006e380a722b */ /* 0x000fe4000000000a */
[-C--:B------:R-:W-:Y:S02]  /*23d0*/  DFMA R88, R68, R108.reuse, R88 ;  /* 0x0000006c4458722b */ /* 0x080fe40000000058 */
[----:B------:R-:W-:-:S02]  /*23e0*/  DFMA R54, R66, R108, R54 ;  /* 0x0000006c4236722b */ /* 0x000fc40000000036 */
[-C--:B------:R-:W-:Y:S02]  /*23f0*/  DFMA R44, R64, R108.reuse, R44 ;  /* 0x0000006c402c722b */ /* 0x080fe4000000002c */
[-C--:B------:R-:W-:Y:S02]  /*2400*/  DFMA R32, R62, R108.reuse, R32 ;  /* 0x0000006c3e20722b */ /* 0x080fe40000000020 */
[-C--:B------:R-:W-:Y:S02]  /*2410*/  DFMA R20, R60, R108.reuse, R20 ;  /* 0x0000006c3c14722b */ /* 0x080fe40000000014 */
[----:B------:R-:W-:Y:S02]  /*2420*/  DFMA R8, R56, R108, R8 ;  /* 0x0000006c3808722b */ /* 0x000fe40000000008 */
[-C--:B-----5:R-:W-:Y:S02]  /*2430*/  DFMA R90, R68, R78.reuse, R90 ;  /* 0x0000004e445a722b */ /* 0x0a0fe4000000005a */
[----:B------:R-:W-:-:S02]  /*2440*/  DFMA R74, R66, R78, R74 ;  /* 0x0000004e424a722b */ /* 0x000fc4000000004a */
[-C--:B------:R-:W-:Y:S02]  /*2450*/  DFMA R76, R64, R78.reuse, R76 ;  /* 0x0000004e404c722b */ /* 0x080fe4000000004c */
[-C--:B------:R-:W-:Y:S02]  /*2460*/  DFMA R58, R62, R78.reuse, R58 ;  /* 0x0000004e3e3a722b */ /* 0x080fe4000000003a */
[-C--:B------:R-:W-:Y:S02]  /*2470*/  DFMA R30, R60, R78.reuse, R30 ;  /* 0x0000004e3c1e722b */ /* 0x080fe4000000001e */
[----:B------:R-:W-:-:S11]  /*2480*/  DFMA R18, R56, R78, R18 ;  /* 0x0000004e3812722b */ /* 0x000fd60000000012 */
.L_x_48:
[----:B------:R-:W-:-:S13]  /*2490*/  ISETP.NE.OR P0, PT, R102, RZ, P0 ;  /* 0x000000ff6600720c */ /* 0x000fda0000705670 */
[----:B------:R-:W-:Y:S05]  /*24a0*/  @!P0 BRA `(.L_x_44) ;  /* 0x0000000000d48947 */ /* 0x000fea0003800000 */
.L_x_45:
[----:B------:R-:W-:Y:S01]  /*24b0*/  LDS.64 R66, [R103+-0x180] ;  /* 0xfffe800067427984 */ /* 0x000fe20000000a00 */
[----:B------:R-:W-:-:S03]  /*24c0*/  VIADD R102, R102, 0x1 ;  /* 0x0000000166667836 */ /* 0x000fc60000000000 */
[----:B------:R-:W0:Y:S02]  /*24d0*/  LDS.64 R68, [R104+-0x180] ;  /* 0xfffe800068447984 */ /* 0x000e240000000a00 */
[----:B------:R-:W-:Y:S02]  /*24e0*/  ISETP.NE.AND P0, PT, R102, RZ, PT ;  /* 0x000000ff6600720c */ /* 0x000fe40003f05270 */
[----:B------:R-:W1:Y:S04]  /*24f0*/  LDS.64 R64, [R103+-0x100] ;  /* 0xffff000067407984 */ /* 0x000e680000000a00 */
[----:B------:R-:W2:Y:S04]  /*2500*/  LDS.64 R62, [R103+-0x80] ;  /* 0xffff8000673e7984 */ /* 0x000ea80000000a00 */
[----:B------:R-:W3:Y:S04]  /*2510*/  LDS.64 R60, [R103] ;  /* 0x00000000673c7984 */ /* 0x000ee80000000a00 */
[----:B------:R-:W4:Y:S04]  /*2520*/  LDS.64 R56, [R103+0x80] ;  /* 0x0000800067387984 */ /* 0x000f280000000a00 */
[----:B------:R5:W4:Y:S04]  /*2530*/  LDS.64 R42, [R103+0x100] ;  /* 0x00010000672a7984 */ /* 0x000b280000000a00 */
[----:B------:R-:W4:Y:S04]  /*2540*/  LDS.64 R70, [R104+-0x100] ;  /* 0xffff000068467984 */ /* 0x000f280000000a00 */
[----:B------:R-:W4:Y:S01]  /*2550*/  LDS.64 R72, [R104+-0x80] ;  /* 0xffff800068487984 */ /* 0x000f220000000a00 */
[----:B-----5:R-:W-:-:S03]  /*2560*/  IADD3 R103, PT, PT, R103, 0x300, RZ ;  /* 0x0000030067677810 */ /* 0x020fc60007ffe0ff */
[----:B------:R-:W5:Y:S04]  /*2570*/  LDS.64 R78, [R104] ;  /* 0x00000000684e7984 */ /* 0x000f680000000a00 */
[----:B------:R-:W5:Y:S04]  /*2580*/  LDS.64 R106, [R104+0x80] ;  /* 0x00008000686a7984 */ /* 0x000f680000000a00 */
[----:B------:R2:W5:Y:S01]  /*2590*/  LDS.64 R108, [R104+0x100] ;  /* 0x00010000686c7984 */ /* 0x0005620000000a00 */
[-C--:B0-----:R-:W-:Y:S02]  /*25a0*/  DFMA R80, R66, R68.reuse, R80 ;  /* 0x000000444250722b */ /* 0x081fe40000000050 */
[----:B-1----:R-:W-:-:S02]  /*25b0*/  DFMA R92, R64, R68, R92 ;  /* 0x00000044405c722b */ /* 0x002fc4000000005c */
[-C--:B--2---:R-:W-:Y:S01]  /*25c0*/  DFMA R52, R62, R68.reuse, R52 ;  /* 0x000000443e34722b */ /* 0x084fe20000000034 */
[----:B------:R-:W-:Y:S01]  /*25d0*/  IADD3 R104, PT, PT, R104, 0x300, RZ ;  /* 0x0000030068687810 */ /* 0x000fe20007ffe0ff */
[-C--:B---3--:R-:W-:Y:S02]  /*25e0*/  DFMA R40, R60, R68.reuse, R40 ;  /* 0x000000443c28722b */ /* 0x088fe40000000028 */
[-C--:B----4-:R-:W-:Y:S02]  /*25f0*/  DFMA R28, R56, R68.reuse, R28 ;  /* 0x00000044381c722b */ /* 0x090fe4000000001c */
        /* <DEDUP_REMOVED lines=30> */
[----:B------:R-:W-:Y:S01]  /*27e0*/  DFMA R18, R42, R108, R18 ;  /* 0x0000006c2a12722b */ /* 0x000fe20000000012 */
[----:B------:R-:W-:Y:S10]  /*27f0*/  @P0 BRA `(.L_x_45) ;  /* 0xfffffffc002c0947 */ /* 0x000ff4000383ffff */
.L_x_44:
[----:B------:R-:W-:Y:S01]  /*2800*/  BAR.SYNC.DEFER_BLOCKING 0x0 ;  /* 0x0000000000007b1d */ /* 0x000fe20000010000 */
[----:B------:R-:W-:-:S05]  /*2810*/  UISETP.GE.AND UP0, UPT, UR7, UR9, UPT ;  /* 0x000000090700728c */ /* 0x000fca000bf06270 */
[----:B------:R-:W-:-:S04]  /*2820*/  UMOV UR4, UR7 ;  /* 0x0000000700047c82 */ /* 0x000fc80008000000 */
[----:B------:R-:W-:Y:S05]  /*2830*/  BRA.U !UP0, `(.L_x_49) ;  /* 0xffffffe108b07547 */ /* 0x000fea000b83ffff */
.L_x_39:
[----:B------:R-:W2:Y:S01]  /*2840*/  LDC.64 R4, c[0x0][0x380] ;  /* 0x0000e000ff047b82 */ /* 0x000ea20000000a00 */
[----:B------:R-:W3:Y:S07]  /*2850*/  LDCU UR6, c[0x0][0x398] ;  /* 0x00007300ff0677ac */ /* 0x000eee0008000800 */
[----:B------:R-:W4:Y:S08]  /*2860*/  LDC R2, c[0x0][0x3cc] ;  /* 0x0000f300ff027b82 */ /* 0x000f300000000800 */
[----:B------:R-:W0:Y:S01]  /*2870*/  LDC R103, c[0x0][0x3d0] ;  /* 0x0000f400ff677b82 */ /* 0x000e220000000800 */
[----:B---3--:R-:W-:-:S04]  /*2880*/  IMAD R3, R3, UR6, R0 ;  /* 0x0000000603037c24 */ /* 0x008fc8000f8e0200 */
[----:B--2---:R-:W-:-:S05]  /*2890*/  IMAD.WIDE R4, R3, 0x8, R4 ;  /* 0x0000000803047825 */ /* 0x004fca00078e0204 */
[----:B------:R2:W-:Y:S01]  /*28a0*/  STG.E.64 desc[UR10][R4.64], R80 ;  /* 0x0000005004007986 */ /* 0x0005e2000c101b0a */
[----:B----4-:R-:W-:-:S05]  /*28b0*/  IMAD.WIDE R6, R2, 0x8, R4 ;  /* 0x0000000802067825 */ /* 0x010fca00078e0204 */
[----:B------:R-:W-:Y:S01]  /*28c0*/  STG.E.64 desc[UR10][R6.64], R82 ;  /* 0x0000005206007986 */ /* 0x000fe2000c101b0a */
[----:B------:R-:W-:-:S04]  /*28d0*/  IMAD.WIDE R42, R2, 0x8, R6 ;  /* 0x00000008022a7825 */ /* 0x000fc800078e0206 */
[----:B01----:R-:W-:Y:S01]  /*28e0*/  IMAD.WIDE R64, R103, 0x8, R4 ;  /* 0x0000000867407825 */ /* 0x003fe200078e0204 */
[----:B------:R0:W-:Y:S03]  /*28f0*/  STG.E.64 desc[UR10][R42.64], R84 ;  /* 0x000000542a007986 */ /* 0x0001e6000c101b0a */
[----:B------:R-:W-:-:S04]  /*2900*/  IMAD.WIDE R56, R2, 0x8, R42 ;  /* 0x0000000802387825 */ /* 0x000fc800078e022a */
[C---:B------:R-:W-:Y:S01]  /*2910*/  IMAD.WIDE R66, R2.reuse, 0x8, R64 ;  /* 0x0000000802427825 */ /* 0x040fe200078e0240 */
[----:B------:R-:W-:Y:S03]  /*2920*/  STG.E.64 desc[UR10][R56.64], R86 ;  /* 0x0000005638007986 */ /* 0x000fe6000c101b0a */
[----:B------:R-:W-:-:S04]  /*2930*/  IMAD.WIDE R60, R2, 0x8, R56 ;  /* 0x00000008023c7825 */ /* 0x000fc800078e0238 */
[----:B------:R-:W-:Y:S01]  /*2940*/  IMAD.WIDE R72, R103, 0x8, R64 ;  /* 0x0000000867487825 */ /* 0x000fe200078e0240 */
[----:B------:R-:W-:Y:S03]  /*2950*/  STG.E.64 desc[UR10][R60.64], R88 ;  /* 0x000000583c007986 */ /* 0x000fe6000c101b0a */
[----:B------:R-:W-:-:S04]  /*2960*/  IMAD.WIDE R68, R2, 0x8, R66 ;  /* 0x0000000802447825 */ /* 0x000fc800078e0242 */
[----:B------:R-:W-:-:S04]  /*2970*/  IMAD.WIDE R62, R2, 0x8, R60 ;  /* 0x00000008023e7825 */ /* 0x000fc800078e023c */
[C-C-:B------:R-:W-:Y:S01]  /*2980*/  IMAD.WIDE R100, R103.reuse, 0x8, R72.reuse ;  /* 0x0000000867647825 */ /* 0x140fe200078e0248 */
[----:B------:R1:W-:Y:S03]  /*2990*/  STG.E.64 desc[UR10][R62.64], R90 ;  /* 0x0000005a3e007986 */ /* 0x0003e6000c101b0a */
[C---:B------:R-:W-:Y:S01]  /*29a0*/  IMAD.WIDE R78, R2.reuse, 0x8, R72 ;  /* 0x00000008024e7825 */ /* 0x040fe200078e0248 */
[----:B------:R-:W-:Y:S03]  /*29b0*/  STG.E.64 desc[UR10][R64.64], R92 ;  /* 0x0000005c40007986 */ /* 0x000fe6000c101b0a */
[C---:B------:R-:W-:Y:S01]  /*29c0*/  IMAD.WIDE R70, R2.reuse, 0x8, R68 ;  /* 0x0000000802467825 */ /* 0x040fe200078e0244 */
[----:B------:R3:W-:Y:S03]  /*29d0*/  STG.E.64 desc[UR10][R66.64], R94 ;  /* 0x0000005e42007986 */ /* 0x0007e6000c101b0a */
[----:B--2---:R-:W-:Y:S01]  /*29e0*/  IMAD.WIDE R80, R103, 0x8, R100 ;  /* 0x0000000867507825 */ /* 0x004fe200078e0264 */
[----:B------:R2:W-:Y:S03]  /*29f0*/  STG.E.64 desc[UR10][R68.64], R96 ;  /* 0x0000006044007986 */ /* 0x0005e6000c101b0a */
[C---:B0-----:R-:W-:Y:S01]  /*2a00*/  IMAD.WIDE R42, R2.reuse, 0x8, R78 ;  /* 0x00000008022a7825 */ /* 0x041fe200078e024e */
[----:B------:R-:W-:Y:S03]  /*2a10*/  STG.E.64 desc[UR10][R70.64], R98 ;  /* 0x0000006246007986 */ /* 0x000fe6000c101b0a */
[----:B-1----:R-:W-:-:S04]  /*2a20*/  IMAD.WIDE R62, R2, 0x8, R100 ;  /* 0x00000008023e7825 */ /* 0x002fc800078e0264 */
[----:B------:R-:W-:-:S04]  /*2a30*/  IMAD.WIDE R4, R2, 0x8, R70 ;  /* 0x0000000802047825 */ /* 0x000fc800078e0246 */
[----:B------:R-:W-:Y:S01]  /*2a40*/  IMAD.WIDE R82, R103, 0x8, R80 ;  /* 0x0000000867527825 */ /* 0x000fe200078e0250 */
[----:B------:R0:W-:Y:S03]  /*2a50*/  STG.E.64 desc[UR10][R4.64], R54 ;  /* 0x0000003604007986 */ /* 0x0001e6000c101b0a */
[----:B------:R-:W-:-:S04]  /*2a60*/  IMAD.WIDE R56, R2, 0x8, R42 ;  /* 0x0000000802387825 */ /* 0x000fc800078e022a */
[----:B---3--:R-:W-:-:S04]  /*2a70*/  IMAD.WIDE R66, R2, 0x8, R80 ;  /* 0x0000000802427825 */ /* 0x008fc800078e0250 */
[----:B------:R-:W-:-:S04]  /*2a80*/  IMAD.WIDE R64, R2, 0x8, R62 ;  /* 0x0000000802407825 */ /* 0x000fc800078e023e */
[----:B------:R-:W-:-:S04]  /*2a90*/  IMAD.WIDE R6, R2, 0x8, R4 ;  /* 0x0000000802067825 */ /* 0x000fc800078e0204 */
[C---:B------:R-:W-:Y:S01]  /*2aa0*/  IMAD.WIDE R84, R2.reuse, 0x8, R82 ;  /* 0x0000000802547825 */ /* 0x040fe200078e0252 */
[----:B------:R-:W-:Y:S03]  /*2ab0*/  STG.E.64 desc[UR10][R6.64], R74 ;  /* 0x0000004a06007986 */ /* 0x000fe6000c101b0a */
[C---:B------:R-:W-:Y:S01]  /*2ac0*/  IMAD.WIDE R60, R2.reuse, 0x8, R56 ;  /* 0x00000008023c7825 */ /* 0x040fe200078e0238 */
[----:B------:R1:W-:Y:S03]  /*2ad0*/  STG.E.64 desc[UR10][R72.64], R52 ;  /* 0x0000003448007986 */ /* 0x0003e6000c101b0a */
[C---:B--2---:R-:W-:Y:S01]  /*2ae0*/  IMAD.WIDE R68, R2.reuse, 0x8, R66 ;  /* 0x0000000802447825 */ /* 0x044fe200078e0242 */
[----:B------:R-:W-:Y:S03]  /*2af0*/  STG.E.64 desc[UR10][R78.64], R50 ;  /* 0x000000324e007986 */ /* 0x000fe6000c101b0a */
[C---:B0-----:R-:W-:Y:S01]  /*2b00*/  IMAD.WIDE R54, R2.reuse, 0x8, R64 ;  /* 0x0000000802367825 */ /* 0x041fe200078e0240 */
[----:B------:R0:W-:Y:S03]  /*2b10*/  STG.E.64 desc[UR10][R42.64], R48 ;  /* 0x000000302a007986 */ /* 0x0001e6000c101b0a */
[C---:B------:R-:W-:Y:S01]  /*2b20*/  IMAD.WIDE R70, R2.reuse, 0x8, R84 ;  /* 0x0000000802467825 */ /* 0x040fe200078e0254 */
[----:B------:R-:W-:Y:S03]  /*2b30*/  STG.E.64 desc[UR10][R56.64], R46 ;  /* 0x0000002e38007986 */ /* 0x000fe6000c101b0a */
[C---:B------:R-:W-:Y:S01]  /*2b40*/  IMAD.WIDE R4, R2.reuse, 0x8, R60 ;  /* 0x0000000802047825 */ /* 0x040fe200078e023c */
[----:B------:R2:W-:Y:S03]  /*2b50*/  STG.E.64 desc[UR10][R60.64], R44 ;  /* 0x0000002c3c007986 */ /* 0x0005e6000c101b0a */
[C---:B-1----:R-:W-:Y:S01]  /*2b60*/  IMAD.WIDE R52, R2.reuse, 0x8, R68 ;  /* 0x0000000802347825 */ /* 0x042fe200078e0244 */
[----:B------:R-:W-:Y:S03]  /*2b70*/  STG.E.64 desc[UR10][R4.64], R76 ;  /* 0x0000004c04007986 */ /* 0x000fe6000c101b0a */
[C---:B------:R-:W-:Y:S01]  /*2b80*/  IMAD.WIDE R6, R2.reuse, 0x8, R54 ;  /* 0x0000000802067825 */ /* 0x040fe200078e0236 */
[----:B------:R-:W-:Y:S03]  /*2b90*/  STG.E.64 desc[UR10][R100.64], R40 ;  /* 0x0000002864007986 */ /* 0x000fe6000c101b0a */
[C---:B------:R-:W-:Y:S01]  /*2ba0*/  IMAD.WIDE R72, R2.reuse, 0x8, R70 ;  /* 0x0000000802487825 */ /* 0x040fe200078e0246 */
[----:B------:R-:W-:Y:S03]  /*2bb0*/  STG.E.64 desc[UR10][R62.64], R38 ;  /* 0x000000263e007986 */ /* 0x000fe6000c101b0a */
[C---:B0-----:R-:W-:Y:S01]  /*2bc0*/  IMAD.WIDE R48, R2.reuse, 0x8, R52 ;  /* 0x0000000802307825 */ /* 0x041fe200078e0234 */
[----:B------:R-:W-:Y:S03]  /*2bd0*/  STG.E.64 desc[UR10][R64.64], R36 ;  /* 0x0000002440007986 */ /* 0x000fe6000c101b0a */
[C---:B------:R-:W-:Y:S01]  /*2be0*/  IMAD.WIDE R42, R2.reuse, 0x8, R6 ;  /* 0x00000008022a7825 */ /* 0x040fe200078e0206 */
[----:B------:R-:W-:Y:S03]  /*2bf0*/  STG.E.64 desc[UR10][R54.64], R34 ;  /* 0x0000002236007986 */ /* 0x000fe6000c101b0a */
[C---:B------:R-:W-:Y:S01]  /*2c00*/  IMAD.WIDE R50, R2.reuse, 0x8, R72 ;  /* 0x0000000802327825 */ /* 0x040fe200078e0248 */
[----:B------:R-:W-:Y:S03]  /*2c10*/  STG.E.64 desc[UR10][R6.64], R32 ;  /* 0x0000002006007986 */ /* 0x000fe6000c101b0a */
[C---:B--2---:R-:W-:Y:S01]  /*2c20*/  IMAD.WIDE R44, R2.reuse, 0x8, R48 ;  /* 0x00000008022c7825 */ /* 0x044fe200078e0230 */
[----:B------:R-:W-:Y:S03]  /*2c30*/  STG.E.64 desc[UR10][R42.64], R58 ;  /* 0x0000003a2a007986 */ /* 0x000fe6000c101b0a */
[----:B------:R-:W-:Y:S01]  /*2c40*/  IMAD.WIDE R2, R2, 0x8, R50 ;  /* 0x0000000802027825 */ /* 0x000fe200078e0232 */
[----:B------:R-:W-:Y:S04]  /*2c50*/  STG.E.64 desc[UR10][R80.64], R28 ;  /* 0x0000001c50007986 */ /* 0x000fe8000c101b0a */
        /* <DEDUP_REMOVED lines=10> */
[----:B------:R-:W-:Y:S01]  /*2d00*/  STG.E.64 desc[UR10][R2.64], R18 ;  /* 0x0000001202007986 */ /* 0x000fe2000c101b0a */
[----:B------:R-:W-:Y:S05]  /*2d10*/  EXIT ;  /* 0x000000000000794d */ /* 0x000fea0003800000 */
.L_x_50:
        /* <DEDUP_REMOVED lines=14> */
.L_x_57:


//--------------------- .text._Z11kernel__1_1PdS_S_iiiiiiiiiiiiiiii --------------------------
	.section	.text._Z11kernel__1_1PdS_S_iiiiiiiiiiiiiiii,"ax",@progbits
	.align	128
        .global         _Z11kernel__1_1PdS_S_iiiiiiiiiiiiiiii
        .type           _Z11kernel__1_1PdS_S_iiiiiiiiiiiiiiii,@function
        .size           _Z11kernel__1_1PdS_S_iiiiiiiiiiiiiiii,(.L_x_58 - _Z11kernel__1_1PdS_S_iiiiiiiiiiiiiiii)
        .other          _Z11kernel__1_1PdS_S_iiiiiiiiiiiiiiii,@"STO_CUDA_ENTRY STV_DEFAULT"
_Z11kernel__1_1PdS_S_iiiiiiiiiiiiiiii:
.text._Z11kernel__1_1PdS_S_iiiiiiiiiiiiiiii:
        /* <DEDUP_REMOVED lines=42> */
[----:B------:R-:W-:-:S02]  /*02a0*/  IADD3 R9, PT, PT, RZ, -R6, RZ ;  /* 0x80000006ff097210 */ /* 0x000fc40007ffe0ff */
[----:B------:R-:W-:Y:S02]  /*02b0*/  CS2R R70, SRZ ;  /* 0x0000000000467805 */ /* 0x000fe4000001ff00 */
[----:B------:R-:W-:Y:S02]  /*02c0*/  ISETP.NE.U32.AND P2, PT, R6, RZ, PT ;  /* 0x000000ff0600720c */ /* 0x000fe40003f45070 */
[----:B------:R-:W-:Y:S01]  /*02d0*/  CS2R R72, SRZ ;  /* 0x0000000000487805 */ /* 0x000fe2000001ff00 */
[----:B------:R-:W4:Y:S01]  /*02e0*/  LDCU.64 UR6, c[0x0][0x358] ;  /* 0x00006b00ff0677ac */ /* 0x000f220008000a00 */
[----:B--2---:R-:W2:Y:S02]  /*02f0*/  MUFU.RCP R7, R7 ;  /* 0x0000000700077308 */ /* 0x004ea40000001000 */
[----:B--2---:R-:W-:-:S06]  /*0300*/  IADD3 R4, PT, PT, R7, 0xffffffe, RZ ;  /* 0x0ffffffe07047810 */ /* 0x004fcc0007ffe0ff */
[----:B------:R-:W2:Y:S08]  /*0310*/  I2F.RP R7, R8 ;  /* 0x0000000800077306 */ /* 0x000eb00000209400 */
[----:B------:R5:W1:Y:S08]  /*0320*/  F2I.FTZ.U32.TRUNC.NTZ R5, R4 ;  /* 0x0000000400057305 */ /* 0x000a70000021f000 */
[----:B--2---:R-:W2:Y:S01]  /*0330*/  MUFU.RCP R7, R7 ;  /* 0x0000000700077308 */ /* 0x004ea20000001000 */
[----:B-----5:R-:W-:-:S02]  /*0340*/  IMAD.MOV.U32 R4, RZ, RZ, RZ ;  /* 0x000000ffff047224 */ /* 0x020fc400078e00ff */
[----:B-1----:R-:W-:-:S04]  /*0350*/  IMAD R9, R9, R5, RZ ;  /* 0x0000000509097224 */ /* 0x002fc800078e02ff */
[----:B------:R-:W-:-:S06]  /*0360*/  IMAD.HI.U32 R5, R5, R9, R4 ;  /* 0x0000000905057227 */ /* 0x000fcc00078e0004 */
[----:B---3--:R-:W-:-:S04]  /*0370*/  IMAD.HI.U32 R74, R5, UR4, RZ ;  /* 0x00000004054a7c27 */ /* 0x008fc8000f8e00ff */
[----:B--2---:R-:W-:Y:S01]  /*0380*/  VIADD R4, R7, 0xffffffe ;  /* 0x0ffffffe07047836 */ /* 0x004fe20000000000 */
[----:B------:R-:W-:-:S05]  /*0390*/  IADD3 R5, PT, PT, -R74, RZ, RZ ;  /* 0x000000ff4a057210 */ /* 0x000fca0007ffe1ff */
[----:B------:R-:W-:-:S05]  /*03a0*/  IMAD R5, R6, R5, UR4 ;  /* 0x0000000406057e24 */ /* 0x000fca000f8e0205 */
[----:B------:R-:W-:-:S13]  /*03b0*/  ISETP.GE.U32.AND P0, PT, R5, R6, PT ;  /* 0x000000060500720c */ /* 0x000fda0003f06070 */
[----:B------:R-:W-:Y:S02]  /*03c0*/  @P0 IADD3 R5, PT, PT, -R6, R5, RZ ;  /* 0x0000000506050210 */ /* 0x000fe40007ffe1ff */
[----:B------:R-:W-:Y:S02]  /*03d0*/  @P0 IADD3 R74, PT, PT, R74, 0x1, RZ ;  /* 0x000000014a4a0810 */ /* 0x000fe40007ffe0ff */
[----:B------:R-:W-:Y:S02]  /*03e0*/  ISETP.GE.U32.AND P1, PT, R5, R6, PT ;  /* 0x000000060500720c */ /* 0x000fe40003f26070 */
[----:B------:R1:W2:Y:S02]  /*03f0*/  F2I.FTZ.U32.TRUNC.NTZ R5, R4 ;  /* 0x0000000400057305 */ /* 0x0002a4000021f000 */
[----:B-1----:R-:W-:-:S09]  /*0400*/  HFMA2 R4, -RZ, RZ, 0, 0 ;  /* 0x00000000ff047431 */ /* 0x002fd200000001ff */
[----:B------:R-:W-:Y:S02]  /*0410*/  @P1 IADD3 R74, PT, PT, R74, 0x1, RZ ;  /* 0x000000014a4a1810 */ /* 0x000fe40007ffe0ff */
[----:B------:R-:W-:Y:S01]  /*0420*/  @!P2 LOP3.LUT R74, RZ, R6, RZ, 0x33, !PT ;  /* 0x00000006ff4aa212 */ /* 0x000fe200078e33ff */
[----:B--2---:R-:W-:-:S03]  /*0430*/  IMAD.MOV R9, RZ, RZ, -R5 ;  /* 0x000000ffff097224 */ /* 0x004fc600078e0a05 */
[----:B------:R-:W-:Y:S01]  /*0440*/  IADD3 R7, PT, PT, -R74, RZ, RZ ;  /* 0x000000ff4a077210 */ /* 0x000fe20007ffe1ff */
[----:B------:R-:W-:-:S04]  /*0450*/  IMAD R9, R9, R8, RZ ;  /* 0x0000000809097224 */ /* 0x000fc800078e02ff */
        /* <DEDUP_REMOVED lines=12> */
[-C--:B------:R-:W-:Y:S02]  /*0520*/  @!P2 IADD3 R5, PT, PT, R5, -R8.reuse, RZ ;  /* 0x800000080505a210 */ /* 0x080fe40007ffe0ff */
[----:B------:R-:W-:Y:S02]  /*0530*/  @!P2 IADD3 R4, PT, PT, R4, 0x1, RZ ;  /* 0x000000010404a810 */ /* 0x000fe40007ffe0ff */
[----:B------:R-:W-:Y:S02]  /*0540*/  ISETP.GE.U32.AND P0, PT, R5, R8, PT ;  /* 0x000000080500720c */ /* 0x000fe40003f06070 */
[----:B------:R-:W-:Y:S01]  /*0550*/  LOP3.LUT R5, R7, R0, RZ, 0x3c, !PT ;  /* 0x0000000007057212 */ /* 0x000fe200078e3cff */
[----:B-1----:R-:W-:Y:S01]  /*0560*/  VIADD R8, R6, 0xffffffe ;  /* 0x0ffffffe06087836 */ /* 0x002fe20000000000 */
[----:B------:R-:W-:Y:S02]  /*0570*/  ISETP.NE.AND P2, PT, R0, RZ, PT ;  /* 0x000000ff0000720c */ /* 0x000fe40003f45270 */
[----:B------:R-:W-:-:S02]  /*0580*/  ISETP.GE.AND P1, PT, R5, RZ, PT ;  /* 0x000000ff0500720c */ /* 0x000fc40003f26270 */
[----:B------:R-:W1:Y:S05]  /*0590*/  F2I.FTZ.U32.TRUNC.NTZ R5, R8 ;  /* 0x0000000800057305 */ /* 0x000e6a000021f000 */
[----:B------:R-:W-:-:S05]  /*05a0*/  @P0 IADD3 R4, PT, PT, R4, 0x1, RZ ;  /* 0x0000000104040810 */ /* 0x000fca0007ffe0ff */
[----:B------:R-:W-:-:S05]  /*05b0*/  IMAD.MOV.U32 R9, RZ, RZ, R4 ;  /* 0x000000ffff097224 */ /* 0x000fca00078e0004 */
[----:B------:R-:W-:Y:S02]  /*05c0*/  @!P1 IADD3 R9, PT, PT, -R9, RZ, RZ ;  /* 0x000000ff09099210 */ /* 0x000fe40007ffe1ff */
[----:B------:R-:W-:Y:S02]  /*05d0*/  @!P2 LOP3.LUT R9, RZ, R0, RZ, 0x33, !PT ;  /* 0x00000000ff09a212 */ /* 0x000fe400078e33ff */
[----:B-1----:R-:W-:-:S03]  /*05e0*/  IADD3 R6, PT, PT, RZ, -R5, RZ ;  /* 0x80000005ff067210 */ /* 0x002fc60007ffe0ff */
[----:B------:R-:W-:Y:S02]  /*05f0*/  IMAD.MOV R4, RZ, RZ, -R9 ;  /* 0x000000ffff047224 */ /* 0x000fe400078e0a09 */
[----:B------:R-:W-:Y:S02]  /*0600*/  IMAD R104, R9, 0x6, RZ ;  /* 0x0000000609687824 */ /* 0x000fe400078e02ff */
[----:B------:R-:W-:Y:S02]  /*0610*/  IMAD R10, R0, R4, R7 ;  /* 0x00000004000a7224 */ /* 0x000fe400078e0207 */
[----:B------:R-:W-:Y:S02]  /*0620*/  HFMA2 R4, -RZ, RZ, 0, 0 ;  /* 0x00000000ff047431 */ /* 0x000fe400000001ff */
[----:B------:R-:W-:Y:S01]  /*0630*/  IMAD R7, R6, R11, RZ ;  /* 0x0000000b06077224 */ /* 0x000fe200078e02ff */
[----:B------:R-:W-:Y:S02]  /*0640*/  IABS R6, R3 ;  /* 0x0000000300067213 */ /* 0x000fe40000000000 */
[----:B------:R-:W-:-:S02]  /*0650*/  IABS R0, R10 ;  /* 0x0000000a00007213 */ /* 0x000fc40000000000 */
        /* <DEDUP_REMOVED lines=10> */
[-C--:B------:R-:W-:Y:S02]  /*0700*/  @!P2 IADD3 R0, PT, PT, R0, -R11.reuse, RZ ;  /* 0x8000000b0000a210 */ /* 0x080fe40007ffe0ff */
[----:B------:R-:W-:Y:S02]  /*0710*/  @!P2 IADD3 R4, PT, PT, R4, 0x1, RZ ;  /* 0x000000010404a810 */ /* 0x000fe40007ffe0ff */
[----:B------:R-:W-:Y:S02]  /*0720*/  ISETP.GE.U32.AND P0, PT, R0, R11, PT ;  /* 0x0000000b0000720c */ /* 0x000fe40003f06070 */
[----:B------:R-:W-:Y:S02]  /*0730*/  LOP3.LUT R0, R10, R3, RZ, 0x3c, !PT ;  /* 0x000000030a007212 */ /* 0x000fe400078e3cff */
[----:B------:R-:W-:Y:S01]  /*0740*/  ISETP.NE.AND P2, PT, R3, RZ, PT ;  /* 0x000000ff0300720c */ /* 0x000fe20003f45270 */
[----:B-1----:R-:W-:Y:S01]  /*0750*/  VIADD R5, R6, 0xffffffe ;  /* 0x0ffffffe06057836 */ /* 0x002fe20000000000 */
[----:B------:R-:W-:-:S05]  /*0760*/  ISETP.GE.AND P1, PT, R0, RZ, PT ;  /* 0x000000ff0000720c */ /* 0x000fca0003f26270 */
[----:B------:R-:W1:Y:S02]  /*0770*/  F2I.FTZ.U32.TRUNC.NTZ R5, R5 ;  /* 0x0000000500057305 */ /* 0x000e64000021f000 */
[----:B------:R-:W-:-:S05]  /*0780*/  @P0 IADD3 R4, PT, PT, R4, 0x1, RZ ;  /* 0x0000000104040810 */ /* 0x000fca0007ffe0ff */
[----:B------:R-:W-:-:S05]  /*0790*/  IMAD.MOV.U32 R8, RZ, RZ, R4 ;  /* 0x000000ffff087224 */ /* 0x000fca00078e0004 */
[----:B------:R-:W-:Y:S02]  /*07a0*/  @!P1 IADD3 R8, PT, PT, -R8, RZ, RZ ;  /* 0x000000ff08089210 */ /* 0x000fe40007ffe1ff */
[----:B------:R-:W-:Y:S02]  /*07b0*/  @!P2 LOP3.LUT R8, RZ, R3, RZ, 0x33, !PT ;  /* 0x00000003ff08a212 */ /* 0x000fe400078e33ff */
[----:B-1----:R-:W-:-:S03]  /*07c0*/  IADD3 R4, PT, PT, RZ, -R5, RZ ;  /* 0x80000005ff047210 */ /* 0x002fc60007ffe0ff */
[----:B------:R-:W-:Y:S02]  /*07d0*/  IMAD.MOV R0, RZ, RZ, -R8 ;  /* 0x000000ffff007224 */ /* 0x000fe400078e0a08 */
[----:B------:R-:W-:Y:S01]  /*07e0*/  IMAD R75, R8, 0x6, RZ ;  /* 0x00000006084b7824 */ /* 0x000fe200078e02ff */
[----:B------:R-:W-:Y:S01]  /*07f0*/  CS2R R8, SRZ ;  /* 0x0000000000087805 */ /* 0x000fe2000001ff00 */
[----:B------:R-:W-:Y:S02]  /*0800*/  IMAD R11, R3, R0, R10 ;  /* 0x00000000030b7224 */ /* 0x000fe400078e020a */
[----:B------:R-:W-:Y:S02]  /*0810*/  IMAD R3, R4, R7, RZ ;  /* 0x0000000704037224 */ /* 0x000fe400078e02ff */
[----:B------:R-:W-:Y:S01]  /*0820*/  HFMA2 R4, -RZ, RZ, 0, 0 ;  /* 0x00000000ff047431 */ /* 0x000fe200000001ff */
[----:B------:R-:W-:-:S04]  /*0830*/  IABS R0, R11 ;  /* 0x0000000b00007213 */ /* 0x000fc80000000000 */
        /* <DEDUP_REMOVED lines=16> */
[----:B------:R-:W-:Y:S01]  /*0940*/  @P0 IADD3 R4, PT, PT, R4, 0x1, RZ ;  /* 0x0000000104040810 */ /* 0x000fe20007ffe0ff */
[----:B------:R-:W-:-:S06]  /*0950*/  IMAD R99, R5, R76, R75 ;  /* 0x0000004c05637224 */ /* 0x000fcc00078e024b */
[----:B------:R-:W-:Y:S02]  /*0960*/  @!P1 IADD3 R4, PT, PT, -R4, RZ, RZ ;  /* 0x000000ff04049210 */ /* 0x000fe40007ffe1ff */
[----:B------:R-:W-:-:S05]  /*0970*/  @!P2 LOP3.LUT R4, RZ, R2, RZ, 0x33, !PT ;  /* 0x00000002ff04a212 */ /* 0x000fca00078e33ff */
[----:B------:R-:W-:-:S04]  /*0980*/  IMAD.MOV R3, RZ, RZ, -R4 ;  /* 0x000000ffff037224 */ /* 0x000fc800078e0a04 */
[----:B------:R-:W-:Y:S01]  /*0990*/  IMAD R3, R2, R3, R11 ;  /* 0x0000000302037224 */ /* 0x000fe200078e020b */
[----:B------:R-:W-:Y:S02]  /*09a0*/  CS2R R10, SRZ ;  /* 0x00000000000a7805 */ /* 0x000fe4000001ff00 */
[----:B--2---:R-:W-:Y:S02]  /*09b0*/  LEA R98, R4, R7, 0x4 ;  /* 0x0000000704627211 */ /* 0x004fe400078e20ff */
[----:B------:R-:W-:Y:S02]  /*09c0*/  CS2R R4, SRZ ;  /* 0x0000000000047805 */ /* 0x000fe4000001ff00 */
[----:B------:R-:W-:Y:S02]  /*09d0*/  LEA R0, R3, R0, 0x4 ;  /* 0x0000000003007211 */ /* 0x000fe400078e20ff */
[----:B------:R-:W-:Y:S02]  /*09e0*/  CS2R R2, SRZ ;  /* 0x0000000000027805 */ /* 0x000fe4000001ff00 */
[----:B------:R-:W-:Y:S01]  /*09f0*/  CS2R R6, SRZ ;  /* 0x0000000000067805 */ /* 0x000fe2000001ff00 */
        /* <DEDUP_REMOVED lines=9> */
[----:B------:R-:W-:-:S04]  /*0a90*/  IADD3 R102, PT, PT, R101, UR8, RZ ;  /* 0x0000000865667c10 */ /* 0x000fc8000fffe0ff */
[----:B------:R-:W-:Y:S01]  /*0aa0*/  IADD3 R103, PT, PT, R102, UR8, RZ ;  /* 0x0000000866677c10 */ /* 0x000fe2000fffe0ff */
[----:B0-----:R-:W-:-:S03]  /*0ab0*/  UIMAD UR4, UR4, UR5, URZ ;  /* 0x00000005040472a4 */ /* 0x001fc6000f8e02ff */
[----:B------:R-:W-:-:S03]  /*0ac0*/  IADD3 R105, PT, PT, R103, UR8, RZ ;  /* 0x0000000867697c10 */ /* 0x000fc6000fffe0ff */
[----:B------:R-:W-:Y:S01]  /*0ad0*/  IMAD R104, R104, UR4, RZ ;  /* 0x0000000468687c24 */ /* 0x000fe2000f8e02ff */
[----:B------:R-:W-:-:S06]  /*0ae0*/  UMOV UR4, URZ ;  /* 0x000000ff00047c82 */ /* 0x000fcc0008000000 */
.L_x_53:
[----:B------:R-:W0:Y:S01]  /*0af0*/  S2R R107, SR_TID.Y ;  /* 0x00000000006b7919 */ /* 0x000e220000002200 */
[----:B------:R-:W1:Y:S01]  /*0b00*/  LDCU UR5, c[0x0][0x3c8] ;  /* 0x00007900ff0577ac */ /* 0x000e620008000800 */
[----:B------:R-:W2:Y:S01]  /*0b10*/  LDC R78, c[0x0][0x398] ;  /* 0x0000e600ff4e7b82 */ /* 0x000ea20000000800 */
[----:B------:R-:W3:Y:S01]  /*0b20*/  S2R R106, SR_TID.X ;  /* 0x00000000006a7919 */ /* 0x000ee20000002100 */
[----:B------:R-:W4:Y:S06]  /*0b30*/  LDCU UR8, c[0x0][0x3ac] ;  /* 0x00007580ff0877ac */ /* 0x000f2c0008000800 */
[----:B------:R-:W5:Y:S08]  /*0b40*/  LDC.64 R94, c[0x0][0x388] ;  /* 0x0000e200ff5e7b82 */ /* 0x000f700000000a00 */
[----:B------:R-:W5:Y:S01]  /*0b50*/  LDC.64 R84, c[0x0][0x390] ;  /* 0x0000e400ff547b82 */ /* 0x000f620000000a00 */
[----:B0-----:R-:W-:-:S04]  /*0b60*/  VIADD R75, R107, UR4 ;  /* 0x000000046b4b7c36 */ /* 0x001fc80008000000 */
[----:B-1----:R-:W-:Y:S01]  /*0b70*/  IMAD R75, R75, UR5, R0 ;  /* 0x000000054b4b7c24 */ /* 0x002fe2000f8e0200 */
[----:B---3--:R-:W-:Y:S01]  /*0b80*/  IADD3 R74, PT, PT, R106, UR4, RZ ;  /* 0x000000046a4a7c10 */ /* 0x008fe2000fffe0ff */
[----:B------:R-:W0:Y:S03]  /*0b90*/  LDCU UR5, c[0x0][0x3d4] ;  /* 0x00007a80ff0577ac */ /* 0x000e260008000800 */
[----:B------:R-:W-:Y:S01]  /*0ba0*/  IADD3 R93, PT, PT, R104, R75, RZ ;  /* 0x0000004b685d7210 */ /* 0x000fe20007ffe0ff */
[--C-:B----4-:R-:W-:Y:S02]  /*0bb0*/  IMAD R75, R98, UR8, R74.reuse ;  /* 0x00000008624b7c24 */ /* 0x110fe4000f8e024a */
[----:B------:R-:W-:Y:S02]  /*0bc0*/  IMAD R77, R100, UR8, R74 ;  /* 0x00000008644d7c24 */ /* 0x000fe4000f8e024a */
[----:B--2---:R-:W-:-:S02]  /*0bd0*/  IMAD R91, R78, UR8, R93 ;  /* 0x000000084e5b7c24 */ /* 0x004fc4000f8e025d */
[--C-:B------:R-:W-:Y:S02]  /*0be0*/  IMAD R87, R101, UR8, R74.reuse ;  /* 0x0000000865577c24 */ /* 0x100fe4000f8e024a */
[----:B------:R-:W-:Y:S02]  /*0bf0*/  IMAD R81, R78, UR8, R91 ;  /* 0x000000084e517c24 */ /* 0x000fe4000f8e025b */
[--C-:B------:R-:W-:Y:S02]  /*0c00*/  IMAD R89, R102, UR8, R74.reuse ;  /* 0x0000000866597c24 */ /* 0x100fe4000f8e024a */
[----:B------:R-:W-:Y:S02]  /*0c10*/  IMAD R83, R78, UR8, R81 ;  /* 0x000000084e537c24 */ /* 0x000fe4000f8e0251 */
[--C-:B------:R-:W-:Y:S02]  /*0c20*/  IMAD R97, R103, UR8, R74.reuse ;  /* 0x0000000867617c24 */ /* 0x100fe4000f8e024a */
[----:B------:R-:W-:-:S02]  /*0c30*/  IMAD R79, R105, UR8, R74 ;  /* 0x00000008694f7c24 */ /* 0x000fc4000f8e024a */
[----:B------:R-:W-:Y:S02]  /*0c40*/  IMAD R109, R78, UR8, R83 ;  /* 0x000000084e6d7c24 */ /* 0x000fe4000f8e0253 */
[----:B-----5:R-:W-:-:S04]  /*0c50*/  IMAD.WIDE.U32 R74, R75, 0x8, R94 ;  /* 0x000000084b4a7825 */ /* 0x020fc800078e005e */
        /* <DEDUP_REMOVED lines=9> */
[----:B------:R-:W5:Y:S02]  /*0cf0*/  LDG.E.64 R96, desc[UR6][R96.64] ;  /* 0x0000000660607981 */ /* 0x000f64000c1e1b00 */
[----:B------:R-:W-:Y:S02]  /*0d00*/  IMAD R111, R78, UR8, R109 ;  /* 0x000000084e6f7c24 */ /* 0x000fe4000f8e026d */
[--C-:B------:R-:W-:Y:S01]  /*0d10*/  IMAD.WIDE.U32 R78, R81, 0x8, R84.reuse ;  /* 0x00000008514e7825 */ /* 0x100fe200078e0054 */
[----:B------:R-:W5:Y:S03]  /*0d20*/  LDG.E.64 R94, desc[UR6][R94.64] ;  /* 0x000000065e5e7981 */ /* 0x000f66000c1e1b00 */
[----:B------:R-:W-:-:S02]  /*0d30*/  IMAD.WIDE.U32 R80, R83, 0x8, R84 ;  /* 0x0000000853507825 */ /* 0x000fc400078e0054 */
[----:B------:R-:W5:Y:S02]  /*0d40*/  LDG.E.64 R78, desc[UR6][R78.64] ;  /* 0x000000064e4e7981 */ /* 0x000f64000c1e1b00 */
[--C-:B------:R-:W-:Y:S02]  /*0d50*/  IMAD.WIDE.U32 R92, R93, 0x8, R84.reuse ;  /* 0x000000085d5c7825 */ /* 0x100fe400078e0054 */
[----:B------:R-:W5:Y:S02]  /*0d60*/  LDG.E.64 R80, desc[UR6][R80.64] ;  /* 0x0000000650507981 */ /* 0x000f64000c1e1b00 */
[--C-:B------:R-:W-:Y:S02]  /*0d70*/  IMAD.WIDE.U32 R90, R91, 0x8, R84.reuse ;  /* 0x000000085b5a7825 */ /* 0x100fe400078e0054 */
[----:B------:R-:W5:Y:S02]  /*0d80*/  LDG.E.64 R92, desc[UR6][R92.64] ;  /* 0x000000065c5c7981 */ /* 0x000f64000c1e1b00 */
[----:B------:R-:W-:-:S02]  /*0d90*/  IMAD.WIDE.U32 R82, R109, 0x8, R84 ;  /* 0x000000086d527825 */ /* 0x000fc400078e0054 */
[----:B------:R-:W5:Y:S02]  /*0da0*/  LDG.E.64 R90, desc[UR6][R90.64] ;  /* 0x000000065a5a7981 */ /* 0x000f64000c1e1b00 */
[----:B------:R-:W-:Y:S02]  /*0db0*/  IMAD.WIDE.U32 R84, R111, 0x8, R84 ;  /* 0x000000086f547825 */ /* 0x000fe400078e0054 */
[----:B------:R-:W5:Y:S04]  /*0dc0*/  LDG.E.64 R82, desc[UR6][R82.64] ;  /* 0x0000000652527981 */ /* 0x000f68000c1e1b00 */
[----:B------:R-:W5:Y:S01]  /*0dd0*/  LDG.E.64 R84, desc[UR6][R84.64] ;  /* 0x0000000654547981 */ /* 0x000f62000c1e1b00 */
[----:B------:R-:W1:Y:S01]  /*0de0*/  S2R R111, SR_CgaCtaId ;  /* 0x00000000006f7919 */ /* 0x000e620000008800 */
[----:B------:R-:W-:-:S04]  /*0df0*/  MOV R108, 0x400 ;  /* 0x00000400006c7802 */ /* 0x000fc80000000f00 */
[----:B------:R-:W-:Y:S02]  /*0e00*/  IADD3 R110, PT, PT, R108, 0x3000, RZ ;  /* 0x000030006c6e7810 */ /* 0x000fe40007ffe0ff */
[C---:B-1----:R-:W-:Y:S02]  /*0e10*/  LEA R109, R111.reuse, R108, 0x18 ;  /* 0x0000006c6f6d7211 */ /* 0x042fe400078ec0ff */
[----:B------:R-:W-:-:S03]  /*0e20*/  LEA R110, R111, R110, 0x18 ;  /* 0x0000006e6f6e7211 */ /* 0x000fc600078ec0ff */
[----:B------:R-:W-:Y:S02]  /*0e30*/  IMAD R108, R106, 0x300, R109 ;  /* 0x000003006a6c7824 */ /* 0x000fe400078e026d */
[C---:B------:R-:W-:Y:S02]  /*0e40*/  IMAD R113, R107.reuse, 0x300, R110 ;  /* 0x000003006b717824 */ /* 0x040fe400078e026e */
[----:B------:R-:W-:-:S03]  /*0e50*/  IMAD R111, R107, 0x8, R108 ;  /* 0x000000086b6f7824 */ /* 0x000fc600078e026c */
[C---:B------:R-:W-:Y:S01]  /*0e60*/  LEA R113, R106.reuse, R113, 0x3 ;  /* 0x000000716a717211 */ /* 0x040fe200078e18ff */
[----:B------:R-:W-:Y:S01]  /*0e70*/  UIADD3 UR4, UPT, UPT, UR4, 0x10, URZ ;  /* 0x0000001004047890 */ /* 0x000fe2000fffe0ff */
[----:B------:R-:W-:Y:S02]  /*0e80*/  LEA R107, R107, R109, 0x3 ;  /* 0x0000006d6b6b7211 */ /* 0x000fe400078e18ff */
[----:B------:R-:W-:Y:S01]  /*0e90*/  LEA R106, R106, R110, 0x3 ;  /* 0x0000006e6a6a7211 */ /* 0x000fe200078e18ff */
[----:B0-----:R-:W-:-:S03]  /*0ea0*/  UISETP.GE.AND UP1, UPT, UR4, UR5, UPT ;  /* 0x000000050400728c */ /* 0x001fc6000bf26270 */
[----:B------:R-:W-:Y:S01]  /*0eb0*/  UMOV UR5, 0x180 ;  /* 0x0000018000057882 */ /* 0x000fe20000000000 */
[----:B--2---:R0:W-:Y:S04]  /*0ec0*/  STS.64 [R111], R74 ;  /* 0x0000004a6f007388 */ /* 0x0041e80000000a00 */
[----:B---3--:R0:W-:Y:S04]  /*0ed0*/  STS.64 [R111+0x80], R76 ;  /* 0x0000804c6f007388 */ /* 0x0081e80000000a00 */
[----:B----4-:R0:W-:Y:S04]  /*0ee0*/  STS.64 [R111+0x100], R86 ;  /* 0x000100566f007388 */ /* 0x0101e80000000a00 */
[----:B-----5:R0:W-:Y:S04]  /*0ef0*/  STS.64 [R111+0x180], R88 ;  /* 0x000180586f007388 */ /* 0x0201e80000000a00 */
[----:B------:R0:W-:Y:S04]  /*0f00*/  STS.64 [R111+0x200], R96 ;  /* 0x000200606f007388 */ /* 0x0001e80000000a00 */
[----:B------:R0:W-:Y:S04]  /*0f10*/  STS.64 [R111+0x280], R94 ;  /* 0x0002805e6f007388 */ /* 0x0001e80000000a00 */
[----:B------:R0:W-:Y:S04]  /*0f20*/  STS.64 [R113+0x100], R78 ;  /* 0x0001004e71007388 */ /* 0x0001e80000000a00 */
[----:B------:R0:W-:Y:S04]  /*0f30*/  STS.64 [R113+0x180], R80 ;  /* 0x0001805071007388 */ /* 0x0001e80000000a00 */
[----:B------:R0:W-:Y:S04]  /*0f40*/  STS.64 [R113], R92 ;  /* 0x0000005c71007388 */ /* 0x0001e80000000a00 */
[----:B------:R0:W-:Y:S04]  /*0f50*/  STS.64 [R113+0x80], R90 ;  /* 0x0000805a71007388 */ /* 0x0001e80000000a00 */
[----:B------:R0:W-:Y:S04]  /*0f60*/  STS.64 [R113+0x200], R82 ;  /* 0x0002005271007388 */ /* 0x0001e80000000a00 */
[----:B------:R0:W-:Y:S01]  /*0f70*/  STS.64 [R113+0x280], R84 ;  /* 0x0002805471007388 */ /* 0x0001e20000000a00 */
[----:B------:R-:W-:Y:S06]  /*0f80*/  BAR.SYNC.DEFER_BLOCKING 0x0 ;  /* 0x0000000000007b1d */ /* 0x000fec0000010000 */
.L_x_52:
[----:B0-----:R-:W-:Y:S04]  /*0f90*/  LDS.64 R84, [R107+UR5+-0x180] ;  /* 0xfffe80056b547984 */ /* 0x001fe80008000a00 */
[----:B------:R-:W0:Y:S04]  /*0fa0*/  LDS.64 R86, [R106+UR5+-0x180] ;  /* 0xfffe80056a567984 */ /* 0x000e280008000a00 */
[----:B------:R-:W1:Y:S04]  /*0fb0*/  LDS.64 R82, [R107+UR5+-0x100] ;  /* 0xffff00056b527984 */ /* 0x000e680008000a00 */
[----:B------:R-:W2:Y:S04]  /*0fc0*/  LDS.64 R80, [R107+UR5+-0x80] ;  /* 0xffff80056b507984 */ /* 0x000ea80008000a00 */
[----:B------:R-:W3:Y:S04]  /*0fd0*/  LDS.64 R78, [R107+UR5] ;  /* 0x000000056b4e7984 */ /* 0x000ee80008000a00 */
[----:B------:R-:W4:Y:S04]  /*0fe0*/  LDS.64 R76, [R107+UR5+0x80] ;  /* 0x000080056b4c7984 */ /* 0x000f280008000a00 */
[----:B------:R-:W5:Y:S04]  /*0ff0*/  LDS.64 R74, [R107+UR5+0x100] ;  /* 0x000100056b4a7984 */ /* 0x000f680008000a00 */
[----:B------:R-:W5:Y:S04]  /*1000*/  LDS.64 R88, [R106+UR5+-0x100] ;  /* 0xffff00056a587984 */ /* 0x000f680008000a00 */
[----:B------:R-:W5:Y:S04]  /*1010*/  LDS.64 R90, [R106+UR5+-0x80] ;  /* 0xffff80056a5a7984 */ /* 0x000f680008000a00 */
[----:B------:R-:W5:Y:S04]  /*1020*/  LDS.64 R92, [R106+UR5] ;  /* 0x000000056a5c7984 */ /* 0x000f680008000a00 */
[----:B------:R-:W5:Y:S04]  /*1030*/  LDS.64 R94, [R106+UR5+0x80] ;  /* 0x000080056a5e7984 */ /* 0x000f680008000a00 */
[----:B------:R-:W5:Y:S01]  /*1040*/  LDS.64 R96, [R106+UR5+0x100] ;  /* 0x000100056a607984 */ /* 0x000f620008000a00 */
[----:B------:R-:W-:Y:S01]  /*1050*/  UIADD3 UR5, UPT, UPT, UR5, 0x300, URZ ;  /* 0x0000030005057890 */ /* 0x000fe2000fffe0ff */
[----:B0-----:R-:W-:-:S02]  /*1060*/  DFMA R72, R84, R86, R72 ;  /* 0x000000565448722b */ /* 0x001fc40000000048 */
[-C--:B-1----:R-:W-:Y:S01]  /*1070*/  DFMA R60, R82, R86.reuse, R60 ;  /* 0x00000056523c722b */ /* 0x082fe2000000003c */
[----:B------:R-:W-:Y:S01]  /*1080*/  UISETP.NE.AND UP0, UPT, UR5, 0x3180, UPT ;  /* 0x000031800500788c */ /* 0x000fe2000bf05270 */
        /* <DEDUP_REMOVED lines=35> */
[----:B------:R-:W-:Y:S06]  /*12c0*/  BAR.SYNC.DEFER_BLOCKING 0x0 ;  /* 0x0000000000007b1d */ /* 0x000fec0000010000 */
[----:B------:R-:W-:Y:S05]  /*12d0*/  BRA.U !UP1, `(.L_x_53) ;  /* 0xfffffff909047547 */ /* 0x000fea000b83ffff */
.L_x_51:
[----:B------:R-:W0:Y:S01]  /*12e0*/  LDC.64 R76, c[0x0][0x380] ;  /* 0x0000e000ff4c7b82 */ /* 0x000e220000000a00 */
[----:B------:R-:W1:Y:S07]  /*12f0*/  LDCU UR4, c[0x0][0x398] ;  /* 0x00007300ff0477ac */ /* 0x000e6e0008000800 */
[----:B------:R-:W2:Y:S08]  /*1300*/  LDC R74, c[0x0][0x3cc] ;  /* 0x0000f300ff4a7b82 */ /* 0x000eb00000000800 */
[----:B------:R-:W3:Y:S01]  /*1310*/  LDC R75, c[0x0][0x3d0] ;  /* 0x0000f400ff4b7b82 */ /* 0x000ee20000000800 */
[----:B-1----:R-:W-:-:S04]  /*1320*/  IMAD R99, R99, UR4, R0 ;  /* 0x0000000463637c24 */ /* 0x002fc8000f8e0200 */
[----:B0-----:R-:W-:-:S05]  /*1330*/  IMAD.WIDE R76, R99, 0x8, R76 ;  /* 0x00000008634c7825 */ /* 0x001fca00078e024c */
[----:B------:R0:W-:Y:S01]  /*1340*/  STG.E.64 desc[UR6][R76.64], R72 ;  /* 0x000000484c007986 */ /* 0x0001e2000c101b06 */
[----:B--2---:R-:W-:-:S05]  /*1350*/  IMAD.WIDE R78, R74, 0x8, R76 ;  /* 0x000000084a4e7825 */ /* 0x004fca00078e024c */
[----:B------:R-:W-:Y:S01]  /*1360*/  STG.E.64 desc[UR6][R78.64], R70 ;  /* 0x000000464e007986 */ /* 0x000fe2000c101b06 */
[----:B------:R-:W-:-:S04]  /*1370*/  IMAD.WIDE R80, R74, 0x8, R78 ;  /* 0x000000084a507825 */ /* 0x000fc800078e024e */
[----:B---3--:R-:W-:Y:S01]  /*1380*/  IMAD.WIDE R88, R75, 0x8, R76 ;  /* 0x000000084b587825 */ /* 0x008fe200078e024c */
[----:B------:R1:W-:Y:S03]  /*1390*/  STG.E.64 desc[UR6][R80.64], R68 ;  /* 0x0000004450007986 */ /* 0x0003e6000c101b06 */
[----:B------:R-:W-:-:S04]  /*13a0*/  IMAD.WIDE R82, R74, 0x8, R80 ;  /* 0x000000084a527825 */ /* 0x000fc800078e0250 */
[C---:B------:R-:W-:Y:S01]  /*13b0*/  IMAD.WIDE R90, R74.reuse, 0x8, R88 ;  /* 0x000000084a5a7825 */ /* 0x040fe200078e0258 */
[----:B------:R2:W-:Y:S03]  /*13c0*/  STG.E.64 desc[UR6][R82.64], R66 ;  /* 0x0000004252007986 */ /* 0x0005e6000c101b06 */
[----:B------:R-:W-:-:S04]  /*13d0*/  IMAD.WIDE R84, R74, 0x8, R82 ;  /* 0x000000084a547825 */ /* 0x000fc800078e0252 */
[----:B------:R-:W-:Y:S01]  /*13e0*/  IMAD.WIDE R96, R75, 0x8, R88 ;  /* 0x000000084b607825 */ /* 0x000fe200078e0258 */
[----:B------:R-:W-:Y:S03]  /*13f0*/  STG.E.64 desc[UR6][R84.64], R64 ;  /* 0x0000004054007986 */ /* 0x000fe6000c101b06 */
[----:B------:R-:W-:-:S04]  /*1400*/  IMAD.WIDE R92, R74, 0x8, R90 ;  /* 0x000000084a5c7825 */ /* 0x000fc800078e025a */
[----:B------:R-:W-:-:S04]  /*1410*/  IMAD.WIDE R86, R74, 0x8, R84 ;  /* 0x000000084a567825 */ /* 0x000fc800078e0254 */
[C-C-:B------:R-:W-:Y:S01]  /*1420*/  IMAD.WIDE R98, R75.reuse, 0x8, R96.reuse ;  /* 0x000000084b627825 */ /* 0x140fe200078e0260 */
[----:B------:R3:W-:Y:S03]  /*1430*/  STG.E.64 desc[UR6][R86.64], R62 ;  /* 0x0000003e56007986 */ /* 0x0007e6000c101b06 */
[C---:B0-----:R-:W-:Y:S01]  /*1440*/  IMAD.WIDE R72, R74.reuse, 0x8, R96 ;  /* 0x000000084a487825 */ /* 0x041fe200078e0260 */
[----:B------:R0:W-:Y:S03]  /*1450*/  STG.E.64 desc[UR6][R88.64], R60 ;  /* 0x0000003c58007986 */ /* 0x0001e6000c101b06 */
[C---:B------:R-:W-:Y:S01]  /*1460*/  IMAD.WIDE R94, R74.reuse, 0x8, R92 ;  /* 0x000000084a5e7825 */ /* 0x040fe200078e025c */
[----:B------:R4:W-:Y:S03]  /*1470*/  STG.E.64 desc[UR6][R90.64], R58 ;  /* 0x0000003a5a007986 */ /* 0x0009e6000c101b06 */
[----:B-1----:R-:W-:Y:S01]  /*1480*/  IMAD.WIDE R68, R75, 0x8, R98 ;  /* 0x000000084b447825 */ /* 0x002fe200078e0262 */
[----:B------:R1:W-:Y:S03]  /*1490*/  STG.E.64 desc[UR6][R92.64], R56 ;  /* 0x000000385c007986 */ /* 0x0003e6000c101b06 */
[C---:B--2---:R-:W-:Y:S01]  /*14a0*/  IMAD.WIDE R66, R74.reuse, 0x8, R72 ;  /* 0x000000084a427825 */ /* 0x044fe200078e0248 */
[----:B------:R2:W-:Y:S03]  /*14b0*/  STG.E.64 desc[UR6][R94.64], R54 ;  /* 0x000000365e007986 */ /* 0x0005e6000c101b06 */
[----:B---3--:R-:W-:-:S04]  /*14c0*/  IMAD.WIDE R62, R74, 0x8, R98 ;  /* 0x000000084a3e7825 */ /* 0x008fc800078e0262 */
[----:B------:R-:W-:-:S04]  /*14d0*/  IMAD.WIDE R70, R74, 0x8, R94 ;  /* 0x000000084a467825 */ /* 0x000fc800078e025e */
[----:B------:R-:W-:Y:S01]  /*14e0*/  IMAD.WIDE R76, R75, 0x8, R68 ;  /* 0x000000084b4c7825 */ /* 0x000fe200078e0244 */
[----:B------:R3:W-:Y:S03]  /*14f0*/  STG.E.64 desc[UR6][R70.64], R52 ;  /* 0x0000003446007986 */ /* 0x0007e6000c101b06 */
[----:B0-----:R-:W-:-:S04]  /*1500*/  IMAD.WIDE R60, R74, 0x8, R66 ;  /* 0x000000084a3c7825 */ /* 0x001fc800078e0242 */
[----:B----4-:R-:W-:-:S04]  /*1510*/  IMAD.WIDE R58, R74, 0x8, R68 ;  /* 0x000000084a3a7825 */ /* 0x010fc800078e0244 */
[----:B-1----:R-:W-:-:S04]  /*1520*/  IMAD.WIDE R56, R74, 0x8, R62 ;  /* 0x000000084a387825 */ /* 0x002fc800078e023e */
[----:B------:R-:W-:-:S04]  /*1530*/  IMAD.WIDE R64, R74, 0x8, R70 ;  /* 0x000000084a407825 */ /* 0x000fc800078e0246 */
[C---:B------:R-:W-:Y:S01]  /*1540*/  IMAD.WIDE R78, R74.reuse, 0x8, R76 ;  /* 0x000000084a4e7825 */ /* 0x040fe200078e024c */
[----:B------:R0:W-:Y:S03]  /*1550*/  STG.E.64 desc[UR6][R64.64], R50 ;  /* 0x0000003240007986 */ /* 0x0001e6000c101b06 */
[C---:B--2---:R-:W-:Y:S01]  /*1560*/  IMAD.WIDE R54, R74.reuse, 0x8, R60 ;  /* 0x000000084a367825 */ /* 0x044fe200078e023c */
[----:B------:R1:W-:Y:S03]  /*1570*/  STG.E.64 desc[UR6][R96.64], R48 ;  /* 0x0000003060007986 */ /* 0x0003e6000c101b06 */
[C---:B---3--:R-:W-:Y:S01]  /*1580*/  IMAD.WIDE R70, R74.reuse, 0x8, R58 ;  /* 0x000000084a467825 */ /* 0x048fe200078e023a */
[----:B------:R2:W-:Y:S03]  /*1590*/  STG.E.64 desc[UR6][R72.64], R46 ;  /* 0x0000002e48007986 */ /* 0x0005e6000c101b06 */
[C---:B------:R-:W-:Y:S01]  /*15a0*/  IMAD.WIDE R52, R74.reuse, 0x8, R56 ;  /* 0x000000084a347825 */ /* 0x040fe200078e0238 */
[----:B------:R3:W-:Y:S03]  /*15b0*/  STG.E.64 desc[UR6][R66.64], R44 ;  /* 0x0000002c42007986 */ /* 0x0007e6000c101b06 */
[C---:B------:R-:W-:Y:S01]  /*15c0*/  IMAD.WIDE R80, R74.reuse, 0x8, R78 ;  /* 0x000000084a507825 */ /* 0x040fe200078e024e */
[----:B------:R4:W-:Y:S03]  /*15d0*/  STG.E.64 desc[UR6][R60.64], R42 ;  /* 0x0000002a3c007986 */ /* 0x0009e6000c101b06 */
[C---:B0-----:R-:W-:Y:S01]  /*15e0*/  IMAD.WIDE R50, R74.reuse, 0x8, R54 ;  /* 0x000000084a327825 */ /* 0x041fe200078e0236 */
[----:B------:R0:W-:Y:S03]  /*15f0*/  STG.E.64 desc[UR6][R54.64], R40 ;  /* 0x0000002836007986 */ /* 0x0001e6000c101b06 */
[C---:B-1----:R-:W-:Y:S01]  /*1600*/  IMAD.WIDE R48, R74.reuse, 0x8, R70 ;  /* 0x000000084a307825 */ /* 0x042fe200078e0246 */
[----:B------:R-:W-:Y:S03]  /*1610*/  STG.E.64 desc[UR6][R50.64], R38 ;  /* 0x0000002632007986 */ /* 0x000fe6000c101b06 */
[C---:B--2---:R-:W-:Y:S01]  /*1620*/  IMAD.WIDE R46, R74.reuse, 0x8, R52 ;  /* 0x000000084a2e7825 */ /* 0x044fe200078e0234 */
[----:B------:R-:W-:Y:S03]  /*1630*/  STG.E.64 desc[UR6][R98.64], R36 ;  /* 0x0000002462007986 */ /* 0x000fe6000c101b06 */
[C---:B------:R-:W-:Y:S01]  /*1640*/  IMAD.WIDE R64, R74.reuse, 0x8, R80 ;  /* 0x000000084a407825 */ /* 0x040fe200078e0250 */
[----:B------:R-:W-:Y:S03]  /*1650*/  STG.E.64 desc[UR6][R62.64], R34 ;  /* 0x000000223e007986 */ /* 0x000fe6000c101b06 */
[C---:B---3--:R-:W-:Y:S01]  /*1660*/  IMAD.WIDE R44, R74.reuse, 0x8, R48 ;  /* 0x000000084a2c7825 */ /* 0x048fe200078e0230 */
[----:B------:R-:W-:Y:S03]  /*1670*/  STG.E.64 desc[UR6][R56.64], R32 ;  /* 0x0000002038007986 */ /* 0x000fe6000c101b06 */
[C---:B----4-:R-:W-:Y:S01]  /*1680*/  IMAD.WIDE R42, R74.reuse, 0x8, R46 ;  /* 0x000000084a2a7825 */ /* 0x050fe200078e022e */
[----:B------:R-:W-:Y:S03]  /*1690*/  STG.E.64 desc[UR6][R52.64], R30 ;  /* 0x0000001e34007986 */ /* 0x000fe6000c101b06 */
[C---:B------:R-:W-:Y:S01]  /*16a0*/  IMAD.WIDE R66, R74.reuse, 0x8, R64 ;  /* 0x000000084a427825 */ /* 0x040fe200078e0240 */
[----:B------:R-:W-:Y:S03]  /*16b0*/  STG.E.64 desc[UR6][R46.64], R28 ;  /* 0x0000001c2e007986 */ /* 0x000fe6000c101b06 */
[C---:B0-----:R-:W-:Y:S01]  /*16c0*/  IMAD.WIDE R40, R74.reuse, 0x8, R44 ;  /* 0x000000084a287825 */ /* 0x041fe200078e022c */
        /* <DEDUP_REMOVED lines=15> */
.L_x_54:
        /* <DEDUP_REMOVED lines=12> */
.L_x_58:


//--------------------- .nv.shared._Z11kernel__4_1PdS_S_iiiiiiiiiiiiiiii --------------------------
	.section	.nv.shared._Z11kernel__4_1PdS_S_iiiiiiiiiiiiiiii,"aw",@nobits
	.sectionflags	@""
	.align	8
.nv.shared._Z11kernel__4_1PdS_S_iiiiiiiiiiiiiiii:
	.zero		25600


//--------------------- .nv.shared.reserved.0     --------------------------
	.section	.nv.shared.reserved.0,"aw",@nobits
	.weak		__nv_reservedSMEM_offset_0_alias
	.size		__nv_reservedSMEM_offset_0_alias, 0, 64
	.other		__nv_reservedSMEM_offset_0_alias,@"STO_CUDA_RESERVED_SHARED STV_DEFAULT"
__nv_reservedSMEM_offset_0_alias:
	.zero		0
	.zero		64


//--------------------- .nv.shared._Z11kernel__3_1PdS_S_iiiiiiiiiiiiiiii --------------------------
	.section	.nv.shared._Z11kernel__3_1PdS_S_iiiiiiiiiiiiiiii,"aw",@nobits
	.sectionflags	@""
	.align	8
.nv.shared._Z11kernel__3_1PdS_S_iiiiiiiiiiiiiiii:
	.zero		25600


//--------------------- .nv.shared._Z11kernel__2_1PdS_S_iiiiiiiiiiiiiiii --------------------------
	.section	.nv.shared._Z11kernel__2_1PdS_S_iiiiiiiiiiiiiiii,"aw",@nobits
	.sectionflags	@""
	.align	8
.nv.shared._Z11kernel__2_1PdS_S_iiiiiiiiiiiiiiii:
	.zero		25600


//--------------------- .nv.shared._Z11kernel__1_1PdS_S_iiiiiiiiiiiiiiii --------------------------
	.section	.nv.shared._Z11kernel__1_1PdS_S_iiiiiiiiiiiiiiii,"aw",@nobits
	.sectionflags	@""
	.align	8
.nv.shared._Z11kernel__1_1PdS_S_iiiiiiiiiiiiiiii:
	.zero		25600


//--------------------- .nv.constant0._Z11kernel__4_1PdS_S_iiiiiiiiiiiiiiii --------------------------
	.section	.nv.constant0._Z11kernel__4_1PdS_S_iiiiiiiiiiiiiiii,"a",@progbits
	.sectionflags	@""
	.align	4
.nv.constant0._Z11kernel__4_1PdS_S_iiiiiiiiiiiiiiii:
	.zero		984


//--------------------- .nv.constant0._Z11kernel__3_1PdS_S_iiiiiiiiiiiiiiii --------------------------
	.section	.nv.constant0._Z11kernel__3_1PdS_S_iiiiiiiiiiiiiiii,"a",@progbits
	.sectionflags	@""
	.align	4
.nv.constant0._Z11kernel__3_1PdS_S_iiiiiiiiiiiiiiii:
	.zero		984


//--------------------- .nv.constant0._Z11kernel__2_1PdS_S_iiiiiiiiiiiiiiii --------------------------
	.section	.nv.constant0._Z11kernel__2_1PdS_S_iiiiiiiiiiiiiiii,"a",@progbits
	.sectionflags	@""
	.align	4
.nv.constant0._Z11kernel__2_1PdS_S_iiiiiiiiiiiiiiii:
	.zero		984


//--------------------- .nv.constant0._Z11kernel__1_1PdS_S_iiiiiiiiiiiiiiii --------------------------
	.section	.nv.constant0._Z11kernel__1_1PdS_S_iiiiiiiiiiiiiiii,"a",@progbits
	.sectionflags	@""
	.align	4
.nv.constant0._Z11kernel__1_1PdS_S_iiiiiiiiiiiiiiii:
	.zero		984


//--------------------- SYMBOLS --------------------------

	.type		.nv.reservedSmem.offset0,@object
	.size		.nv.reservedSmem.offset0,0x4
	.type		.nv.reservedSmem.cap,@object
	.size		.nv.reservedSmem.cap,0x4
